	.target	sm_90a

	.elftype	@"ET_EXEC"


//--------------------- .note.nv.tkinfo           --------------------------
	.section	.note.nv.tkinfo,"",@"SHT_NOTE"
	.sectionflags	@"SHF_NOTE_NV_TKINFO"
	.tkinfo
        /*0018*/ 	.word	0x00000002
        /*0030*/ 	.string	""
        /*0030*/ 	.string	"ptxas"
        /*0030*/ 	.string	"Cuda compilation tools, release 13.0, V13.0.88"
        /*0030*/ 	.string	"Build cuda_13.0.r13.0/compiler.36424714_0"
        /*0030*/ 	.string	"-arch sm_90a -m 64 "



//--------------------- .note.nv.cuinfo           --------------------------
	.section	.note.nv.cuinfo,"",@"SHT_NOTE"
	.sectionflags	@"SHF_NOTE_NV_CUINFO"
        /*0018*/ 	.short	0x0002
        /*001a*/ 	.short	0x005a
        /*001c*/ 	.short	0x0082
	.zero		2


//--------------------- .nv.info                  --------------------------
	.section	.nv.info,"",@"SHT_CUDA_INFO"
	.align	4


	//----- nvinfo : EIATTR_REGCOUNT
	.align		4
        /*0000*/ 	.byte	0x04, 0x2f
        /*0002*/ 	.short	(.L_18 - .L_17)
	.align		4
.L_17:
        /*0004*/ 	.word	index@(_ZN7cutlass13device_kernelINS_4gemm6kernel13GemmUniversalIN4cute5tupleIJiiiiEEENS1_10collective13CollectiveMmaINS1_34MainloopSm90TmaGmmaWarpSpecializedILi3ENS5_IJNS4_1CILi1EEESB_SB_EEENS1_35KernelTmaWarpSpecializedCooperativeEEENS5_IJNSA_ILi256EEESF_NSA_ILi64EEEEEENS_10bfloat16_tENS5_IJlSB_lEEESI_SJ_NS4_8TiledMMAINS4_8MMA_AtomIJNS4_4SM904GMMA28MMA_64x256x16_F32BF16BF16_SSILNSN_5MajorE0ELSP_0ELNSN_7ScaleInE1ELSQ_1EEEEEENS4_6LayoutINS5_IJNSA_ILi2EEESB_SB_EEENS5_IJSB_NSA_ILi0EEESW_EEEEENS5_IJNS4_10UnderscoreESZ_SZ_EEEEENS4_13SM90_TMA_LOADENS4_14ComposedLayoutINS4_7SwizzleILi3ELi4ELi3EEENS4_18smem_ptr_flag_bitsILi16EEENST_INS5_IJNSA_ILi8EEESG_EEENS5_IJSG_SB_EEEEEEEvNS4_8identityES12_S1C_vS1D_EENS_8epilogue10collective18CollectiveEpilogueINS1F_22Sm90TmaWarpSpecializedILi4ELi2ELi16ELb1ELb0EEEJSH_NS5_IJNSA_ILi128EEENSA_ILi32EEEEEESI_SJ_SI_SJ_NS1F_6fusion15FusionCallbacksIS1J_NS1N_13LinCombEltActINS1F_6thread7SigmoidESI_fSI_fLNS_15FloatRoundStyleE2EEESH_S1M_JEEES12_NS13_INS14_ILi2ELi4ELi3EEES17_NST_INS5_IJS18_S1L_EEENS5_IJS1L_SB_EEEEEEENS4_17SM75_U32x4_LDSM_NENS4_14SM90_TMA_STOREES1Z_NS4_17SM90_U32x4_STSM_NENS4_9Copy_AtomIJS22_NS_6half_tEEEEvEEEvvEEEEvNT_6ParamsE)
        /*0008*/ 	.word	0x000000a8


	//----- nvinfo : EIATTR_FRAME_SIZE
	.align		4
.L_18:
        /*000c*/ 	.byte	0x04, 0x11
        /*000e*/ 	.short	(.L_20 - .L_19)
	.align		4
.L_19:
        /*0010*/ 	.word	index@($__internal_0_$__cuda_sm20_rcp_rn_f32_slowpath)
        /*0014*/ 	.word	0x000007b0


	//----- nvinfo : EIATTR_FRAME_SIZE
	.align		4
.L_20:
        /*0018*/ 	.byte	0x04, 0x11
        /*001a*/ 	.short	(.L_22 - .L_21)
	.align		4
.L_21:
        /*001c*/ 	.word	index@(_ZN7cutlass13device_kernelINS_4gemm6kernel13GemmUniversalIN4cute5tupleIJiiiiEEENS1_10collective13CollectiveMmaINS1_34MainloopSm90TmaGmmaWarpSpecializedILi3ENS5_IJNS4_1CILi1EEESB_SB_EEENS1_35KernelTmaWarpSpecializedCooperativeEEENS5_IJNSA_ILi256EEESF_NSA_ILi64EEEEEENS_10bfloat16_tENS5_IJlSB_lEEESI_SJ_NS4_8TiledMMAINS4_8MMA_AtomIJNS4_4SM904GMMA28MMA_64x256x16_F32BF16BF16_SSILNSN_5MajorE0ELSP_0ELNSN_7ScaleInE1ELSQ_1EEEEEENS4_6LayoutINS5_IJNSA_ILi2EEESB_SB_EEENS5_IJSB_NSA_ILi0EEESW_EEEEENS5_IJNS4_10UnderscoreESZ_SZ_EEEEENS4_13SM90_TMA_LOADENS4_14ComposedLayoutINS4_7SwizzleILi3ELi4ELi3EEENS4_18smem_ptr_flag_bitsILi16EEENST_INS5_IJNSA_ILi8EEESG_EEENS5_IJSG_SB_EEEEEEEvNS4_8identityES12_S1C_vS1D_EENS_8epilogue10collective18CollectiveEpilogueINS1F_22Sm90TmaWarpSpecializedILi4ELi2ELi16ELb1ELb0EEEJSH_NS5_IJNSA_ILi128EEENSA_ILi32EEEEEESI_SJ_SI_SJ_NS1F_6fusion15FusionCallbacksIS1J_NS1N_13LinCombEltActINS1F_6thread7SigmoidESI_fSI_fLNS_15FloatRoundStyleE2EEESH_S1M_JEEES12_NS13_INS14_ILi2ELi4ELi3EEES17_NST_INS5_IJS18_S1L_EEENS5_IJS1L_SB_EEEEEEENS4_17SM75_U32x4_LDSM_NENS4_14SM90_TMA_STOREES1Z_NS4_17SM90_U32x4_STSM_NENS4_9Copy_AtomIJS22_NS_6half_tEEEEvEEEvvEEEEvNT_6ParamsE)
        /*0020*/ 	.word	0x000007b0


	//----- nvinfo : EIATTR_MIN_STACK_SIZE
	.align		4
.L_22:
        /*0024*/ 	.byte	0x04, 0x12
        /*0026*/ 	.short	(.L_24 - .L_23)
	.align		4
.L_23:
        /*0028*/ 	.word	index@(_ZN7cutlass13device_kernelINS_4gemm6kernel13GemmUniversalIN4cute5tupleIJiiiiEEENS1_10collective13CollectiveMmaINS1_34MainloopSm90TmaGmmaWarpSpecializedILi3ENS5_IJNS4_1CILi1EEESB_SB_EEENS1_35KernelTmaWarpSpecializedCooperativeEEENS5_IJNSA_ILi256EEESF_NSA_ILi64EEEEEENS_10bfloat16_tENS5_IJlSB_lEEESI_SJ_NS4_8TiledMMAINS4_8MMA_AtomIJNS4_4SM904GMMA28MMA_64x256x16_F32BF16BF16_SSILNSN_5MajorE0ELSP_0ELNSN_7ScaleInE1ELSQ_1EEEEEENS4_6LayoutINS5_IJNSA_ILi2EEESB_SB_EEENS5_IJSB_NSA_ILi0EEESW_EEEEENS5_IJNS4_10UnderscoreESZ_SZ_EEEEENS4_13SM90_TMA_LOADENS4_14ComposedLayoutINS4_7SwizzleILi3ELi4ELi3EEENS4_18smem_ptr_flag_bitsILi16EEENST_INS5_IJNSA_ILi8EEESG_EEENS5_IJSG_SB_EEEEEEEvNS4_8identityES12_S1C_vS1D_EENS_8epilogue10collective18CollectiveEpilogueINS1F_22Sm90TmaWarpSpecializedILi4ELi2ELi16ELb1ELb0EEEJSH_NS5_IJNSA_ILi128EEENSA_ILi32EEEEEESI_SJ_SI_SJ_NS1F_6fusion15FusionCallbacksIS1J_NS1N_13LinCombEltActINS1F_6thread7SigmoidESI_fSI_fLNS_15FloatRoundStyleE2EEESH_S1M_JEEES12_NS13_INS14_ILi2ELi4ELi3EEES17_NST_INS5_IJS18_S1L_EEENS5_IJS1L_SB_EEEEEEENS4_17SM75_U32x4_LDSM_NENS4_14SM90_TMA_STOREES1Z_NS4_17SM90_U32x4_STSM_NENS4_9Copy_AtomIJS22_NS_6half_tEEEEvEEEvvEEEEvNT_6ParamsE)
        /*002c*/ 	.word	0x000007b0
.L_24:


//--------------------- .nv.compat                --------------------------
	.section	.nv.compat,"",@"SHT_CUDA_COMPAT_INFO"
	.align	4
        /*0000*/ 	.byte	0x02, 0x09, 0x01, 0x00, 0x02, 0x02, 0x04, 0x00, 0x02, 0x05, 0x05, 0x00, 0x03, 0x07, 0x01, 0x01
        /*0010*/ 	.byte	0x02, 0x03, 0x01, 0x00, 0x02, 0x06, 0x01, 0x00, 0x04, 0x0b, 0x08, 0x00, 0x00, 0x00, 0x00, 0x00
        /*0020*/ 	.byte	0x00, 0x00, 0x00, 0x00


//--------------------- .nv.info._ZN7cutlass13device_kernelINS_4gemm6kernel13GemmUniversalIN4cute5tupleIJiiiiEEENS1_10collective13CollectiveMmaINS1_34MainloopSm90TmaGmmaWarpSpecializedILi3ENS5_IJNS4_1CILi1EEESB_SB_EEENS1_35KernelTmaWarpSpecializedCooperativeEEENS5_IJNSA_ILi256EEESF_NSA_ILi64EEEEEENS_10bfloat16_tENS5_IJlSB_lEEESI_SJ_NS4_8TiledMMAINS4_8MMA_AtomIJNS4_4SM904GMMA28MMA_64x256x16_F32BF16BF16_SSILNSN_5MajorE0ELSP_0ELNSN_7ScaleInE1ELSQ_1EEEEEENS4_6LayoutINS5_IJNSA_ILi2EEESB_SB_EEENS5_IJSB_NSA_ILi0EEESW_EEEEENS5_IJNS4_10UnderscoreESZ_SZ_EEEEENS4_13SM90_TMA_LOADENS4_14ComposedLayoutINS4_7SwizzleILi3ELi4ELi3EEENS4_18smem_ptr_flag_bitsILi16EEENST_INS5_IJNSA_ILi8EEESG_EEENS5_IJSG_SB_EEEEEEEvNS4_8identityES12_S1C_vS1D_EENS_8epilogue10collective18CollectiveEpilogueINS1F_22Sm90TmaWarpSpecializedILi4ELi2ELi16ELb1ELb0EEEJSH_NS5_IJNSA_ILi128EEENSA_ILi32EEEEEESI_SJ_SI_SJ_NS1F_6fusion15FusionCallbacksIS1J_NS1N_13LinCombEltActINS1F_6thread7SigmoidESI_fSI_fLNS_15FloatRoundStyleE2EEESH_S1M_JEEES12_NS13_INS14_ILi2ELi4ELi3EEES17_NST_INS5_IJS18_S1L_EEENS5_IJS1L_SB_EEEEEEENS4_17SM75_U32x4_LDSM_NENS4_14SM90_TMA_STOREES1Z_NS4_17SM90_U32x4_STSM_NENS4_9Copy_AtomIJS22_NS_6half_tEEEEvEEEvvEEEEvNT_6ParamsE --------------------------
	.section	.nv.info._ZN7cutlass13device_kernelINS_4gemm6kernel13GemmUniversalIN4cute5tupleIJiiiiEEENS1_10collective13CollectiveMmaINS1_34MainloopSm90TmaGmmaWarpSpecializedILi3ENS5_IJNS4_1CILi1EEESB_SB_EEENS1_35KernelTmaWarpSpecializedCooperativeEEENS5_IJNSA_ILi256EEESF_NSA_ILi64EEEEEENS_10bfloat16_tENS5_IJlSB_lEEESI_SJ_NS4_8TiledMMAINS4_8MMA_AtomIJNS4_4SM904GMMA28MMA_64x256x16_F32BF16BF16_SSILNSN_5MajorE0ELSP_0ELNSN_7ScaleInE1ELSQ_1EEEEEENS4_6LayoutINS5_IJNSA_ILi2EEESB_SB_EEENS5_IJSB_NSA_ILi0EEESW_EEEEENS5_IJNS4_10UnderscoreESZ_SZ_EEEEENS4_13SM90_TMA_LOADENS4_14ComposedLayoutINS4_7SwizzleILi3ELi4ELi3EEENS4_18smem_ptr_flag_bitsILi16EEENST_INS5_IJNSA_ILi8EEESG_EEENS5_IJSG_SB_EEEEEEEvNS4_8identityES12_S1C_vS1D_EENS_8epilogue10collective18CollectiveEpilogueINS1F_22Sm90TmaWarpSpecializedILi4ELi2ELi16ELb1ELb0EEEJSH_NS5_IJNSA_ILi128EEENSA_ILi32EEEEEESI_SJ_SI_SJ_NS1F_6fusion15FusionCallbacksIS1J_NS1N_13LinCombEltActINS1F_6thread7SigmoidESI_fSI_fLNS_15FloatRoundStyleE2EEESH_S1M_JEEES12_NS13_INS14_ILi2ELi4ELi3EEES17_NST_INS5_IJS18_S1L_EEENS5_IJS1L_SB_EEEEEEENS4_17SM75_U32x4_LDSM_NENS4_14SM90_TMA_STOREES1Z_NS4_17SM90_U32x4_STSM_NENS4_9Copy_AtomIJS22_NS_6half_tEEEEvEEEvvEEEEvNT_6ParamsE,"",@"SHT_CUDA_INFO"
	.sectionflags	@""
	.align	4


	//----- nvinfo : EIATTR_CUDA_API_VERSION
	.align		4
        /*0000*/ 	.byte	0x04, 0x37
        /*0002*/ 	.short	(.L_26 - .L_25)
.L_25:
        /*0004*/ 	.word	0x00000082


	//----- nvinfo : EIATTR_KPARAM_INFO
	.align		4
.L_26:
        /*0008*/ 	.byte	0x04, 0x17
        /*000a*/ 	.short	(.L_28 - .L_27)
.L_27:
        /*000c*/ 	.word	0x00000000
        /*0010*/ 	.short	0x0000
        /*0012*/ 	.short	0x0070
        /*0014*/ 	.byte	0x00, 0xf0, 0x01, 0x1c


	//----- nvinfo : EIATTR_SPARSE_MMA_MASK
	.align		4
.L_28:
        /*0018*/ 	.byte	0x03, 0x50
        /*001a*/ 	.short	0x0000


	//----- nvinfo : EIATTR_MAXREG_COUNT
	.align		4
        /*001c*/ 	.byte	0x03, 0x1b
        /*001e*/ 	.short	0x00a8


	//----- nvinfo : EIATTR_NUM_BARRIERS
	.align		4
        /*0020*/ 	.byte	0x02, 0x4c
        /*0022*/ 	.byte	0x02
	.zero		1


	//----- nvinfo : EIATTR_EXTERNS
	.align		4
        /*0024*/ 	.byte	0x04, 0x0f
        /*0026*/ 	.short	(.L_30 - .L_29)


	//   ....[0]....
	.align		4
.L_29:
        /*0028*/ 	.word	index@(__assertfail)


	//----- nvinfo : EIATTR_ANNOTATIONS
	.align		4
.L_30:
        /*002c*/ 	.byte	0x04, 0x55
        /*002e*/ 	.short	(.L_32 - .L_31)


	//   ....[0]....
.L_31:
        /*0030*/ 	.word	0x00000001
        /*0034*/ 	.byte	0x50, 0x0a, 0x00, 0x00, 0x01, 0x00, 0x00, 0x00, 0x60, 0x0a, 0x00, 0x00, 0x01, 0x00, 0x00, 0x00
        /* <DEDUP_REMOVED lines=683> */
        /*2af4*/ 	.byte	0x70, 0xc7, 0x02, 0x00


	//----- nvinfo : EIATTR_MERCURY_ISA_VERSION
	.align		4
.L_32:
        /*2af8*/ 	.byte	0x03, 0x5f
        /*2afa*/ 	.short	0x0101


	//----- nvinfo : EIATTR_INT_WARP_WIDE_INSTR_OFFSETS
	.align		4
        /*2afc*/ 	.byte	0x04, 0x31
        /*2afe*/ 	.short	(.L_34 - .L_33)


	//   ....[0]....
.L_33:
        /*2b00*/ 	.word	0x00000890


	//   ....[1]....
        /*2b04*/ 	.word	0x000008a0


	//   ....[2]....
        /*2b08*/ 	.word	0x00000930


	//----- nvinfo : EIATTR_COOP_GROUP_MASK_REGIDS
	.align		4
.L_34:
        /*2b0c*/ 	.byte	0x04, 0x29
        /*2b0e*/ 	.short	(.L_36 - .L_35)


	//   ....[0]....
.L_35:
        /*2b10*/ 	.word	0xffffffff


	//   ....[1]....
        /*2b14*/ 	.word	0xffffffff


	//   ....[2]....
        /*2b18*/ 	.word	0xffffffff


	//   ....[3]....
        /*2b1c*/ 	.word	0xffffffff


	//   ....[4]....
        /*2b20*/ 	.word	0xffffffff


	//   ....[5]....
        /*2b24*/ 	.word	0xffffffff


	//----- nvinfo : EIATTR_COOP_GROUP_INSTR_OFFSETS
	.align		4
.L_36:
        /*2b28*/ 	.byte	0x04, 0x28
        /*2b2a*/ 	.short	(.L_38 - .L_37)


	//   ....[0]....
.L_37:
        /*2b2c*/ 	.word	0x00000080


	//   ....[1]....
        /*2b30*/ 	.word	0x00000090


	//   ....[2]....
        /*2b34*/ 	.word	0x00000450


	//   ....[3]....
        /*2b38*/ 	.word	0x000005c0


	//   ....[4]....
        /*2b3c*/ 	.word	0x00000770


	//   ....[5]....
        /*2b40*/ 	.word	0x00001580


	//----- nvinfo : EIATTR_REG_RECONFIG
	.align		4
.L_38:
        /*2b44*/ 	.byte	0x01, 0x54
	.zero		2


	//----- nvinfo : EIATTR_SYSCALL_OFFSETS
	.align		4
        /*2b48*/ 	.byte	0x04, 0x46
        /*2b4a*/ 	.short	(.L_40 - .L_39)


	//   ....[0]....
.L_39:
        /*2b4c*/ 	.word	0x00001730


	//   ....[1]....
        /*2b50*/ 	.word	0x00009490


	//   ....[2]....
        /*2b54*/ 	.word	0x00009580


	//----- nvinfo : EIATTR_MBARRIER_INSTR_OFFSETS
	.align		4
.L_40:
        /*2b58*/ 	.byte	0x04, 0x39
        /*2b5a*/ 	.short	(.L_42 - .L_41)


	//   ....[0]....
.L_41:
        /*2b5c*/ 	.word	0x00000550
        /*2b60*/ 	.word	0x000000ff
        /*2b64*/ 	.word	0x00000000
        /*2b68*/ 	.short	0x0100
        /*2b6a*/ 	.byte	0x08
	.zero		1


	//   ....[1]....
        /*2b6c*/ 	.word	0x00000560
        /*2b70*/ 	.word	0x000000ff
        /*2b74*/ 	.word	0x00000018
        /*2b78*/ 	.short	0x0100
        /*2b7a*/ 	.byte	0x08
	.zero		1


	//   ....[2]....
        /*2b7c*/ 	.word	0x00000570
        /*2b80*/ 	.word	0x000000ff
        /*2b84*/ 	.word	0x00000008
        /*2b88*/ 	.short	0x0100
        /*2b8a*/ 	.byte	0x08
	.zero		1


	//   ....[3]....
        /*2b8c*/ 	.word	0x00000580
        /*2b90*/ 	.word	0x000000ff
        /*2b94*/ 	.word	0x00000020
        /*2b98*/ 	.short	0x0100
        /*2b9a*/ 	.byte	0x08
	.zero		1


	//   ....[4]....
        /*2b9c*/ 	.word	0x00000590
        /*2ba0*/ 	.word	0x000000ff
        /*2ba4*/ 	.word	0x00000010
        /*2ba8*/ 	.short	0x0100
        /*2baa*/ 	.byte	0x08
	.zero		1


	//   ....[5]....
        /*2bac*/ 	.word	0x000005a0
        /*2bb0*/ 	.word	0x000000ff
        /*2bb4*/ 	.word	0x00000028
        /*2bb8*/ 	.short	0x0100
        /*2bba*/ 	.byte	0x08
	.zero		1


	//   ....[6]....
        /*2bbc*/ 	.word	0x000006e0
        /*2bc0*/ 	.word	0x000000ff
        /*2bc4*/ 	.word	0x00000030
        /*2bc8*/ 	.short	0x0100
        /*2bca*/ 	.byte	0x08
	.zero		1


	//   ....[7]....
        /*2bcc*/ 	.word	0x000006f0
        /*2bd0*/ 	.word	0x000000ff
        /*2bd4*/ 	.word	0x00000050
        /*2bd8*/ 	.short	0x0100
        /*2bda*/ 	.byte	0x08
	.zero		1


	//   ....[8]....
        /*2bdc*/ 	.word	0x00000700
        /*2be0*/ 	.word	0x000000ff
        /*2be4*/ 	.word	0x00000038
        /*2be8*/ 	.short	0x0100
        /*2bea*/ 	.byte	0x08
	.zero		1


	//   ....[9]....
        /*2bec*/ 	.word	0x00000710
        /*2bf0*/ 	.word	0x000000ff
        /*2bf4*/ 	.word	0x00000058
        /*2bf8*/ 	.short	0x0100
        /*2bfa*/ 	.byte	0x08
	.zero		1


	//   ....[10]....
        /*2bfc*/ 	.word	0x00000720
        /*2c00*/ 	.word	0x000000ff
        /*2c04*/ 	.word	0x00000040
        /*2c08*/ 	.short	0x0100
        /*2c0a*/ 	.byte	0x08
	.zero		1


	//   ....[11]....
        /*2c0c*/ 	.word	0x00000730
        /*2c10*/ 	.word	0x000000ff
        /*2c14*/ 	.word	0x00000060
        /*2c18*/ 	.short	0x0100
        /*2c1a*/ 	.byte	0x08
	.zero		1


	//   ....[12]....
        /*2c1c*/ 	.word	0x00000740
        /*2c20*/ 	.word	0x000000ff
        /*2c24*/ 	.word	0x00000048
        /*2c28*/ 	.short	0x0100
        /*2c2a*/ 	.byte	0x08
	.zero		1


	//   ....[13]....
        /*2c2c*/ 	.word	0x00000750
        /*2c30*/ 	.word	0x000000ff
        /*2c34*/ 	.word	0x00000068
        /*2c38*/ 	.short	0x0100
        /*2c3a*/ 	.byte	0x08
	.zero		1


	//   ....[14]....
        /*2c3c*/ 	.word	0x000009f0
        /*2c40*/ 	.word	0x000000ff
        /*2c44*/ 	.word	0x00000070
        /*2c48*/ 	.short	0x0100
        /*2c4a*/ 	.byte	0x08
	.zero		1


	//   ....[15]....
        /*2c4c*/ 	.word	0x00000a80
        /*2c50*/ 	.word	0x000000ff
        /*2c54*/ 	.word	0x00000078
        /*2c58*/ 	.short	0x0100
        /*2c5a*/ 	.byte	0x08
	.zero		1


	//   ....[16]....
        /*2c5c*/ 	.word	0x000017b0
        /*2c60*/ 	.word	0x00000003
        /*2c64*/ 	.word	0x00000000
        /*2c68*/ 	.short	0x010a
        /*2c6a*/ 	.byte	0x3f
	.zero		1


	//   ....[17]....
        /*2c6c*/ 	.word	0x000017f0
        /*2c70*/ 	.word	0x00000003
        /*2c74*/ 	.word	0x00000000
        /*2c78*/ 	.short	0x010a
        /*2c7a*/ 	.byte	0x3f
	.zero		1


	//   ....[18]....
        /*2c7c*/ 	.word	0x00004e90
        /*2c80*/ 	.word	0x000000ff
        /*2c84*/ 	.word	0x00000000
        /*2c88*/ 	.short	0x010a
        /*2c8a*/ 	.byte	0x08
	.zero		1


	//   ....[19]....
        /*2c8c*/ 	.word	0x00004ed0
        /*2c90*/ 	.word	0x000000ff
        /*2c94*/ 	.word	0x00000000
        /*2c98*/ 	.short	0x010a
        /*2c9a*/ 	.byte	0x08
	.zero		1


	//   ....[20]....
        /*2c9c*/ 	.word	0x00009070
        /*2ca0*/ 	.word	0x000000ff
        /*2ca4*/ 	.word	0x00000000
        /*2ca8*/ 	.short	0x0101
        /*2caa*/ 	.byte	0x08
	.zero		1


	//   ....[21]....
        /*2cac*/ 	.word	0x00009250
        /*2cb0*/ 	.word	0x000000ff
        /*2cb4*/ 	.word	0x00000000
        /*2cb8*/ 	.short	0x0101
        /*2cba*/ 	.byte	0x06
	.zero		1


	//   ....[22]....
        /*2cbc*/ 	.word	0x00009a40
        /*2cc0*/ 	.word	0x000000ff
        /*2cc4*/ 	.word	0x00000030
        /*2cc8*/ 	.short	0x010a
        /*2cca*/ 	.byte	0x31
	.zero		1


	//   ....[23]....
        /*2ccc*/ 	.word	0x0000ba60
        /*2cd0*/ 	.word	0x000000ff
        /*2cd4*/ 	.word	0x00000000
        /*2cd8*/ 	.short	0x0101
        /*2cda*/ 	.byte	0x04
	.zero		1


	//   ....[24]....
        /*2cdc*/ 	.word	0x0000bb30
        /*2ce0*/ 	.word	0x00000000
        /*2ce4*/ 	.word	0x00000030
        /*2ce8*/ 	.short	0x010a
        /*2cea*/ 	.byte	0x3f
	.zero		1


	//   ....[25]....
        /*2cec*/ 	.word	0x0000d870
        /*2cf0*/ 	.word	0x000000ff
        /*2cf4*/ 	.word	0x00000000
        /*2cf8*/ 	.short	0x0101
        /*2cfa*/ 	.byte	0x04
	.zero		1


	//   ....[26]....
        /*2cfc*/ 	.word	0x0000d950
        /*2d00*/ 	.word	0x00000000
        /*2d04*/ 	.word	0x00000030
        /*2d08*/ 	.short	0x010a
        /*2d0a*/ 	.byte	0x3f
	.zero		1


	//   ....[27]....
        /*2d0c*/ 	.word	0x0000f7c0
        /*2d10*/ 	.word	0x000000ff
        /*2d14*/ 	.word	0x00000000
        /*2d18*/ 	.short	0x0101
        /*2d1a*/ 	.byte	0x04
	.zero		1


	//   ....[28]....
        /*2d1c*/ 	.word	0x0000f890
        /*2d20*/ 	.word	0x00000000
        /*2d24*/ 	.word	0x00000030
        /*2d28*/ 	.short	0x010a
        /*2d2a*/ 	.byte	0x3f
	.zero		1


	//   ....[29]....
        /*2d2c*/ 	.word	0x00011600
        /*2d30*/ 	.word	0x000000ff
        /*2d34*/ 	.word	0x00000000
        /*2d38*/ 	.short	0x0101
        /*2d3a*/ 	.byte	0x04
	.zero		1


	//   ....[30]....
        /*2d3c*/ 	.word	0x000116e0
        /*2d40*/ 	.word	0x00000002
        /*2d44*/ 	.word	0x00000030
        /*2d48*/ 	.short	0x010a
        /*2d4a*/ 	.byte	0x3f
	.zero		1


	//   ....[31]....
        /*2d4c*/ 	.word	0x00013510
        /*2d50*/ 	.word	0x000000ff
        /*2d54*/ 	.word	0x00000000
        /*2d58*/ 	.short	0x0101
        /*2d5a*/ 	.byte	0x04
	.zero		1


	//   ....[32]....
        /*2d5c*/ 	.word	0x000135f0
        /*2d60*/ 	.word	0x00000003
        /*2d64*/ 	.word	0x00000030
        /*2d68*/ 	.short	0x010a
        /*2d6a*/ 	.byte	0x3f
	.zero		1


	//   ....[33]....
        /*2d6c*/ 	.word	0x00015330
        /*2d70*/ 	.word	0x000000ff
        /*2d74*/ 	.word	0x00000000
        /*2d78*/ 	.short	0x0101
        /*2d7a*/ 	.byte	0x04
	.zero		1


	//   ....[34]....
        /*2d7c*/ 	.word	0x00015410
        /*2d80*/ 	.word	0x00000000
        /*2d84*/ 	.word	0x00000030
        /*2d88*/ 	.short	0x010a
        /*2d8a*/ 	.byte	0x3f
	.zero		1


	//   ....[35]....
        /*2d8c*/ 	.word	0x00017240
        /*2d90*/ 	.word	0x000000ff
        /*2d94*/ 	.word	0x00000000
        /*2d98*/ 	.short	0x0101
        /*2d9a*/ 	.byte	0x04
	.zero		1


	//   ....[36]....
        /*2d9c*/ 	.word	0x00017320
        /*2da0*/ 	.word	0x00000000
        /*2da4*/ 	.word	0x00000030
        /*2da8*/ 	.short	0x010a
        /*2daa*/ 	.byte	0x3f
	.zero		1


	//   ....[37]....
        /*2dac*/ 	.word	0x00019060
        /*2db0*/ 	.word	0x000000ff
        /*2db4*/ 	.word	0x00000000
        /*2db8*/ 	.short	0x0101
        /*2dba*/ 	.byte	0x04
	.zero		1


	//   ....[38]....
        /*2dbc*/ 	.word	0x00019140
        /*2dc0*/ 	.word	0x00000000
        /*2dc4*/ 	.word	0x00000030
        /*2dc8*/ 	.short	0x010a
        /*2dca*/ 	.byte	0x3f
	.zero		1


	//   ....[39]....
        /*2dcc*/ 	.word	0x0001af80
        /*2dd0*/ 	.word	0x000000ff
        /*2dd4*/ 	.word	0x00000000
        /*2dd8*/ 	.short	0x0101
        /*2dda*/ 	.byte	0x04
	.zero		1


	//   ....[40]....
        /*2ddc*/ 	.word	0x0001b060
        /*2de0*/ 	.word	0x00000000
        /*2de4*/ 	.word	0x00000030
        /*2de8*/ 	.short	0x010a
        /*2dea*/ 	.byte	0x3f
	.zero		1


	//   ....[41]....
        /*2dec*/ 	.word	0x0001cda0
        /*2df0*/ 	.word	0x000000ff
        /*2df4*/ 	.word	0x00000000
        /*2df8*/ 	.short	0x0101
        /*2dfa*/ 	.byte	0x04
	.zero		1


	//   ....[42]....
        /*2dfc*/ 	.word	0x0001ce80
        /*2e00*/ 	.word	0x00000000
        /*2e04*/ 	.word	0x00000030
        /*2e08*/ 	.short	0x010a
        /*2e0a*/ 	.byte	0x3f
	.zero		1


	//   ....[43]....
        /*2e0c*/ 	.word	0x0001ecc0
        /*2e10*/ 	.word	0x000000ff
        /*2e14*/ 	.word	0x00000000
        /*2e18*/ 	.short	0x0101
        /*2e1a*/ 	.byte	0x04
	.zero		1


	//   ....[44]....
        /*2e1c*/ 	.word	0x0001eda0
        /*2e20*/ 	.word	0x00000000
        /*2e24*/ 	.word	0x00000030
        /*2e28*/ 	.short	0x010a
        /*2e2a*/ 	.byte	0x3f
	.zero		1


	//   ....[45]....
        /*2e2c*/ 	.word	0x00020ae0
        /*2e30*/ 	.word	0x000000ff
        /*2e34*/ 	.word	0x00000000
        /*2e38*/ 	.short	0x0101
        /*2e3a*/ 	.byte	0x04
	.zero		1


	//   ....[46]....
        /*2e3c*/ 	.word	0x00020bc0
        /*2e40*/ 	.word	0x00000000
        /*2e44*/ 	.word	0x00000030
        /*2e48*/ 	.short	0x010a
        /*2e4a*/ 	.byte	0x3f
	.zero		1


	//   ....[47]....
        /*2e4c*/ 	.word	0x00022a00
        /*2e50*/ 	.word	0x000000ff
        /*2e54*/ 	.word	0x00000000
        /*2e58*/ 	.short	0x0101
        /*2e5a*/ 	.byte	0x04
	.zero		1


	//   ....[48]....
        /*2e5c*/ 	.word	0x00022ae0
        /*2e60*/ 	.word	0x00000000
        /*2e64*/ 	.word	0x00000030
        /*2e68*/ 	.short	0x010a
        /*2e6a*/ 	.byte	0x3f
	.zero		1


	//   ....[49]....
        /*2e6c*/ 	.word	0x00024820
        /*2e70*/ 	.word	0x000000ff
        /*2e74*/ 	.word	0x00000000
        /*2e78*/ 	.short	0x0101
        /*2e7a*/ 	.byte	0x04
	.zero		1


	//   ....[50]....
        /*2e7c*/ 	.word	0x00024900
        /*2e80*/ 	.word	0x00000000
        /*2e84*/ 	.word	0x00000030
        /*2e88*/ 	.short	0x010a
        /*2e8a*/ 	.byte	0x3f
	.zero		1


	//   ....[51]....
        /*2e8c*/ 	.word	0x00026740
        /*2e90*/ 	.word	0x000000ff
        /*2e94*/ 	.word	0x00000000
        /*2e98*/ 	.short	0x0101
        /*2e9a*/ 	.byte	0x04
	.zero		1


	//   ....[52]....
        /*2e9c*/ 	.word	0x00026810
        /*2ea0*/ 	.word	0x00000000
        /*2ea4*/ 	.word	0x00000030
        /*2ea8*/ 	.short	0x010a
        /*2eaa*/ 	.byte	0x3f
	.zero		1


	//   ....[53]....
        /*2eac*/ 	.word	0x00028510
        /*2eb0*/ 	.word	0x000000ff
        /*2eb4*/ 	.word	0x00000000
        /*2eb8*/ 	.short	0x0101
        /*2eba*/ 	.byte	0x04
	.zero		1


	//   ....[54]....
        /*2ebc*/ 	.word	0x00028f00
        /*2ec0*/ 	.word	0x000000ff
        /*2ec4*/ 	.word	0x00000000
        /*2ec8*/ 	.short	0x0101
        /*2eca*/ 	.byte	0x04
	.zero		1


	//   ....[55]....
        /*2ecc*/ 	.word	0x00029630
        /*2ed0*/ 	.word	0x000000ff
        /*2ed4*/ 	.word	0x00000078
        /*2ed8*/ 	.short	0x010a
        /*2eda*/ 	.byte	0x04
	.zero		1


	//   ....[56]....
        /*2edc*/ 	.word	0x00029a40
        /*2ee0*/ 	.word	0x000000ff
        /*2ee4*/ 	.word	0x00000050
        /*2ee8*/ 	.short	0x010a
        /*2eea*/ 	.byte	0x0d
	.zero		1


	//   ....[57]....
        /*2eec*/ 	.word	0x00029b30
        /*2ef0*/ 	.word	0x000000ff
        /*2ef4*/ 	.word	0x00000030
        /*2ef8*/ 	.short	0x010b
        /*2efa*/ 	.byte	0x0d
	.zero		1


	//   ....[58]....
        /*2efc*/ 	.word	0x00029b90
        /*2f00*/ 	.word	0x000000ff
        /*2f04*/ 	.word	0x00000000
        /*2f08*/ 	.short	0x0101
        /*2f0a*/ 	.byte	0x1d
	.zero		1


	//   ....[59]....
        /*2f0c*/ 	.word	0x00029bc0
        /*2f10*/ 	.word	0x000000ff
        /*2f14*/ 	.word	0x00000058
        /*2f18*/ 	.short	0x010a
        /*2f1a*/ 	.byte	0x0d
	.zero		1


	//   ....[60]....
        /*2f1c*/ 	.word	0x00029cd0
        /*2f20*/ 	.word	0x000000ff
        /*2f24*/ 	.word	0x00000038
        /*2f28*/ 	.short	0x010b
        /*2f2a*/ 	.byte	0x0d
	.zero		1


	//   ....[61]....
        /*2f2c*/ 	.word	0x00029d40
        /*2f30*/ 	.word	0x000000ff
        /*2f34*/ 	.word	0x00000000
        /*2f38*/ 	.short	0x0101
        /*2f3a*/ 	.byte	0x17
	.zero		1


	//   ....[62]....
        /*2f3c*/ 	.word	0x00029d70
        /*2f40*/ 	.word	0x000000ff
        /*2f44*/ 	.word	0x00000060
        /*2f48*/ 	.short	0x010a
        /*2f4a*/ 	.byte	0x0d
	.zero		1


	//   ....[63]....
        /*2f4c*/ 	.word	0x00029e70
        /*2f50*/ 	.word	0x000000ff
        /*2f54*/ 	.word	0x00000040
        /*2f58*/ 	.short	0x010b
        /*2f5a*/ 	.byte	0x0d
	.zero		1


	//   ....[64]....
        /*2f5c*/ 	.word	0x00029ed0
        /*2f60*/ 	.word	0x000000ff
        /*2f64*/ 	.word	0x00000000
        /*2f68*/ 	.short	0x0101
        /*2f6a*/ 	.byte	0x15
	.zero		1


	//   ....[65]....
        /*2f6c*/ 	.word	0x00029f00
        /*2f70*/ 	.word	0x000000ff
        /*2f74*/ 	.word	0x00000068
        /*2f78*/ 	.short	0x010a
        /*2f7a*/ 	.byte	0x0d
	.zero		1


	//   ....[66]....
        /*2f7c*/ 	.word	0x0002a000
        /*2f80*/ 	.word	0x000000ff
        /*2f84*/ 	.word	0x00000048
        /*2f88*/ 	.short	0x010b
        /*2f8a*/ 	.byte	0x0d
	.zero		1


	//   ....[67]....
        /*2f8c*/ 	.word	0x0002a070
        /*2f90*/ 	.word	0x000000ff
        /*2f94*/ 	.word	0x00000000
        /*2f98*/ 	.short	0x0101
        /*2f9a*/ 	.byte	0x16
	.zero		1


	//   ....[68]....
        /*2f9c*/ 	.word	0x0002a0b0
        /*2fa0*/ 	.word	0x000000ff
        /*2fa4*/ 	.word	0x00000050
        /*2fa8*/ 	.short	0x010a
        /*2faa*/ 	.byte	0x0d
	.zero		1


	//   ....[69]....
        /*2fac*/ 	.word	0x0002a1a0
        /*2fb0*/ 	.word	0x000000ff
        /*2fb4*/ 	.word	0x00000030
        /*2fb8*/ 	.short	0x010b
        /*2fba*/ 	.byte	0x0d
	.zero		1


	//   ....[70]....
        /*2fbc*/ 	.word	0x0002a1e0
        /*2fc0*/ 	.word	0x000000ff
        /*2fc4*/ 	.word	0x00000000
        /*2fc8*/ 	.short	0x0101
        /*2fca*/ 	.byte	0x1d
	.zero		1


	//   ....[71]....
        /*2fcc*/ 	.word	0x0002a210
        /*2fd0*/ 	.word	0x000000ff
        /*2fd4*/ 	.word	0x00000058
        /*2fd8*/ 	.short	0x010a
        /*2fda*/ 	.byte	0x0d
	.zero		1


	//   ....[72]....
        /*2fdc*/ 	.word	0x0002a310
        /*2fe0*/ 	.word	0x000000ff
        /*2fe4*/ 	.word	0x00000038
        /*2fe8*/ 	.short	0x010b
        /*2fea*/ 	.byte	0x0d
	.zero		1


	//   ....[73]....
        /*2fec*/ 	.word	0x0002a350
        /*2ff0*/ 	.word	0x000000ff
        /*2ff4*/ 	.word	0x00000000
        /*2ff8*/ 	.short	0x0101
        /*2ffa*/ 	.byte	0x17
	.zero		1


	//   ....[74]....
        /*2ffc*/ 	.word	0x0002a390
        /*3000*/ 	.word	0x000000ff
        /*3004*/ 	.word	0x00000060
        /*3008*/ 	.short	0x010a
        /*300a*/ 	.byte	0x0d
	.zero		1


	//   ....[75]....
        /*300c*/ 	.word	0x0002a480
        /*3010*/ 	.word	0x000000ff
        /*3014*/ 	.word	0x00000040
        /*3018*/ 	.short	0x010b
        /*301a*/ 	.byte	0x0d
	.zero		1


	//   ....[76]....
        /*301c*/ 	.word	0x0002a4c0
        /*3020*/ 	.word	0x000000ff
        /*3024*/ 	.word	0x00000000
        /*3028*/ 	.short	0x0101
        /*302a*/ 	.byte	0x15
	.zero		1


	//   ....[77]....
        /*302c*/ 	.word	0x0002a4f0
        /*3030*/ 	.word	0x000000ff
        /*3034*/ 	.word	0x00000068
        /*3038*/ 	.short	0x010a
        /*303a*/ 	.byte	0x0d
	.zero		1


	//   ....[78]....
        /*303c*/ 	.word	0x0002a5f0
        /*3040*/ 	.word	0x000000ff
        /*3044*/ 	.word	0x00000048
        /*3048*/ 	.short	0x010b
        /*304a*/ 	.byte	0x0d
	.zero		1


	//   ....[79]....
        /*304c*/ 	.word	0x0002a630
        /*3050*/ 	.word	0x000000ff
        /*3054*/ 	.word	0x00000000
        /*3058*/ 	.short	0x0101
        /*305a*/ 	.byte	0x16
	.zero		1


	//   ....[80]....
        /*305c*/ 	.word	0x0002a670
        /*3060*/ 	.word	0x000000ff
        /*3064*/ 	.word	0x00000050
        /*3068*/ 	.short	0x010a
        /*306a*/ 	.byte	0x0d
	.zero		1


	//   ....[81]....
        /*306c*/ 	.word	0x0002a770
        /*3070*/ 	.word	0x000000ff
        /*3074*/ 	.word	0x00000030
        /*3078*/ 	.short	0x010b
        /*307a*/ 	.byte	0x0d
	.zero		1


	//   ....[82]....
        /*307c*/ 	.word	0x0002a7b0
        /*3080*/ 	.word	0x000000ff
        /*3084*/ 	.word	0x00000000
        /*3088*/ 	.short	0x0101
        /*308a*/ 	.byte	0x1d
	.zero		1


	//   ....[83]....
        /*308c*/ 	.word	0x0002a7e0
        /*3090*/ 	.word	0x000000ff
        /*3094*/ 	.word	0x00000058
        /*3098*/ 	.short	0x010a
        /*309a*/ 	.byte	0x0d
	.zero		1


	//   ....[84]....
        /*309c*/ 	.word	0x0002a8e0
        /*30a0*/ 	.word	0x000000ff
        /*30a4*/ 	.word	0x00000038
        /*30a8*/ 	.short	0x010b
        /*30aa*/ 	.byte	0x0d
	.zero		1


	//   ....[85]....
        /*30ac*/ 	.word	0x0002a920
        /*30b0*/ 	.word	0x000000ff
        /*30b4*/ 	.word	0x00000000
        /*30b8*/ 	.short	0x0101
        /*30ba*/ 	.byte	0x17
	.zero		1


	//   ....[86]....
        /*30bc*/ 	.word	0x0002a960
        /*30c0*/ 	.word	0x000000ff
        /*30c4*/ 	.word	0x00000060
        /*30c8*/ 	.short	0x010a
        /*30ca*/ 	.byte	0x0d
	.zero		1


	//   ....[87]....
        /*30cc*/ 	.word	0x0002aa60
        /*30d0*/ 	.word	0x000000ff
        /*30d4*/ 	.word	0x00000040
        /*30d8*/ 	.short	0x010b
        /*30da*/ 	.byte	0x0d
	.zero		1


	//   ....[88]....
        /*30dc*/ 	.word	0x0002aaa0
        /*30e0*/ 	.word	0x000000ff
        /*30e4*/ 	.word	0x00000000
        /*30e8*/ 	.short	0x0101
        /*30ea*/ 	.byte	0x15
	.zero		1


	//   ....[89]....
        /*30ec*/ 	.word	0x0002aad0
        /*30f0*/ 	.word	0x000000ff
        /*30f4*/ 	.word	0x00000068
        /*30f8*/ 	.short	0x010a
        /*30fa*/ 	.byte	0x0d
	.zero		1


	//   ....[90]....
        /*30fc*/ 	.word	0x0002abd0
        /*3100*/ 	.word	0x000000ff
        /*3104*/ 	.word	0x00000048
        /*3108*/ 	.short	0x010b
        /*310a*/ 	.byte	0x0d
	.zero		1


	//   ....[91]....
        /*310c*/ 	.word	0x0002ac10
        /*3110*/ 	.word	0x000000ff
        /*3114*/ 	.word	0x00000000
        /*3118*/ 	.short	0x0101
        /*311a*/ 	.byte	0x16
	.zero		1


	//   ....[92]....
        /*311c*/ 	.word	0x0002ac50
        /*3120*/ 	.word	0x000000ff
        /*3124*/ 	.word	0x00000050
        /*3128*/ 	.short	0x010a
        /*312a*/ 	.byte	0x0d
	.zero		1


	//   ....[93]....
        /*312c*/ 	.word	0x0002ad50
        /*3130*/ 	.word	0x000000ff
        /*3134*/ 	.word	0x00000030
        /*3138*/ 	.short	0x010b
        /*313a*/ 	.byte	0x0d
	.zero		1


	//   ....[94]....
        /*313c*/ 	.word	0x0002ad90
        /*3140*/ 	.word	0x000000ff
        /*3144*/ 	.word	0x00000000
        /*3148*/ 	.short	0x0101
        /*314a*/ 	.byte	0x1d
	.zero		1


	//   ....[95]....
        /*314c*/ 	.word	0x0002adc0
        /*3150*/ 	.word	0x000000ff
        /*3154*/ 	.word	0x00000058
        /*3158*/ 	.short	0x010a
        /*315a*/ 	.byte	0x0d
	.zero		1


	//   ....[96]....
        /*315c*/ 	.word	0x0002aec0
        /*3160*/ 	.word	0x000000ff
        /*3164*/ 	.word	0x00000038
        /*3168*/ 	.short	0x010b
        /*316a*/ 	.byte	0x0d
	.zero		1


	//   ....[97]....
        /*316c*/ 	.word	0x0002af00
        /*3170*/ 	.word	0x000000ff
        /*3174*/ 	.word	0x00000000
        /*3178*/ 	.short	0x0101
        /*317a*/ 	.byte	0x17
	.zero		1


	//   ....[98]....
        /*317c*/ 	.word	0x0002af40
        /*3180*/ 	.word	0x000000ff
        /*3184*/ 	.word	0x00000060
        /*3188*/ 	.short	0x010a
        /*318a*/ 	.byte	0x0d
	.zero		1


	//   ....[99]....
        /*318c*/ 	.word	0x0002b040
        /*3190*/ 	.word	0x000000ff
        /*3194*/ 	.word	0x00000040
        /*3198*/ 	.short	0x010b
        /*319a*/ 	.byte	0x0d
	.zero		1


	//   ....[100]....
        /*319c*/ 	.word	0x0002b080
        /*31a0*/ 	.word	0x000000ff
        /*31a4*/ 	.word	0x00000000
        /*31a8*/ 	.short	0x0101
        /*31aa*/ 	.byte	0x15
	.zero		1


	//   ....[101]....
        /*31ac*/ 	.word	0x0002b0b0
        /*31b0*/ 	.word	0x000000ff
        /*31b4*/ 	.word	0x00000068
        /*31b8*/ 	.short	0x010a
        /*31ba*/ 	.byte	0x0d
	.zero		1


	//   ....[102]....
        /*31bc*/ 	.word	0x0002b1b0
        /*31c0*/ 	.word	0x000000ff
        /*31c4*/ 	.word	0x00000048
        /*31c8*/ 	.short	0x010b
        /*31ca*/ 	.byte	0x0d
	.zero		1


	//   ....[103]....
        /*31cc*/ 	.word	0x0002b200
        /*31d0*/ 	.word	0x000000ff
        /*31d4*/ 	.word	0x00000000
        /*31d8*/ 	.short	0x0101
        /*31da*/ 	.byte	0x16
	.zero		1


	//   ....[104]....
        /*31dc*/ 	.word	0x0002b900
        /*31e0*/ 	.word	0x00000000
        /*31e4*/ 	.word	0x00000050
        /*31e8*/ 	.short	0x010a
        /*31ea*/ 	.byte	0x3f
	.zero		1


	//   ....[105]....
        /*31ec*/ 	.word	0x0002b940
        /*31f0*/ 	.word	0x00000000
        /*31f4*/ 	.word	0x00000058
        /*31f8*/ 	.short	0x010a
        /*31fa*/ 	.byte	0x3f
	.zero		1


	//   ....[106]....
        /*31fc*/ 	.word	0x0002b980
        /*3200*/ 	.word	0x00000000
        /*3204*/ 	.word	0x00000060
        /*3208*/ 	.short	0x010a
        /*320a*/ 	.byte	0x3f
	.zero		1


	//   ....[107]....
        /*320c*/ 	.word	0x0002b9e0
        /*3210*/ 	.word	0x00000000
        /*3214*/ 	.word	0x00000068
        /*3218*/ 	.short	0x010a
        /*321a*/ 	.byte	0x3f
	.zero		1


	//   ....[108]....
        /*321c*/ 	.word	0x0002bd20
        /*3220*/ 	.word	0x0000000d
        /*3224*/ 	.word	0x00000018
        /*3228*/ 	.short	0x010a
        /*322a*/ 	.byte	0x3f
	.zero		1


	//   ....[109]....
        /*322c*/ 	.word	0x0002c070
        /*3230*/ 	.word	0x00000002
        /*3234*/ 	.word	0x00000078
        /*3238*/ 	.short	0x0101
        /*323a*/ 	.byte	0x3f
	.zero		1


	//   ....[110]....
        /*323c*/ 	.word	0x0002c820
        /*3240*/ 	.word	0x00000005
        /*3244*/ 	.word	0x00000000
        /*3248*/ 	.short	0x010a
        /*324a*/ 	.byte	0x3f
	.zero		1


	//   ....[111]....
        /*324c*/ 	.word	0x0002c8b0
        /*3250*/ 	.word	0x00000007
        /*3254*/ 	.word	0x00000000
        /*3258*/ 	.short	0x010a
        /*325a*/ 	.byte	0x3f
	.zero		1


	//   ....[112]....
        /*325c*/ 	.word	0x0002c940
        /*3260*/ 	.word	0x00000003
        /*3264*/ 	.word	0x00000000
        /*3268*/ 	.short	0x010a
        /*326a*/ 	.byte	0x3f
	.zero		1


	//   ....[113]....
        /*326c*/ 	.word	0x0002c9a0
        /*3270*/ 	.word	0x00000003
        /*3274*/ 	.word	0x00000000
        /*3278*/ 	.short	0x010a
        /*327a*/ 	.byte	0x3f
	.zero		1


	//   ....[114]....
        /*327c*/ 	.word	0x0002ca00
        /*3280*/ 	.word	0x00000004
        /*3284*/ 	.word	0x00000000
        /*3288*/ 	.short	0x010a
        /*328a*/ 	.byte	0x3f
	.zero		1


	//   ....[115]....
        /*328c*/ 	.word	0x0002ca60
        /*3290*/ 	.word	0x00000003
        /*3294*/ 	.word	0x00000030
        /*3298*/ 	.short	0x010a
        /*329a*/ 	.byte	0x3f
	.zero		1


	//   ....[116]....
        /*329c*/ 	.word	0x0002cab0
        /*32a0*/ 	.word	0x00000000
        /*32a4*/ 	.word	0x00000030
        /*32a8*/ 	.short	0x010a
        /*32aa*/ 	.byte	0x3f
	.zero		1


	//   ....[117]....
        /*32ac*/ 	.word	0x0002cb00
        /*32b0*/ 	.word	0x00000000
        /*32b4*/ 	.word	0x00000030
        /*32b8*/ 	.short	0x010a
        /*32ba*/ 	.byte	0x3f
	.zero		1


	//   ....[118]....
        /*32bc*/ 	.word	0x0002cb50
        /*32c0*/ 	.word	0x00000000
        /*32c4*/ 	.word	0x00000030
        /*32c8*/ 	.short	0x010a
        /*32ca*/ 	.byte	0x3f
	.zero		1


	//   ....[119]....
        /*32cc*/ 	.word	0x0002cba0
        /*32d0*/ 	.word	0x00000002
        /*32d4*/ 	.word	0x00000030
        /*32d8*/ 	.short	0x010a
        /*32da*/ 	.byte	0x3f
	.zero		1


	//   ....[120]....
        /*32dc*/ 	.word	0x0002cbf0
        /*32e0*/ 	.word	0x00000003
        /*32e4*/ 	.word	0x00000030
        /*32e8*/ 	.short	0x010a
        /*32ea*/ 	.byte	0x3f
	.zero		1


	//   ....[121]....
        /*32ec*/ 	.word	0x0002cc40
        /*32f0*/ 	.word	0x00000000
        /*32f4*/ 	.word	0x00000030
        /*32f8*/ 	.short	0x010a
        /*32fa*/ 	.byte	0x3f
	.zero		1


	//   ....[122]....
        /*32fc*/ 	.word	0x0002cc90
        /*3300*/ 	.word	0x00000000
        /*3304*/ 	.word	0x00000030
        /*3308*/ 	.short	0x010a
        /*330a*/ 	.byte	0x3f
	.zero		1


	//   ....[123]....
        /*330c*/ 	.word	0x0002cce0
        /*3310*/ 	.word	0x00000000
        /*3314*/ 	.word	0x00000030
        /*3318*/ 	.short	0x010a
        /*331a*/ 	.byte	0x3f
	.zero		1


	//   ....[124]....
        /*331c*/ 	.word	0x0002cd30
        /*3320*/ 	.word	0x00000000
        /*3324*/ 	.word	0x00000030
        /*3328*/ 	.short	0x010a
        /*332a*/ 	.byte	0x3f
	.zero		1


	//   ....[125]....
        /*332c*/ 	.word	0x0002cd80
        /*3330*/ 	.word	0x00000000
        /*3334*/ 	.word	0x00000030
        /*3338*/ 	.short	0x010a
        /*333a*/ 	.byte	0x3f
	.zero		1


	//   ....[126]....
        /*333c*/ 	.word	0x0002cdd0
        /*3340*/ 	.word	0x00000000
        /*3344*/ 	.word	0x00000030
        /*3348*/ 	.short	0x010a
        /*334a*/ 	.byte	0x3f
	.zero		1


	//   ....[127]....
        /*334c*/ 	.word	0x0002ce20
        /*3350*/ 	.word	0x00000000
        /*3354*/ 	.word	0x00000030
        /*3358*/ 	.short	0x010a
        /*335a*/ 	.byte	0x3f
	.zero		1


	//   ....[128]....
        /*335c*/ 	.word	0x0002ce70
        /*3360*/ 	.word	0x00000000
        /*3364*/ 	.word	0x00000030
        /*3368*/ 	.short	0x010a
        /*336a*/ 	.byte	0x3f
	.zero		1


	//   ....[129]....
        /*336c*/ 	.word	0x0002cec0
        /*3370*/ 	.word	0x00000000
        /*3374*/ 	.word	0x00000030
        /*3378*/ 	.short	0x010a
        /*337a*/ 	.byte	0x3f
	.zero		1


	//   ....[130]....
        /*337c*/ 	.word	0x0002cf10
        /*3380*/ 	.word	0x00000000
        /*3384*/ 	.word	0x00000030
        /*3388*/ 	.short	0x010a
        /*338a*/ 	.byte	0x3f
	.zero		1


	//   ....[131]....
        /*338c*/ 	.word	0x0002cf70
        /*3390*/ 	.word	0x00000005
        /*3394*/ 	.word	0x00000078
        /*3398*/ 	.short	0x010a
        /*339a*/ 	.byte	0x3f
	.zero		1


	//   ....[132]....
        /*339c*/ 	.word	0x0002cfd0
        /*33a0*/ 	.word	0x00000003
        /*33a4*/ 	.word	0x00000050
        /*33a8*/ 	.short	0x010a
        /*33aa*/ 	.byte	0x3f
	.zero		1


	//   ....[133]....
        /*33ac*/ 	.word	0x0002d030
        /*33b0*/ 	.word	0x00000003
        /*33b4*/ 	.word	0x00000058
        /*33b8*/ 	.short	0x010a
        /*33ba*/ 	.byte	0x3f
	.zero		1


	//   ....[134]....
        /*33bc*/ 	.word	0x0002d090
        /*33c0*/ 	.word	0x00000003
        /*33c4*/ 	.word	0x00000060
        /*33c8*/ 	.short	0x010a
        /*33ca*/ 	.byte	0x3f
	.zero		1


	//   ....[135]....
        /*33cc*/ 	.word	0x0002d0f0
        /*33d0*/ 	.word	0x00000003
        /*33d4*/ 	.word	0x00000068
        /*33d8*/ 	.short	0x010a
        /*33da*/ 	.byte	0x3f
	.zero		1


	//   ....[136]....
        /*33dc*/ 	.word	0x0002d150
        /*33e0*/ 	.word	0x00000004
        /*33e4*/ 	.word	0x00000050
        /*33e8*/ 	.short	0x010a
        /*33ea*/ 	.byte	0x3f
	.zero		1


	//   ....[137]....
        /*33ec*/ 	.word	0x0002d1b0
        /*33f0*/ 	.word	0x00000004
        /*33f4*/ 	.word	0x00000058
        /*33f8*/ 	.short	0x010a
        /*33fa*/ 	.byte	0x3f
	.zero		1


	//   ....[138]....
        /*33fc*/ 	.word	0x0002d210
        /*3400*/ 	.word	0x00000004
        /*3404*/ 	.word	0x00000060
        /*3408*/ 	.short	0x010a
        /*340a*/ 	.byte	0x3f
	.zero		1


	//   ....[139]....
        /*340c*/ 	.word	0x0002d270
        /*3410*/ 	.word	0x00000004
        /*3414*/ 	.word	0x00000068
        /*3418*/ 	.short	0x010a
        /*341a*/ 	.byte	0x3f
	.zero		1


	//   ....[140]....
        /*341c*/ 	.word	0x0002d2d0
        /*3420*/ 	.word	0x00000005
        /*3424*/ 	.word	0x00000050
        /*3428*/ 	.short	0x010a
        /*342a*/ 	.byte	0x3f
	.zero		1


	//   ....[141]....
        /*342c*/ 	.word	0x0002d330
        /*3430*/ 	.word	0x00000005
        /*3434*/ 	.word	0x00000058
        /*3438*/ 	.short	0x010a
        /*343a*/ 	.byte	0x3f
	.zero		1


	//   ....[142]....
        /*343c*/ 	.word	0x0002d390
        /*3440*/ 	.word	0x00000005
        /*3444*/ 	.word	0x00000060
        /*3448*/ 	.short	0x010a
        /*344a*/ 	.byte	0x3f
	.zero		1


	//   ....[143]....
        /*344c*/ 	.word	0x0002d3f0
        /*3450*/ 	.word	0x00000005
        /*3454*/ 	.word	0x00000068
        /*3458*/ 	.short	0x010a
        /*345a*/ 	.byte	0x3f
	.zero		1


	//   ....[144]....
        /*345c*/ 	.word	0x0002d450
        /*3460*/ 	.word	0x00000002
        /*3464*/ 	.word	0x00000050
        /*3468*/ 	.short	0x010a
        /*346a*/ 	.byte	0x3f
	.zero		1


	//   ....[145]....
        /*346c*/ 	.word	0x0002d4b0
        /*3470*/ 	.word	0x00000002
        /*3474*/ 	.word	0x00000058
        /*3478*/ 	.short	0x010a
        /*347a*/ 	.byte	0x3f
	.zero		1


	//   ....[146]....
        /*347c*/ 	.word	0x0002d510
        /*3480*/ 	.word	0x00000002
        /*3484*/ 	.word	0x00000060
        /*3488*/ 	.short	0x010a
        /*348a*/ 	.byte	0x3f
	.zero		1


	//   ....[147]....
        /*348c*/ 	.word	0x0002d570
        /*3490*/ 	.word	0x00000002
        /*3494*/ 	.word	0x00000068
        /*3498*/ 	.short	0x010a
        /*349a*/ 	.byte	0x3f
	.zero		1


	//   ....[148]....
        /*349c*/ 	.word	0x0002d5c0
        /*34a0*/ 	.word	0x00000000
        /*34a4*/ 	.word	0x00000050
        /*34a8*/ 	.short	0x010a
        /*34aa*/ 	.byte	0x3f
	.zero		1


	//   ....[149]....
        /*34ac*/ 	.word	0x0002d610
        /*34b0*/ 	.word	0x00000000
        /*34b4*/ 	.word	0x00000058
        /*34b8*/ 	.short	0x010a
        /*34ba*/ 	.byte	0x3f
	.zero		1


	//   ....[150]....
        /*34bc*/ 	.word	0x0002d660
        /*34c0*/ 	.word	0x00000000
        /*34c4*/ 	.word	0x00000060
        /*34c8*/ 	.short	0x010a
        /*34ca*/ 	.byte	0x3f
	.zero		1


	//   ....[151]....
        /*34cc*/ 	.word	0x0002d730
        /*34d0*/ 	.word	0x0000000d
        /*34d4*/ 	.word	0x00000018
        /*34d8*/ 	.short	0x010a
        /*34da*/ 	.byte	0x3f
	.zero		1


	//   ....[152]....
        /*34dc*/ 	.word	0x0002d800
        /*34e0*/ 	.word	0x00000005
        /*34e4*/ 	.word	0x00000000
        /*34e8*/ 	.short	0x010a
        /*34ea*/ 	.byte	0x3f
	.zero		1


	//   ....[153]....
        /*34ec*/ 	.word	0x0002d850
        /*34f0*/ 	.word	0x00000007
        /*34f4*/ 	.word	0x00000000
        /*34f8*/ 	.short	0x010a
        /*34fa*/ 	.byte	0x3f
	.zero		1


	//----- nvinfo : EIATTR_NUM_MBARRIERS
	.align		4
.L_42:
        /*34fc*/ 	.byte	0x03, 0x38
        /*34fe*/ 	.short	0x0010


	//----- nvinfo : EIATTR_EXIT_INSTR_OFFSETS
	.align		4
        /*3500*/ 	.byte	0x04, 0x1c
        /*3502*/ 	.short	(.L_44 - .L_43)


	//   ....[0]....
.L_43:
        /*3504*/ 	.word	0x0002c990


	//----- nvinfo : EIATTR_MAX_THREADS
	.align		4
.L_44:
        /*3508*/ 	.byte	0x04, 0x05
        /*350a*/ 	.short	(.L_46 - .L_45)
.L_45:
        /*350c*/ 	.word	0x00000180
        /*3510*/ 	.word	0x00000001
        /*3514*/ 	.word	0x00000001


	//----- nvinfo : EIATTR_CRS_STACK_SIZE
	.align		4
.L_46:
        /*3518*/ 	.byte	0x04, 0x1e
        /*351a*/ 	.short	(.L_48 - .L_47)
.L_47:
        /*351c*/ 	.word	0x00000000


	//----- nvinfo : EIATTR_CBANK_PARAM_SIZE
	.align		4
.L_48:
        /*3520*/ 	.byte	0x03, 0x19
        /*3522*/ 	.short	0x0770


	//----- nvinfo : EIATTR_PARAM_CBANK
	.align		4
        /*3524*/ 	.byte	0x04, 0x0a
        /*3526*/ 	.short	(.L_50 - .L_49)
	.align		4
.L_49:
        /*3528*/ 	.word	index@(.nv.constant0._ZN7cutlass13device_kernelINS_4gemm6kernel13GemmUniversalIN4cute5tupleIJiiiiEEENS1_10collective13CollectiveMmaINS1_34MainloopSm90TmaGmmaWarpSpecializedILi3ENS5_IJNS4_1CILi1EEESB_SB_EEENS1_35KernelTmaWarpSpecializedCooperativeEEENS5_IJNSA_ILi256EEESF_NSA_ILi64EEEEEENS_10bfloat16_tENS5_IJlSB_lEEESI_SJ_NS4_8TiledMMAINS4_8MMA_AtomIJNS4_4SM904GMMA28MMA_64x256x16_F32BF16BF16_SSILNSN_5MajorE0ELSP_0ELNSN_7ScaleInE1ELSQ_1EEEEEENS4_6LayoutINS5_IJNSA_ILi2EEESB_SB_EEENS5_IJSB_NSA_ILi0EEESW_EEEEENS5_IJNS4_10UnderscoreESZ_SZ_EEEEENS4_13SM90_TMA_LOADENS4_14ComposedLayoutINS4_7SwizzleILi3ELi4ELi3EEENS4_18smem_ptr_flag_bitsILi16EEENST_INS5_IJNSA_ILi8EEESG_EEENS5_IJSG_SB_EEEEEEEvNS4_8identityES12_S1C_vS1D_EENS_8epilogue10collective18CollectiveEpilogueINS1F_22Sm90TmaWarpSpecializedILi4ELi2ELi16ELb1ELb0EEEJSH_NS5_IJNSA_ILi128EEENSA_ILi32EEEEEESI_SJ_SI_SJ_NS1F_6fusion15FusionCallbacksIS1J_NS1N_13LinCombEltActINS1F_6thread7SigmoidESI_fSI_fLNS_15FloatRoundStyleE2EEESH_S1M_JEEES12_NS13_INS14_ILi2ELi4ELi3EEES17_NST_INS5_IJS18_S1L_EEENS5_IJS1L_SB_EEEEEEENS4_17SM75_U32x4_LDSM_NENS4_14SM90_TMA_STOREES1Z_NS4_17SM90_U32x4_STSM_NENS4_9Copy_AtomIJS22_NS_6half_tEEEEvEEEvvEEEEvNT_6ParamsE)
        /*352c*/ 	.short	0x0210
        /*352e*/ 	.short	0x0770


	//----- nvinfo : EIATTR_SW_WAR
	.align		4
.L_50:
        /*3530*/ 	.byte	0x04, 0x36
        /*3532*/ 	.short	(.L_52 - .L_51)
.L_51:
        /*3534*/ 	.word	0x00000008
.L_52:


//--------------------- .nv.callgraph             --------------------------
	.section	.nv.callgraph,"",@"SHT_CUDA_CALLGRAPH"
	.align	4
	.sectionentsize	8
	.align		4
        /*0000*/ 	.word	0x00000000
	.align		4
        /*0004*/ 	.word	0xffffffff
	.align		4
        /*0008*/ 	.word	index@(_ZN7cutlass13device_kernelINS_4gemm6kernel13GemmUniversalIN4cute5tupleIJiiiiEEENS1_10collective13CollectiveMmaINS1_34MainloopSm90TmaGmmaWarpSpecializedILi3ENS5_IJNS4_1CILi1EEESB_SB_EEENS1_35KernelTmaWarpSpecializedCooperativeEEENS5_IJNSA_ILi256EEESF_NSA_ILi64EEEEEENS_10bfloat16_tENS5_IJlSB_lEEESI_SJ_NS4_8TiledMMAINS4_8MMA_AtomIJNS4_4SM904GMMA28MMA_64x256x16_F32BF16BF16_SSILNSN_5MajorE0ELSP_0ELNSN_7ScaleInE1ELSQ_1EEEEEENS4_6LayoutINS5_IJNSA_ILi2EEESB_SB_EEENS5_IJSB_NSA_ILi0EEESW_EEEEENS5_IJNS4_10UnderscoreESZ_SZ_EEEEENS4_13SM90_TMA_LOADENS4_14ComposedLayoutINS4_7SwizzleILi3ELi4ELi3EEENS4_18smem_ptr_flag_bitsILi16EEENST_INS5_IJNSA_ILi8EEESG_EEENS5_IJSG_SB_EEEEEEEvNS4_8identityES12_S1C_vS1D_EENS_8epilogue10collective18CollectiveEpilogueINS1F_22Sm90TmaWarpSpecializedILi4ELi2ELi16ELb1ELb0EEEJSH_NS5_IJNSA_ILi128EEENSA_ILi32EEEEEESI_SJ_SI_SJ_NS1F_6fusion15FusionCallbacksIS1J_NS1N_13LinCombEltActINS1F_6thread7SigmoidESI_fSI_fLNS_15FloatRoundStyleE2EEESH_S1M_JEEES12_NS13_INS14_ILi2ELi4ELi3EEES17_NST_INS5_IJS18_S1L_EEENS5_IJS1L_SB_EEEEEEENS4_17SM75_U32x4_LDSM_NENS4_14SM90_TMA_STOREES1Z_NS4_17SM90_U32x4_STSM_NENS4_9Copy_AtomIJS22_NS_6half_tEEEEvEEEvvEEEEvNT_6ParamsE)
	.align		4
        /*000c*/ 	.word	index@(__assertfail)
	.align		4
        /*0010*/ 	.word	0x00000000
	.align		4
        /*0014*/ 	.word	0xfffffffe
	.align		4
        /*0018*/ 	.word	0x00000000
	.align		4
        /*001c*/ 	.word	0xfffffffd
	.align		4
        /*0020*/ 	.word	0x00000000
	.align		4
        /*0024*/ 	.word	0xfffffffc


//--------------------- .nv.constant4             --------------------------
	.section	.nv.constant4,"a",@progbits
	.align	8
	.align		8
.nv.constant4:
        /*0000*/ 	.dword	__assertfail
	.align		8
        /*0008*/ 	.dword	__unnamed_1
	.align		8
        /*0010*/ 	.dword	__unnamed_2
	.align		8
        /*0018*/ 	.dword	_ZN39_INTERNAL_6fa73085_4_k_cu_3c1903a1_36844cuda3std3__45__cpo5beginE
	.align		8
        /*0020*/ 	.dword	_ZN39_INTERNAL_6fa73085_4_k_cu_3c1903a1_36844cuda3std3__45__cpo3endE
	.align		8
        /*0028*/ 	.dword	_ZN39_INTERNAL_6fa73085_4_k_cu_3c1903a1_36844cuda3std3__45__cpo6cbeginE
	.align		8
        /*0030*/ 	.dword	_ZN39_INTERNAL_6fa73085_4_k_cu_3c1903a1_36844cuda3std3__45__cpo4cendE
	.align		8
        /*0038*/ 	.dword	_ZN39_INTERNAL_6fa73085_4_k_cu_3c1903a1_36844cuda3std3__441_GLOBAL__N__6fa73085_4_k_cu_3c1903a1_36846ignoreE
	.align		8
        /*0040*/ 	.dword	_ZN39_INTERNAL_6fa73085_4_k_cu_3c1903a1_36844cuda3std3__419piecewise_constructE
	.align		8
        /*0048*/ 	.dword	_ZN39_INTERNAL_6fa73085_4_k_cu_3c1903a1_36844cuda3std3__48in_placeE
	.align		8
        /*0050*/ 	.dword	_ZN39_INTERNAL_6fa73085_4_k_cu_3c1903a1_36844cuda3std6ranges3__45__cpo4swapE
	.align		8
        /*0058*/ 	.dword	_ZN39_INTERNAL_6fa73085_4_k_cu_3c1903a1_36844cuda3std6ranges3__45__cpo9iter_moveE
	.align		8
        /*0060*/ 	.dword	_ZN39_INTERNAL_6fa73085_4_k_cu_3c1903a1_36844cute7productE
	.align		8
        /*0068*/ 	.dword	_ZN39_INTERNAL_6fa73085_4_k_cu_3c1903a1_36844cute1_E
	.align		8
        /*0070*/ 	.dword	$str$22
	.align		8
        /*0078*/ 	.dword	$str$23
	.align		8
        /*0080*/ 	.dword	$str$26
	.align		8
        /*0088*/ 	.dword	$str$27


//--------------------- .text._ZN7cutlass13device_kernelINS_4gemm6kernel13GemmUniversalIN4cute5tupleIJiiiiEEENS1_10collective13CollectiveMmaINS1_34MainloopSm90TmaGmmaWarpSpecializedILi3ENS5_IJNS4_1CILi1EEESB_SB_EEENS1_35KernelTmaWarpSpecializedCooperativeEEENS5_IJNSA_ILi256EEESF_NSA_ILi64EEEEEENS_10bfloat16_tENS5_IJlSB_lEEESI_SJ_NS4_8TiledMMAINS4_8MMA_AtomIJNS4_4SM904GMMA28MMA_64x256x16_F32BF16BF16_SSILNSN_5MajorE0ELSP_0ELNSN_7ScaleInE1ELSQ_1EEEEEENS4_6LayoutINS5_IJNSA_ILi2EEESB_SB_EEENS5_IJSB_NSA_ILi0EEESW_EEEEENS5_IJNS4_10UnderscoreESZ_SZ_EEEEENS4_13SM90_TMA_LOADENS4_14ComposedLayoutINS4_7SwizzleILi3ELi4ELi3EEENS4_18smem_ptr_flag_bitsILi16EEENST_INS5_IJNSA_ILi8EEESG_EEENS5_IJSG_SB_EEEEEEEvNS4_8identityES12_S1C_vS1D_EENS_8epilogue10collective18CollectiveEpilogueINS1F_22Sm90TmaWarpSpecializedILi4ELi2ELi16ELb1ELb0EEEJSH_NS5_IJNSA_ILi128EEENSA_ILi32EEEEEESI_SJ_SI_SJ_NS1F_6fusion15FusionCallbacksIS1J_NS1N_13LinCombEltActINS1F_6thread7SigmoidESI_fSI_fLNS_15FloatRoundStyleE2EEESH_S1M_JEEES12_NS13_INS14_ILi2ELi4ELi3EEES17_NST_INS5_IJS18_S1L_EEENS5_IJS1L_SB_EEEEEEENS4_17SM75_U32x4_LDSM_NENS4_14SM90_TMA_STOREES1Z_NS4_17SM90_U32x4_STSM_NENS4_9Copy_AtomIJS22_NS_6half_tEEEEvEEEvvEEEEvNT_6ParamsE --------------------------
	.section	.text._ZN7cutlass13device_kernelINS_4gemm6kernel13GemmUniversalIN4cute5tupleIJiiiiEEENS1_10collective13CollectiveMmaINS1_34MainloopSm90TmaGmmaWarpSpecializedILi3ENS5_IJNS4_1CILi1EEESB_SB_EEENS1_35KernelTmaWarpSpecializedCooperativeEEENS5_IJNSA_ILi256EEESF_NSA_ILi64EEEEEENS_10bfloat16_tENS5_IJlSB_lEEESI_SJ_NS4_8TiledMMAINS4_8MMA_AtomIJNS4_4SM904GMMA28MMA_64x256x16_F32BF16BF16_SSILNSN_5MajorE0ELSP_0ELNSN_7ScaleInE1ELSQ_1EEEEEENS4_6LayoutINS5_IJNSA_ILi2EEESB_SB_EEENS5_IJSB_NSA_ILi0EEESW_EEEEENS5_IJNS4_10UnderscoreESZ_SZ_EEEEENS4_13SM90_TMA_LOADENS4_14ComposedLayoutINS4_7SwizzleILi3ELi4ELi3EEENS4_18smem_ptr_flag_bitsILi16EEENST_INS5_IJNSA_ILi8EEESG_EEENS5_IJSG_SB_EEEEEEEvNS4_8identityES12_S1C_vS1D_EENS_8epilogue10collective18CollectiveEpilogueINS1F_22Sm90TmaWarpSpecializedILi4ELi2ELi16ELb1ELb0EEEJSH_NS5_IJNSA_ILi128EEENSA_ILi32EEEEEESI_SJ_SI_SJ_NS1F_6fusion15FusionCallbacksIS1J_NS1N_13LinCombEltActINS1F_6thread7SigmoidESI_fSI_fLNS_15FloatRoundStyleE2EEESH_S1M_JEEES12_NS13_INS14_ILi2ELi4ELi3EEES17_NST_INS5_IJS18_S1L_EEENS5_IJS1L_SB_EEEEEEENS4_17SM75_U32x4_LDSM_NENS4_14SM90_TMA_STOREES1Z_NS4_17SM90_U32x4_STSM_NENS4_9Copy_AtomIJS22_NS_6half_tEEEEvEEEvvEEEEvNT_6ParamsE,"ax",@progbits
	.align	128
.text._ZN7cutlass13device_kernelINS_4gemm6kernel13GemmUniversalIN4cute5tupleIJiiiiEEENS1_10collective13CollectiveMmaINS1_34MainloopSm90TmaGmmaWarpSpecializedILi3ENS5_IJNS4_1CILi1EEESB_SB_EEENS1_35KernelTmaWarpSpecializedCooperativeEEENS5_IJNSA_ILi256EEESF_NSA_ILi64EEEEEENS_10bfloat16_tENS5_IJlSB_lEEESI_SJ_NS4_8TiledMMAINS4_8MMA_AtomIJNS4_4SM904GMMA28MMA_64x256x16_F32BF16BF16_SSILNSN_5MajorE0ELSP_0ELNSN_7ScaleInE1ELSQ_1EEEEEENS4_6LayoutINS5_IJNSA_ILi2EEESB_SB_EEENS5_IJSB_NSA_ILi0EEESW_EEEEENS5_IJNS4_10UnderscoreESZ_SZ_EEEEENS4_13SM90_TMA_LOADENS4_14ComposedLayoutINS4_7SwizzleILi3ELi4ELi3EEENS4_18smem_ptr_flag_bitsILi16EEENST_INS5_IJNSA_ILi8EEESG_EEENS5_IJSG_SB_EEEEEEEvNS4_8identityES12_S1C_vS1D_EENS_8epilogue10collective18CollectiveEpilogueINS1F_22Sm90TmaWarpSpecializedILi4ELi2ELi16ELb1ELb0EEEJSH_NS5_IJNSA_ILi128EEENSA_ILi32EEEEEESI_SJ_SI_SJ_NS1F_6fusion15FusionCallbacksIS1J_NS1N_13LinCombEltActINS1F_6thread7SigmoidESI_fSI_fLNS_15FloatRoundStyleE2EEESH_S1M_JEEES12_NS13_INS14_ILi2ELi4ELi3EEES17_NST_INS5_IJS18_S1L_EEENS5_IJS1L_SB_EEEEEEENS4_17SM75_U32x4_LDSM_NENS4_14SM90_TMA_STOREES1Z_NS4_17SM90_U32x4_STSM_NENS4_9Copy_AtomIJS22_NS_6half_tEEEEvEEEvvEEEEvNT_6ParamsE:
        .type           _ZN7cutlass13device_kernelINS_4gemm6kernel13GemmUniversalIN4cute5tupleIJiiiiEEENS1_10collective13CollectiveMmaINS1_34MainloopSm90TmaGmmaWarpSpecializedILi3ENS5_IJNS4_1CILi1EEESB_SB_EEENS1_35KernelTmaWarpSpecializedCooperativeEEENS5_IJNSA_ILi256EEESF_NSA_ILi64EEEEEENS_10bfloat16_tENS5_IJlSB_lEEESI_SJ_NS4_8TiledMMAINS4_8MMA_AtomIJNS4_4SM904GMMA28MMA_64x256x16_F32BF16BF16_SSILNSN_5MajorE0ELSP_0ELNSN_7ScaleInE1ELSQ_1EEEEEENS4_6LayoutINS5_IJNSA_ILi2EEESB_SB_EEENS5_IJSB_NSA_ILi0EEESW_EEEEENS5_IJNS4_10UnderscoreESZ_SZ_EEEEENS4_13SM90_TMA_LOADENS4_14ComposedLayoutINS4_7SwizzleILi3ELi4ELi3EEENS4_18smem_ptr_flag_bitsILi16EEENST_INS5_IJNSA_ILi8EEESG_EEENS5_IJSG_SB_EEEEEEEvNS4_8identityES12_S1C_vS1D_EENS_8epilogue10collective18CollectiveEpilogueINS1F_22Sm90TmaWarpSpecializedILi4ELi2ELi16ELb1ELb0EEEJSH_NS5_IJNSA_ILi128EEENSA_ILi32EEEEEESI_SJ_SI_SJ_NS1F_6fusion15FusionCallbacksIS1J_NS1N_13LinCombEltActINS1F_6thread7SigmoidESI_fSI_fLNS_15FloatRoundStyleE2EEESH_S1M_JEEES12_NS13_INS14_ILi2ELi4ELi3EEES17_NST_INS5_IJS18_S1L_EEENS5_IJS1L_SB_EEEEEEENS4_17SM75_U32x4_LDSM_NENS4_14SM90_TMA_STOREES1Z_NS4_17SM90_U32x4_STSM_NENS4_9Copy_AtomIJS22_NS_6half_tEEEEvEEEvvEEEEvNT_6ParamsE,@function
        .size           _ZN7cutlass13device_kernelINS_4gemm6kernel13GemmUniversalIN4cute5tupleIJiiiiEEENS1_10collective13CollectiveMmaINS1_34MainloopSm90TmaGmmaWarpSpecializedILi3ENS5_IJNS4_1CILi1EEESB_SB_EEENS1_35KernelTmaWarpSpecializedCooperativeEEENS5_IJNSA_ILi256EEESF_NSA_ILi64EEEEEENS_10bfloat16_tENS5_IJlSB_lEEESI_SJ_NS4_8TiledMMAINS4_8MMA_AtomIJNS4_4SM904GMMA28MMA_64x256x16_F32BF16BF16_SSILNSN_5MajorE0ELSP_0ELNSN_7ScaleInE1ELSQ_1EEEEEENS4_6LayoutINS5_IJNSA_ILi2EEESB_SB_EEENS5_IJSB_NSA_ILi0EEESW_EEEEENS5_IJNS4_10UnderscoreESZ_SZ_EEEEENS4_13SM90_TMA_LOADENS4_14ComposedLayoutINS4_7SwizzleILi3ELi4ELi3EEENS4_18smem_ptr_flag_bitsILi16EEENST_INS5_IJNSA_ILi8EEESG_EEENS5_IJSG_SB_EEEEEEEvNS4_8identityES12_S1C_vS1D_EENS_8epilogue10collective18CollectiveEpilogueINS1F_22Sm90TmaWarpSpecializedILi4ELi2ELi16ELb1ELb0EEEJSH_NS5_IJNSA_ILi128EEENSA_ILi32EEEEEESI_SJ_SI_SJ_NS1F_6fusion15FusionCallbacksIS1J_NS1N_13LinCombEltActINS1F_6thread7SigmoidESI_fSI_fLNS_15FloatRoundStyleE2EEESH_S1M_JEEES12_NS13_INS14_ILi2ELi4ELi3EEES17_NST_INS5_IJS18_S1L_EEENS5_IJS1L_SB_EEEEEEENS4_17SM75_U32x4_LDSM_NENS4_14SM90_TMA_STOREES1Z_NS4_17SM90_U32x4_STSM_NENS4_9Copy_AtomIJS22_NS_6half_tEEEEvEEEvvEEEEvNT_6ParamsE,(.L_x_1170 - _ZN7cutlass13device_kernelINS_4gemm6kernel13GemmUniversalIN4cute5tupleIJiiiiEEENS1_10collective13CollectiveMmaINS1_34MainloopSm90TmaGmmaWarpSpecializedILi3ENS5_IJNS4_1CILi1EEESB_SB_EEENS1_35KernelTmaWarpSpecializedCooperativeEEENS5_IJNSA_ILi256EEESF_NSA_ILi64EEEEEENS_10bfloat16_tENS5_IJlSB_lEEESI_SJ_NS4_8TiledMMAINS4_8MMA_AtomIJNS4_4SM904GMMA28MMA_64x256x16_F32BF16BF16_SSILNSN_5MajorE0ELSP_0ELNSN_7ScaleInE1ELSQ_1EEEEEENS4_6LayoutINS5_IJNSA_ILi2EEESB_SB_EEENS5_IJSB_NSA_ILi0EEESW_EEEEENS5_IJNS4_10UnderscoreESZ_SZ_EEEEENS4_13SM90_TMA_LOADENS4_14ComposedLayoutINS4_7SwizzleILi3ELi4ELi3EEENS4_18smem_ptr_flag_bitsILi16EEENST_INS5_IJNSA_ILi8EEESG_EEENS5_IJSG_SB_EEEEEEEvNS4_8identityES12_S1C_vS1D_EENS_8epilogue10collective18CollectiveEpilogueINS1F_22Sm90TmaWarpSpecializedILi4ELi2ELi16ELb1ELb0EEEJSH_NS5_IJNSA_ILi128EEENSA_ILi32EEEEEESI_SJ_SI_SJ_NS1F_6fusion15FusionCallbacksIS1J_NS1N_13LinCombEltActINS1F_6thread7SigmoidESI_fSI_fLNS_15FloatRoundStyleE2EEESH_S1M_JEEES12_NS13_INS14_ILi2ELi4ELi3EEES17_NST_INS5_IJS18_S1L_EEENS5_IJS1L_SB_EEEEEEENS4_17SM75_U32x4_LDSM_NENS4_14SM90_TMA_STOREES1Z_NS4_17SM90_U32x4_STSM_NENS4_9Copy_AtomIJS22_NS_6half_tEEEEvEEEvvEEEEvNT_6ParamsE)
        .other          _ZN7cutlass13device_kernelINS_4gemm6kernel13GemmUniversalIN4cute5tupleIJiiiiEEENS1_10collective13CollectiveMmaINS1_34MainloopSm90TmaGmmaWarpSpecializedILi3ENS5_IJNS4_1CILi1EEESB_SB_EEENS1_35KernelTmaWarpSpecializedCooperativeEEENS5_IJNSA_ILi256EEESF_NSA_ILi64EEEEEENS_10bfloat16_tENS5_IJlSB_lEEESI_SJ_NS4_8TiledMMAINS4_8MMA_AtomIJNS4_4SM904GMMA28MMA_64x256x16_F32BF16BF16_SSILNSN_5MajorE0ELSP_0ELNSN_7ScaleInE1ELSQ_1EEEEEENS4_6LayoutINS5_IJNSA_ILi2EEESB_SB_EEENS5_IJSB_NSA_ILi0EEESW_EEEEENS5_IJNS4_10UnderscoreESZ_SZ_EEEEENS4_13SM90_TMA_LOADENS4_14ComposedLayoutINS4_7SwizzleILi3ELi4ELi3EEENS4_18smem_ptr_flag_bitsILi16EEENST_INS5_IJNSA_ILi8EEESG_EEENS5_IJSG_SB_EEEEEEEvNS4_8identityES12_S1C_vS1D_EENS_8epilogue10collective18CollectiveEpilogueINS1F_22Sm90TmaWarpSpecializedILi4ELi2ELi16ELb1ELb0EEEJSH_NS5_IJNSA_ILi128EEENSA_ILi32EEEEEESI_SJ_SI_SJ_NS1F_6fusion15FusionCallbacksIS1J_NS1N_13LinCombEltActINS1F_6thread7SigmoidESI_fSI_fLNS_15FloatRoundStyleE2EEESH_S1M_JEEES12_NS13_INS14_ILi2ELi4ELi3EEES17_NST_INS5_IJS18_S1L_EEENS5_IJS1L_SB_EEEEEEENS4_17SM75_U32x4_LDSM_NENS4_14SM90_TMA_STOREES1Z_NS4_17SM90_U32x4_STSM_NENS4_9Copy_AtomIJS22_NS_6half_tEEEEvEEEvvEEEEvNT_6ParamsE,@"STO_CUDA_ENTRY STV_DEFAULT"
_ZN7cutlass13device_kernelINS_4gemm6kernel13GemmUniversalIN4cute5tupleIJiiiiEEENS1_10collective13CollectiveMmaINS1_34MainloopSm90TmaGmmaWarpSpecializedILi3ENS5_IJNS4_1CILi1EEESB_SB_EEENS1_35KernelTmaWarpSpecializedCooperativeEEENS5_IJNSA_ILi256EEESF_NSA_ILi64EEEEEENS_10bfloat16_tENS5_IJlSB_lEEESI_SJ_NS4_8TiledMMAINS4_8MMA_AtomIJNS4_4SM904GMMA28MMA_64x256x16_F32BF16BF16_SSILNSN_5MajorE0ELSP_0ELNSN_7ScaleInE1ELSQ_1EEEEEENS4_6LayoutINS5_IJNSA_ILi2EEESB_SB_EEENS5_IJSB_NSA_ILi0EEESW_EEEEENS5_IJNS4_10UnderscoreESZ_SZ_EEEEENS4_13SM90_TMA_LOADENS4_14ComposedLayoutINS4_7SwizzleILi3ELi4ELi3EEENS4_18smem_ptr_flag_bitsILi16EEENST_INS5_IJNSA_ILi8EEESG_EEENS5_IJSG_SB_EEEEEEEvNS4_8identityES12_S1C_vS1D_EENS_8epilogue10collective18CollectiveEpilogueINS1F_22Sm90TmaWarpSpecializedILi4ELi2ELi16ELb1ELb0EEEJSH_NS5_IJNSA_ILi128EEENSA_ILi32EEEEEESI_SJ_SI_SJ_NS1F_6fusion15FusionCallbacksIS1J_NS1N_13LinCombEltActINS1F_6thread7SigmoidESI_fSI_fLNS_15FloatRoundStyleE2EEESH_S1M_JEEES12_NS13_INS14_ILi2ELi4ELi3EEES17_NST_INS5_IJS18_S1L_EEENS5_IJS1L_SB_EEEEEEENS4_17SM75_U32x4_LDSM_NENS4_14SM90_TMA_STOREES1Z_NS4_17SM90_U32x4_STSM_NENS4_9Copy_AtomIJS22_NS_6half_tEEEEvEEEvvEEEEvNT_6ParamsE:
[----:B------:R-:W1:Y:S02]  /*0000*/  LDC R1, c[0x0][0x28] ;  /* 0x00000a00ff017b82 */ /* 0x000e640000000800 */
[----:B-1----:R-:W-:Y:S01]  /*0010*/  IADD3 R1, R1, -0x7b0, RZ ;  /* 0xfffff85001017810 */ /* 0x002fe20007ffe0ff */
[----:B------:R-:W1:Y:S05]  /*0020*/  S2R R2, SR_TID.X ;  /* 0x0000000000027919 */ /* 0x000e6a0000002100 */
[----:B------:R-:W2:Y:S01]  /*0030*/  LDC.64 R6, c[0x0][0x588] ;  /* 0x00016200ff067b82 */ /* 0x000ea20000000a00 */
[----:B------:R-:W-:Y:S01]  /*0040*/  ELECT P0, URZ, PT ;  /* 0x00000000003f782f */ /* 0x000fe20003800000 */
[----:B------:R-:W-:Y:S01]  /*0050*/  BSSY B0, `(.L_x_0) ;  /* 0x0000016000007945 */ /* 0x000fe20003800000 */
[----:B-1----:R-:W-:-:S02]  /*0060*/  SHF.R.U32.HI R9, RZ, 0x5, R2 ;  /* 0x00000005ff097819 */ /* 0x002fc40000011602 */
[----:B------:R-:W-:-:S03]  /*0070*/  SHF.R.U32.HI R2, RZ, 0x7, R2 ;  /* 0x00000007ff027819 */ /* 0x000fc60000011602 */
[----:B------:R-:W1:Y:S04]  /*0080*/  SHFL.IDX PT, R0, R9, RZ, 0x1f ;  /* 0x00001fff09007589 */ /* 0x000e6800000e0000 */
[----:B------:R3:W4:Y:S01]  /*0090*/  SHFL.IDX PT, R10, R2, RZ, 0x1f ;  /* 0x00001fff020a7589 */ /* 0x00072200000e0000 */
[----:B-1----:R-:W-:Y:S02]  /*00a0*/  ISETP.NE.OR P0, PT, R0, RZ, !P0 ;  /* 0x000000ff0000720c */ /* 0x002fe40004705670 */
[----:B------:R-:W-:-:S11]  /*00b0*/  SHF.R.S32.HI R3, RZ, 0x1f, R0 ;  /* 0x0000001fff037819 */ /* 0x000fd60000011400 */
[----:B--234-:R-:W-:Y:S05]  /*00c0*/  @P0 BRA `(.L_x_1) ;  /* 0x0000000000380947 */ /* 0x01cfea0003800000 */
[----:B------:R-:W-:Y:S02]  /*00d0*/  ULDC.64 UR4, c[0x0][0x198] ;  /* 0x0000660000047ab9 */ /* 0x000fe40000000a00 */
[----:B------:R-:W-:Y:S02]  /*00e0*/  UIADD3 UR6, UP0, UR4, 0xf0, URZ ;  /* 0x000000f004067890 */ /* 0x000fe4000ff1e03f */
[----:B------:R-:W-:Y:S02]  /*00f0*/  UIADD3 UR8, UP1, UR4, 0x1f0, URZ ;  /* 0x000001f004087890 */ /* 0x000fe4000ff3e03f */
[----:B------:R-:W-:Y:S02]  /*0100*/  UIADD3 UR10, UP2, UR4, 0x3f0, URZ ;  /* 0x000003f0040a7890 */ /* 0x000fe4000ff5e03f */
[----:B------:R-:W-:Y:S02]  /*0110*/  UIADD3 UR4, UP3, UR4, 0x4f0, URZ ;  /* 0x000004f004047890 */ /* 0x000fe4000ff7e03f */
[----:B------:R-:W-:-:S02]  /*0120*/  UIADD3.X UR7, URZ, UR5, URZ, UP0, !UPT ;  /* 0x000000053f077290 */ /* 0x000fc400087fe43f */
[----:B------:R-:W-:Y:S02]  /*0130*/  UIADD3.X UR9, URZ, UR5, URZ, UP1, !UPT ;  /* 0x000000053f097290 */ /* 0x000fe40008ffe43f */
[----:B------:R-:W-:Y:S02]  /*0140*/  UIADD3.X UR11, URZ, UR5, URZ, UP2, !UPT ;  /* 0x000000053f0b7290 */ /* 0x000fe400097fe43f */
[----:B------:R-:W-:-:S03]  /*0150*/  UIADD3.X UR5, URZ, UR5, URZ, UP3, !UPT ;  /* 0x000000053f057290 */ /* 0x000fc60009ffe43f */
[----:B------:R1:W-:Y:S02]  /*0160*/  UTMACCTL.PF [UR6] ;  /* 0x00000000060079b9 */ /* 0x0003e40008040000 */
[----:B------:R1:W-:Y:S02]  /*0170*/  UTMACCTL.PF [UR8] ;  /* 0x00000000080079b9 */ /* 0x0003e40008040000 */
[----:B------:R1:W-:Y:S02]  /*0180*/  UTMACCTL.PF [UR10] ;  /* 0x000000000a0079b9 */ /* 0x0003e40008040000 */
[----:B------:R1:W-:Y:S02]  /*0190*/  UTMACCTL.PF [UR4] ;  /* 0x00000000040079b9 */ /* 0x0003e40008040000 */
[----:B-1----:R-:W-:Y:S01]  /*01a0*/  NOP ;  /* 0x0000000000007918 */ /* 0x002fe20000000000 */
.L_x_1:
[----:B------:R-:W-:Y:S05]  /*01b0*/  BSYNC B0 ;  /* 0x0000000000007941 */ /* 0x000fea0003800000 */
.L_x_0:
[----:B------:R-:W-:Y:S01]  /*01c0*/  ULDC.64 UR4, c[0x0][0x590] ;  /* 0x0001640000047ab9 */ /* 0x000fe20000000a00 */
[----:B------:R-:W-:Y:S01]  /*01d0*/  LEA.HI R3, R3, R0, RZ, 0x2 ;  /* 0x0000000003037211 */ /* 0x000fe200078f10ff */
[----:B------:R-:W-:Y:S01]  /*01e0*/  ULDC.64 UR54, c[0x0][0x208] ;  /* 0x0000820000367ab9 */ /* 0x000fe20000000a00 */
[----:B------:R-:W-:Y:S02]  /*01f0*/  ISETP.NE.U32.AND P2, PT, RZ, UR4, PT ;  /* 0x00000004ff007c0c */ /* 0x000fe4000bf45070 */
[----:B------:R-:W-:Y:S02]  /*0200*/  LOP3.LUT R3, R3, 0xfffffffc, RZ, 0xc0, !PT ;  /* 0xfffffffc03037812 */ /* 0x000fe400078ec0ff */
[----:B------:R-:W-:Y:S02]  /*0210*/  ISETP.NE.AND.EX P3, PT, RZ, UR5, PT, P2 ;  /* 0x00000005ff007c0c */ /* 0x000fe4000bf65320 */
[----:B------:R-:W-:Y:S02]  /*0220*/  IADD3 R0, R0, -R3, RZ ;  /* 0x8000000300007210 */ /* 0x000fe40007ffe0ff */
[----:B------:R-:W-:-:S02]  /*0230*/  PRMT R4, RZ, 0x7610, R4 ;  /* 0x00007610ff047816 */ /* 0x000fc40000000004 */
[----:B------:R-:W-:Y:S02]  /*0240*/  MOV R2, R6 ;  /* 0x0000000600027202 */ /* 0x000fe40000000f00 */
[----:B------:R-:W-:-:S05]  /*0250*/  MOV R3, R7 ;  /* 0x0000000700037202 */ /* 0x000fca0000000f00 */
[----:B------:R-:W-:Y:S05]  /*0260*/  @P3 BRA `(.L_x_2) ;  /* 0x0000000000303947 */ /* 0x000fea0003800000 */
[----:B------:R-:W-:Y:S02]  /*0270*/  ULDC.64 UR6, c[0x0][0x588] ;  /* 0x0001620000067ab9 */ /* 0x000fe40000000a00 */
[----:B------:R-:W-:-:S04]  /*0280*/  ISETP.NE.U32.AND P0, PT, RZ, UR6, PT ;  /* 0x00000006ff007c0c */ /* 0x000fc8000bf05070 */
[----:B------:R-:W-:-:S13]  /*0290*/  ISETP.NE.AND.EX P0, PT, RZ, UR7, PT, P0 ;  /* 0x00000007ff007c0c */ /* 0x000fda000bf05300 */
[----:B------:R-:W-:Y:S05]  /*02a0*/  @!P0 BRA `(.L_x_3) ;  /* 0x0000000000108947 */ /* 0x000fea0003800000 */
[----:B------:R-:W2:Y:S02]  /*02b0*/  LDG.E R4, desc[UR54][R2.64] ;  /* 0x0000003602047981 */ /* 0x000ea4000c1e1900 */
[----:B--2---:R-:W-:Y:S01]  /*02c0*/  FSETP.NEU.AND P1, PT, R4, RZ, PT ;  /* 0x000000ff0400720b */ /* 0x004fe20003f2d000 */
[----:B------:R-:W-:Y:S01]  /*02d0*/  IMAD.MOV.U32 R4, RZ, RZ, 0x1 ;  /* 0x00000001ff047424 */ /* 0x000fe200078e00ff */
[----:B------:R-:W-:Y:S11]  /*02e0*/  BRA `(.L_x_2) ;  /* 0x0000000000107947 */ /* 0x000ff60003800000 */
.L_x_3:
[----:B------:R-:W-:Y:S01]  /*02f0*/  ULDC UR6, c[0x0][0x580] ;  /* 0x0001600000067ab9 */ /* 0x000fe20000000800 */
[----:B------:R-:W-:Y:S02]  /*0300*/  MOV R4, 0x1 ;  /* 0x0000000100047802 */ /* 0x000fe40000000f00 */
[----:B------:R-:W-:Y:S02]  /*0310*/  CS2R R2, SRZ ;  /* 0x0000000000027805 */ /* 0x000fe4000001ff00 */
[----:B------:R-:W-:-:S13]  /*0320*/  FSETP.NEU.AND P1, PT, RZ, UR6, PT ;  /* 0x00000006ff007c0b */ /* 0x000fda000bf2d000 */
.L_x_2:
[----:B------:R-:W-:Y:S02]  /*0330*/  ISETP.NE.U32.AND P4, PT, R2, RZ, PT ;  /* 0x000000ff0200720c */ /* 0x000fe40003f85070 */
[----:B------:R-:W-:Y:S02]  /*0340*/  ISETP.NE.AND.EX P5, PT, RZ, UR5, PT, P2 ;  /* 0x00000005ff007c0c */ /* 0x000fe4000bfa5320 */
[----:B------:R-:W-:Y:S02]  /*0350*/  ISETP.NE.AND.EX P2, PT, R3, RZ, PT, P4 ;  /* 0x000000ff0300720c */ /* 0x000fe40003f45340 */
[----:B------:R-:W-:-:S11]  /*0360*/  PLOP3.LUT P0, PT, PT, PT, PT, 0x8, 0x0 ;  /* 0x000000000000781c */ /* 0x000fd60003f0e170 */
[----:B------:R-:W-:Y:S05]  /*0370*/  @P2 BRA P5, `(.L_x_4) ;  /* 0x0000000000342947 */ /* 0x000fea0002800000 */
[----:B------:R-:W-:-:S04]  /*0380*/  ISETP.NE.U32.AND P0, PT, RZ, UR4, PT ;  /* 0x00000004ff007c0c */ /* 0x000fc8000bf05070 */
[----:B------:R-:W-:-:S13]  /*0390*/  ISETP.NE.AND.EX P0, PT, RZ, UR5, PT, P0 ;  /* 0x00000005ff007c0c */ /* 0x000fda000bf05300 */
[----:B------:R-:W-:Y:S05]  /*03a0*/  @!P0 BRA `(.L_x_5) ;  /* 0x0000000000248947 */ /* 0x000fea0003800000 */
[----:B------:R-:W-:Y:S02]  /*03b0*/  PRMT R4, R4, 0x9910, RZ ;  /* 0x0000991004047816 */ /* 0x000fe400000000ff */
[----:B------:R-:W-:Y:S02]  /*03c0*/  ISETP.NE.U32.AND P0, PT, R2, RZ, PT ;  /* 0x000000ff0200720c */ /* 0x000fe40003f05070 */
[----:B------:R-:W-:Y:S02]  /*03d0*/  ISETP.NE.AND P2, PT, R4, RZ, PT ;  /* 0x000000ff0400720c */ /* 0x000fe40003f45270 */
[----:B------:R-:W-:Y:S02]  /*03e0*/  ISETP.NE.AND.EX P0, PT, R3, RZ, PT, P0 ;  /* 0x000000ff0300720c */ /* 0x000fe40003f05300 */
[----:B------:R-:W-:-:S09]  /*03f0*/  SEL R2, RZ, 0xffffffff, P1 ;  /* 0xffffffffff027807 */ /* 0x000fd20000800000 */
[----:B------:R-:W-:-:S04]  /*0400*/  @!P2 SEL R2, RZ, 0xffffffff, P0 ;  /* 0xffffffffff02a807 */ /* 0x000fc80000000000 */
[----:B------:R-:W-:-:S04]  /*0410*/  LOP3.LUT R2, R2, 0x1, RZ, 0xc0, !PT ;  /* 0x0000000102027812 */ /* 0x000fc800078ec0ff */
[----:B------:R-:W-:Y:S01]  /*0420*/  ISETP.EQ.U32.AND P0, PT, R2, 0x1, PT ;  /* 0x000000010200780c */ /* 0x000fe20003f02070 */
[----:B------:R-:W-:-:S12]  /*0430*/  BRA `(.L_x_4) ;  /* 0x0000000000047947 */ /* 0x000fd80003800000 */
.L_x_5:
[----:B------:R-:W-:-:S13]  /*0440*/  PLOP3.LUT P0, PT, P1, PT, PT, 0x8, 0x0 ;  /* 0x000000000000781c */ /* 0x000fda0000f0e170 */
.L_x_4:
[----:B------:R-:W1:Y:S02]  /*0450*/  SHFL.IDX PT, R2, R9, RZ, 0x1f ;  /* 0x00001fff09027589 */ /* 0x000e6400000e0000 */
[----:B-1----:R-:W-:-:S13]  /*0460*/  ISETP.NE.AND P1, PT, R2, RZ, PT ;  /* 0x000000ff0200720c */ /* 0x002fda0003f25270 */
[----:B------:R-:W-:Y:S05]  /*0470*/  @P1 BRA `(.L_x_6) ;  /* 0x0000000000501947 */ /* 0x000fea0003800000 */
[----:B------:R-:W1:Y:S01]  /*0480*/  S2UR UR8, SR_CgaCtaId ;  /* 0x00000000000879c3 */ /* 0x000e620000008800 */
[----:B------:R-:W-:Y:S01]  /*0490*/  UMOV UR4, 0x400 ;  /* 0x0000040000047882 */ /* 0x000fe20000000000 */
[----:B------:R-:W-:Y:S01]  /*04a0*/  UMOV UR5, 0x1 ;  /* 0x0000000100057882 */ /* 0x000fe20000000000 */
[----:B------:R-:W-:Y:S01]  /*04b0*/  UMOV UR6, 0x100 ;  /* 0x0000010000067882 */ /* 0x000fe20000000000 */
[----:B------:R-:W-:Y:S01]  /*04c0*/  ELECT P1, URZ, PT ;  /* 0x00000000003f782f */ /* 0x000fe20003820000 */
[----:B------:R-:W-:-:S04]  /*04d0*/  UIADD3 UR6, -UR6, 0x100000, URZ ;  /* 0x0010000006067890 */ /* 0x000fc8000fffe13f */
[----:B------:R-:W-:Y:S02]  /*04e0*/  USHF.L.U32 UR7, UR6, 0xb, URZ ;  /* 0x0000000b06077899 */ /* 0x000fe4000800063f */
[----:B------:R-:W-:Y:S02]  /*04f0*/  USHF.L.U32 UR6, UR6, 0x1, URZ ;  /* 0x0000000106067899 */ /* 0x000fe4000800063f */
[----:B-1----:R-:W-:Y:S02]  /*0500*/  ULEA UR8, UR8, UR4, 0x18 ;  /* 0x0000000408087291 */ /* 0x002fe4000f8ec03f */
[----:B------:R-:W-:-:S04]  /*0510*/  UIADD3 UR4, -UR5, 0x100000, URZ ;  /* 0x0010000005047890 */ /* 0x000fc8000fffe13f */
[----:B------:R-:W-:Y:S02]  /*0520*/  USHF.L.U32 UR5, UR4, 0xb, URZ ;  /* 0x0000000b04057899 */ /* 0x000fe4000800063f */
[----:B------:R-:W-:Y:S01]  /*0530*/  USHF.L.U32 UR4, UR4, 0x1, URZ ;  /* 0x0000000104047899 */ /* 0x000fe2000800063f */
[----:B------:R-:W1:Y:S11]  /*0540*/  FENCE.VIEW.ASYNC.S ;  /* 0x00000000000073c6 */ /* 0x000e760000000000 */
[----:B-1----:R1:W2:Y:S01]  /*0550*/  SYNCS.EXCH.64 URZ, [UR8], UR4 ;  /* 0x00000004083f75b2 */ /* 0x0022a20008000100 */
[----:B------:R1:W3:Y:S01]  /*0560*/  SYNCS.EXCH.64 URZ, [UR8+0x18], UR6 ;  /* 0x00001806083f75b2 */ /* 0x0002e20008000100 */
[----:B------:R1:W4:Y:S01]  /*0570*/  SYNCS.EXCH.64 URZ, [UR8+0x8], UR4 ;  /* 0x00000804083f75b2 */ /* 0x0003220008000100 */
[----:B------:R1:W1:Y:S01]  /*0580*/  SYNCS.EXCH.64 URZ, [UR8+0x20], UR6 ;  /* 0x00002006083f75b2 */ /* 0x0002620008000100 */
[----:B------:R1:W1:Y:S01]  /*0590*/  SYNCS.EXCH.64 URZ, [UR8+0x10], UR4 ;  /* 0x00001004083f75b2 */ /* 0x0002620008000100 */
[----:B------:R1:W1:Y:S01]  /*05a0*/  SYNCS.EXCH.64 URZ, [UR8+0x28], UR6 ;  /* 0x00002806083f75b2 */ /* 0x0002620008000100 */
[----:B------:R-:W-:Y:S01]  /*05b0*/  NOP ;  /* 0x0000000000007918 */ /* 0x000fe20000000000 */
.L_x_6:
[----:B------:R-:W5:Y:S01]  /*05c0*/  SHFL.IDX PT, R2, R9, RZ, 0x1f ;  /* 0x00001fff09027589 */ /* 0x000f6200000e0000 */
[----:B------:R-:W1:Y:S01]  /*05d0*/  LDC R3, c[0x0][0x904] ;  /* 0x00024100ff037b82 */ /* 0x000e620000000800 */
[----:B------:R-:W-:Y:S01]  /*05e0*/  NOP ;  /* 0x0000000000007918 */ /* 0x000fe20000000000 */
[----:B-----5:R-:W-:-:S13]  /*05f0*/  ISETP.NE.AND P1, PT, R2, RZ, PT ;  /* 0x000000ff0200720c */ /* 0x020fda0003f25270 */
[----:B------:R-:W-:Y:S05]  /*0600*/  @P1 BRA `(.L_x_7) ;  /* 0x0000000000581947 */ /* 0x000fea0003800000 */
[----:B-1----:R-:W1:Y:S01]  /*0610*/  S2UR UR5, SR_CgaCtaId ;  /* 0x00000000000579c3 */ /* 0x002e620000008800 */
[----:B------:R-:W-:Y:S01]  /*0620*/  UMOV UR4, 0x400 ;  /* 0x0000040000047882 */ /* 0x000fe20000000000 */
[----:B------:R-:W-:Y:S01]  /*0630*/  UMOV UR6, 0x20 ;  /* 0x0000002000067882 */ /* 0x000fe20000000000 */
[----:B------:R-:W-:Y:S01]  /*0640*/  UMOV UR7, 0x100 ;  /* 0x0000010000077882 */ /* 0x000fe20000000000 */
[----:B------:R-:W-:Y:S01]  /*0650*/  ELECT P1, URZ, PT ;  /* 0x00000000003f782f */ /* 0x000fe20003820000 */
[----:B-1----:R-:W-:Y:S02]  /*0660*/  ULEA UR8, UR5, UR4, 0x18 ;  /* 0x0000000405087291 */ /* 0x002fe4000f8ec03f */
[----:B------:R-:W-:-:S04]  /*0670*/  UIADD3 UR4, -UR6, 0x100000, URZ ;  /* 0x0010000006047890 */ /* 0x000fc8000fffe13f */
[----:B------:R-:W-:Y:S02]  /*0680*/  USHF.L.U32 UR5, UR4, 0xb, URZ ;  /* 0x0000000b04057899 */ /* 0x000fe4000800063f */
[----:B------:R-:W-:Y:S02]  /*0690*/  USHF.L.U32 UR4, UR4, 0x1, URZ ;  /* 0x0000000104047899 */ /* 0x000fe4000800063f */
[----:B------:R-:W-:-:S04]  /*06a0*/  UIADD3 UR6, -UR7, 0x100000, URZ ;  /* 0x0010000007067890 */ /* 0x000fc8000fffe13f */
[----:B------:R-:W-:Y:S02]  /*06b0*/  USHF.L.U32 UR7, UR6, 0xb, URZ ;  /* 0x0000000b06077899 */ /* 0x000fe4000800063f */
[----:B------:R-:W-:Y:S01]  /*06c0*/  USHF.L.U32 UR6, UR6, 0x1, URZ ;  /* 0x0000000106067899 */ /* 0x000fe2000800063f */
[----:B------:R-:W1:Y:S03]  /*06d0*/  FENCE.VIEW.ASYNC.S ;  /* 0x00000000000073c6 */ /* 0x000e660000000000 */
[----:B-1----:R1:W1:Y:S08]  /*06e0*/  SYNCS.EXCH.64 URZ, [UR8+0x30], UR4 ;  /* 0x00003004083f75b2 */ /* 0x0022700008000100 */
[----:B------:R1:W1:Y:S01]  /*06f0*/  SYNCS.EXCH.64 URZ, [UR8+0x50], UR6 ;  /* 0x00005006083f75b2 */ /* 0x0002620008000100 */
[----:B------:R1:W1:Y:S01]  /*0700*/  SYNCS.EXCH.64 URZ, [UR8+0x38], UR4 ;  /* 0x00003804083f75b2 */ /* 0x0002620008000100 */
[----:B------:R1:W1:Y:S01]  /*0710*/  SYNCS.EXCH.64 URZ, [UR8+0x58], UR6 ;  /* 0x00005806083f75b2 */ /* 0x0002620008000100 */
[----:B------:R1:W1:Y:S01]  /*0720*/  SYNCS.EXCH.64 URZ, [UR8+0x40], UR4 ;  /* 0x00004004083f75b2 */ /* 0x0002620008000100 */
[----:B------:R1:W1:Y:S01]  /*0730*/  SYNCS.EXCH.64 URZ, [UR8+0x60], UR6 ;  /* 0x00006006083f75b2 */ /* 0x0002620008000100 */
[----:B------:R1:W1:Y:S01]  /*0740*/  SYNCS.EXCH.64 URZ, [UR8+0x48], UR4 ;  /* 0x00004804083f75b2 */ /* 0x0002620008000100 */
[----:B------:R1:W1:Y:S01]  /*0750*/  SYNCS.EXCH.64 URZ, [UR8+0x68], UR6 ;  /* 0x00006806083f75b2 */ /* 0x0002620008000100 */
[----:B------:R-:W-:Y:S01]  /*0760*/  NOP ;  /* 0x0000000000007918 */ /* 0x000fe20000000000 */
.L_x_7:
[----:B------:R-:W5:Y:S01]  /*0770*/  SHFL.IDX PT, R9, R9, RZ, 0x1f ;  /* 0x00001fff09097589 */ /* 0x000f6200000e0000 */
[----:B-1----:R-:W-:Y:S02]  /*0780*/  ISETP.NE.AND P6, PT, R3, 0x1, PT ;  /* 0x000000010300780c */ /* 0x002fe40003fc5270 */
[----:B------:R-:W-:Y:S01]  /*0790*/  ELECT P1, URZ, PT ;  /* 0x00000000003f782f */ /* 0x000fe20003820000 */
[----:B------:R-:W1:Y:S01]  /*07a0*/  S2UR UR37, SR_CgaCtaId ;  /* 0x00000000002579c3 */ /* 0x000e620000008800 */
[----:B------:R-:W2:Y:S01]  /*07b0*/  S2R R12, SR_CTAID.Y ;  /* 0x00000000000c7919 */ /* 0x000ea20000002600 */
[----:B------:R-:W-:Y:S01]  /*07c0*/  ISETP.NE.AND P4, PT, R0, RZ, PT ;  /* 0x000000ff0000720c */ /* 0x000fe20003f85270 */
[----:B------:R-:W-:Y:S01]  /*07d0*/  UMOV UR4, 0x20 ;  /* 0x0000002000047882 */ /* 0x000fe20000000000 */
[----:B------:R-:W-:Y:S01]  /*07e0*/  NOP ;  /* 0x0000000000007918 */ /* 0x000fe20000000000 */
[----:B------:R-:W3:Y:S01]  /*07f0*/  S2R R4, SR_CTAID.X ;  /* 0x0000000000047919 */ /* 0x000ee20000002500 */
[----:B------:R-:W-:Y:S04]  /*0800*/  BSSY B6, `(.L_x_8) ;  /* 0x0002c18000067945 */ /* 0x000fe80003800000 */
[----:B------:R-:W3:Y:S01]  /*0810*/  @P6 LDC R3, c[0x0][0x10] ;  /* 0x00000400ff036b82 */ /* 0x000ee20000000800 */
[----:B------:R-:W-:-:S07]  /*0820*/  @P6 MOV R5, RZ ;  /* 0x000000ff00056202 */ /* 0x000fce0000000f00 */
[----:B------:R-:W4:Y:S01]  /*0830*/  @!P6 LDC R11, c[0x0][0xc] ;  /* 0x00000300ff0beb82 */ /* 0x000f220000000800 */
[----:B-----5:R-:W-:Y:S02]  /*0840*/  ISETP.NE.OR P2, PT, R9, RZ, !P1 ;  /* 0x000000ff0900720c */ /* 0x020fe40004f45670 */
[----:B------:R-:W-:Y:S02]  /*0850*/  @P6 MOV R9, RZ ;  /* 0x000000ff00096202 */ /* 0x000fe40000000f00 */
[----:B------:R-:W-:-:S04]  /*0860*/  ISETP.EQ.OR P1, PT, R0, 0x3, !P4 ;  /* 0x000000030000780c */ /* 0x000fc80006722670 */
[----:B------:R-:W-:Y:S02]  /*0870*/  ISETP.EQ.AND P1, PT, R10, RZ, P1 ;  /* 0x000000ff0a00720c */ /* 0x000fe40000f22270 */
[----:B--2---:R-:W-:-:S03]  /*0880*/  @P6 MOV R8, R12 ;  /* 0x0000000c00086202 */ /* 0x004fc60000000f00 */
[----:B------:R-:W-:Y:S01]  /*0890*/  VOTEU.ALL UP0, P2 ;  /* 0x00000000003f7886 */ /* 0x000fe20001000000 */
[----:B------:R-:W-:Y:S01]  /*08a0*/  VOTEU.ALL UP1, P2 ;  /* 0x00000000003f7886 */ /* 0x000fe20001020000 */
[----:B---3--:R-:W-:-:S03]  /*08b0*/  @P6 IMAD.WIDE.U32 R2, R4, R3, R8 ;  /* 0x0000000304026225 */ /* 0x008fc600078e0008 */
[----:B------:R-:W-:Y:S01]  /*08c0*/  @!UP0 UMOV UR6, 0x400 ;  /* 0x0000040000068882 */ /* 0x000fe20000000000 */
[----:B------:R-:W-:-:S04]  /*08d0*/  @!UP0 UIADD3 UR4, -UR4, 0x100000, URZ ;  /* 0x0010000004048890 */ /* 0x000fc8000fffe13f */
[----:B------:R-:W-:Y:S02]  /*08e0*/  @!UP0 USHF.L.U32 UR5, UR4, 0xb, URZ ;  /* 0x0000000b04058899 */ /* 0x000fe4000800063f */
[----:B------:R-:W-:Y:S01]  /*08f0*/  @!UP0 USHF.L.U32 UR4, UR4, 0x1, URZ ;  /* 0x0000000104048899 */ /* 0x000fe2000800063f */
[----:B------:R-:W-:Y:S01]  /*0900*/  SEL R9, RZ, 0x1, !P1 ;  /* 0x00000001ff097807 */ /* 0x000fe20004800000 */
[----:B-1----:R-:W-:Y:S01]  /*0910*/  @!UP0 ULEA UR8, UR37, UR6, 0x18 ;  /* 0x0000000625088291 */ /* 0x002fe2000f8ec03f */
[----:B------:R-:W-:Y:S01]  /*0920*/  @P6 IADD3 R21, R3, R5, RZ ;  /* 0x0000000503156210 */ /* 0x000fe20007ffe0ff */
[----:B------:R-:W-:Y:S01]  /*0930*/  VOTEU.ALL UP0, P2 ;  /* 0x00000000003f7886 */ /* 0x000fe20001000000 */
[C---:B------:R-:W-:Y:S01]  /*0940*/  ISETP.NE.AND P2, PT, R10.reuse, RZ, PT ;  /* 0x000000ff0a00720c */ /* 0x040fe20003f45270 */
[----:B------:R-:W-:Y:S01]  /*0950*/  @!P6 IMAD.MOV.U32 R8, RZ, RZ, R12 ;  /* 0x000000ffff08e224 */ /* 0x000fe200078e000c */
[----:B------:R-:W-:Y:S01]  /*0960*/  MOV R5, RZ ;  /* 0x000000ff00057202 */ /* 0x000fe20000000f00 */
[----:B------:R-:W-:Y:S01]  /*0970*/  ULDC UR6, c[0x0][0xc] ;  /* 0x0000030000067ab9 */ /* 0x000fe20000000800 */
[----:B------:R-:W-:Y:S01]  /*0980*/  IADD3 R10, R10, -0x1, RZ ;  /* 0xffffffff0a0a7810 */ /* 0x000fe20007ffe0ff */
[----:B------:R-:W-:Y:S01]  /*0990*/  ULDC UR7, c[0x0][0x10] ;  /* 0x0000040000077ab9 */ /* 0x000fe20000000800 */
[----:B------:R-:W-:-:S02]  /*09a0*/  ISETP.EQ.AND P5, PT, R0, 0x2, !P2 ;  /* 0x000000020000780c */ /* 0x000fc400057a2270 */
[----:B------:R-:W-:Y:S01]  /*09b0*/  @P6 MOV R20, R2 ;  /* 0x0000000200146202 */ /* 0x000fe20000000f00 */
[----:B----4-:R-:W-:Y:S01]  /*09c0*/  @!P6 IMAD.WIDE.U32 R2, R11, R8, R4 ;  /* 0x000000080b02e225 */ /* 0x010fe200078e0004 */
[----:B------:R-:W-:Y:S01]  /*09d0*/  ISETP.GE.U32.AND P1, PT, R10, 0x2, PT ;  /* 0x000000020a00780c */ /* 0x000fe20003f26070 */
[----:B------:R-:W1:Y:S02]  /*09e0*/  FENCE.VIEW.ASYNC.S ;  /* 0x00000000000073c6 */ /* 0x000e640000000000 */
[----:B-1----:R-:W1:Y:S01]  /*09f0*/  @!UP0 SYNCS.EXCH.64 URZ, [UR8+0x70], UR4 ;  /* 0x00007004083f85b2 */ /* 0x002e620008000100 */
[----:B------:R-:W-:Y:S01]  /*0a00*/  SEL R11, RZ, 0x1, !P5 ;  /* 0x00000001ff0b7807 */ /* 0x000fe20006800000 */
[----:B------:R-:W-:Y:S01]  /*0a10*/  @!P6 IMAD.MOV.U32 R20, RZ, RZ, R2 ;  /* 0x000000ffff14e224 */ /* 0x000fe200078e0002 */
[----:B------:R-:W-:Y:S02]  /*0a20*/  @!P6 MOV R21, R3 ;  /* 0x000000030015e202 */ /* 0x000fe40000000f00 */
[----:B------:R-:W-:-:S02]  /*0a30*/  SEL R11, R11, 0x2, P1 ;  /* 0x000000020b0b7807 */ /* 0x000fc40000800000 */
[----:B------:R-:W-:Y:S01]  /*0a40*/  SEL R3, R9, 0x2, P1 ;  /* 0x0000000209037807 */ /* 0x000fe20000800000 */
[----:B------:R2:W-:Y:S04]  /*0a50*/  STL [R1+0x200], R20 ;  /* 0x0002001401007387 */ /* 0x0005e80000100800 */
[----:B------:R2:W-:Y:S04]  /*0a60*/  STL [R1+0x214], R11 ;  /* 0x0002140b01007387 */ /* 0x0005e80000100800 */
[----:B------:R2:W-:Y:S01]  /*0a70*/  STL [R1+0x204], R21 ;  /* 0x0002041501007387 */ /* 0x0005e20000100800 */
[----:B------:R3:W1:Y:S01]  /*0a80*/  @!UP1 SYNCS.EXCH.64 URZ, [UR8+0x78], UR4 ;  /* 0x00007804083f95b2 */ /* 0x0006620008000100 */
[----:B------:R-:W-:-:S02]  /*0a90*/  NOP ;  /* 0x0000000000007918 */ /* 0x000fc40000000000 */
[----:B------:R2:W-:Y:S01]  /*0aa0*/  STL [R1+0x208], R3 ;  /* 0x0002080301007387 */ /* 0x0005e20000100800 */
[----:B---3--:R-:W-:-:S03]  /*0ab0*/  UIMAD.WIDE.U32 UR4, UR6, UR7, URZ ;  /* 0x00000007060472a5 */ /* 0x008fc6000f8e003f */
[----:B------:R-:W-:Y:S02]  /*0ac0*/  ULDC UR6, c[0x0][0x14] ;  /* 0x0000050000067ab9 */ /* 0x000fe40000000800 */
[----:B------:R-:W-:Y:S02]  /*0ad0*/  UIMAD.WIDE.U32 UR46, UR4, UR6, URZ ;  /* 0x00000006042e72a5 */ /* 0x000fe4000f8e003f */
[----:B------:R-:W-:-:S04]  /*0ae0*/  UIMAD UR38, UR5, UR6, URZ ;  /* 0x00000006052672a4 */ /* 0x000fc8000f8e023f */
[----:B------:R-:W-:Y:S01]  /*0af0*/  UIADD3 UR38, UR47, UR38, URZ ;  /* 0x000000262f267290 */ /* 0x000fe2000fffe03f */
[----:B-1----:R-:W-:Y:S06]  /*0b00*/  BAR.SYNC.DEFER_BLOCKING 0x0 ;  /* 0x0000000000007b1d */ /* 0x002fec0000010000 */
[----:B--2---:R-:W-:Y:S05]  /*0b10*/  @!P2 BRA `(.L_x_9) ;  /* 0x000002840000a947 */ /* 0x004fea0003800000 */
[----:B------:R-:W-:-:S13]  /*0b20*/  ISETP.GT.U32.AND P0, PT, R10, 0x1, PT ;  /* 0x000000010a00780c */ /* 0x000fda0003f04070 */
[----:B------:R-:W-:Y:S05]  /*0b30*/  @P0 BRA `(.L_x_10) ;  /* 0x000002bc00900947 */ /* 0x000fea0003800000 */
[----:B------:R-:W-:Y:S01]  /*0b40*/  PRMT R2, RZ, 0x7610, R2 ;  /* 0x00007610ff027816 */ /* 0x000fe20000000002 */
[----:B------:R-:W-:Y:S01]  /*0b50*/  ULDC.64 UR4, c[0x0][0x8f8] ;  /* 0x00023e0000047ab9 */ /* 0x000fe20000000a00 */
[----:B------:R-:W-:Y:S01]  /*0b60*/  UMOV UR43, 0xffffffff ;  /* 0xffffffff002b7882 */ /* 0x000fe20000000000 */
[----:B------:R-:W-:Y:S02]  /*0b70*/  ISETP.GE.U32.AND P0, PT, R20, UR4, PT ;  /* 0x0000000414007c0c */ /* 0x000fe4000bf06070 */
[----:B------:R1:W-:Y:S01]  /*0b80*/  STL.S16 [R1+0x20c], R2 ;  /* 0x00020c0201007387 */ /* 0x0003e20000100600 */
[----:B------:R-:W-:Y:S02]  /*0b90*/  MOV R19, 0xffffffff ;  /* 0xffffffff00137802 */ /* 0x000fe40000000f00 */
[----:B------:R-:W-:Y:S02]  /*0ba0*/  ISETP.GE.U32.AND.EX P0, PT, R21, UR5, PT, P0 ;  /* 0x0000000515007c0c */ /* 0x000fe4000bf06100 */
[----:B------:R-:W-:-:S02]  /*0bb0*/  MOV R18, 0xffffffff ;  /* 0xffffffff00127802 */ /* 0x000fc40000000f00 */
[----:B------:R-:W-:-:S09]  /*0bc0*/  PRMT R0, RZ, 0x7610, R0 ;  /* 0x00007610ff007816 */ /* 0x000fd20000000000 */
[----:B-1----:R-:W-:Y:S05]  /*0bd0*/  @P0 BRA `(.L_x_11) ;  /* 0x0000000400680947 */ /* 0x002fea0003800000 */
[----:B------:R-:W1:Y:S01]  /*0be0*/  LDC.64 R14, c[0x0][0x8d0] ;  /* 0x00023400ff0e7b82 */ /* 0x000e620000000a00 */
[----:B------:R-:W-:Y:S01]  /*0bf0*/  MOV R2, R20 ;  /* 0x0000001400027202 */ /* 0x000fe20000000f00 */
[----:B------:R-:W-:-:S06]  /*0c00*/  IMAD.MOV.U32 R3, RZ, RZ, R21 ;  /* 0x000000ffff037224 */ /* 0x000fcc00078e0015 */
[----:B------:R-:W2:Y:S08]  /*0c10*/  LDC R0, c[0x0][0x8d8] ;  /* 0x00023600ff007b82 */ /* 0x000eb00000000800 */
[----:B------:R-:W3:Y:S01]  /*0c20*/  LDC.64 R16, c[0x0][0x8c8] ;  /* 0x00023200ff107b82 */ /* 0x000ee20000000a00 */
[----:B-1----:R-:W-:-:S04]  /*0c30*/  ISETP.NE.U32.AND P0, PT, R14, RZ, PT ;  /* 0x000000ff0e00720c */ /* 0x002fc80003f05070 */
[----:B------:R-:W-:-:S13]  /*0c40*/  ISETP.NE.AND.EX P0, PT, R15, RZ, PT, P0 ;  /* 0x000000ff0f00720c */ /* 0x000fda0003f05300 */
[----:B--23--:R-:W-:Y:S05]  /*0c50*/  @!P0 BRA `(.L_x_12) ;  /* 0x0000000000288947 */ /* 0x00cfea0003800000 */
[----:B------:R-:W1:Y:S02]  /*0c60*/  LDC R9, c[0x0][0x8dc] ;  /* 0x00023700ff097b82 */ /* 0x000e640000000800 */
[----:B-1----:R-:W-:-:S04]  /*0c70*/  IADD3 R9, P0, R20, R9, RZ ;  /* 0x0000000914097210 */ /* 0x002fc80007f1e0ff */
[----:B------:R-:W-:-:S05]  /*0c80*/  IADD3.X R13, RZ, R21, RZ, P0, !PT ;  /* 0x00000015ff0d7210 */ /* 0x000fca00007fe4ff */
[----:B------:R-:W-:-:S04]  /*0c90*/  IMAD.WIDE.U32 R2, R13, R14, RZ ;  /* 0x0000000e0d027225 */ /* 0x000fc800078e00ff */
[----:B------:R-:W-:-:S04]  /*0ca0*/  IMAD.WIDE.U32 R6, P0, R9, R15, R2 ;  /* 0x0000000f09067225 */ /* 0x000fc80007800002 */
[----:B------:R-:W-:Y:S01]  /*0cb0*/  IMAD.WIDE.U32 R2, R9, R14, RZ ;  /* 0x0000000e09027225 */ /* 0x000fe200078e00ff */
[----:B------:R-:W-:Y:S02]  /*0cc0*/  IADD3.X R11, RZ, RZ, RZ, P0, !PT ;  /* 0x000000ffff0b7210 */ /* 0x000fe400007fe4ff */
[----:B------:R-:W-:Y:S02]  /*0cd0*/  MOV R10, R7 ;  /* 0x00000007000a7202 */ /* 0x000fe40000000f00 */
[----:B------:R-:W-:-:S05]  /*0ce0*/  IADD3 RZ, P0, R3, R6, RZ ;  /* 0x0000000603ff7210 */ /* 0x000fca0007f1e0ff */
[----:B------:R-:W-:-:S08]  /*0cf0*/  IMAD.WIDE.U32.X R2, R13, R15, R10, P0 ;  /* 0x0000000f0d027225 */ /* 0x000fd000000e040a */
.L_x_12:
[-CC-:B------:R-:W-:Y:S01]  /*0d00*/  SHF.R.U64 R22, R2, R0.reuse, R3.reuse ;  /* 0x0000000002167219 */ /* 0x180fe20000001203 */
[----:B------:R-:W1:Y:S01]  /*0d10*/  LDC R10, c[0x0][0x8c0] ;  /* 0x00023000ff0a7b82 */ /* 0x000e620000000800 */
[----:B------:R-:W-:Y:S01]  /*0d20*/  SHF.R.U32.HI R2, RZ, R0, R3 ;  /* 0x00000000ff027219 */ /* 0x000fe20000011603 */
[----:B------:R-:W-:Y:S01]  /*0d30*/  ULDC UR4, c[0x0][0x150] ;  /* 0x0000540000047ab9 */ /* 0x000fe20000000800 */
[----:B------:R-:W-:Y:S02]  /*0d40*/  IADD3 R7, P0, RZ, -R22, RZ ;  /* 0x80000016ff077210 */ /* 0x000fe40007f1e0ff */
[----:B------:R-:W-:Y:S02]  /*0d50*/  MOV R3, R21 ;  /* 0x0000001500037202 */ /* 0x000fe40000000f00 */
[----:B------:R-:W-:Y:S01]  /*0d60*/  IADD3.X R9, RZ, ~R2, RZ, P0, !PT ;  /* 0x80000002ff097210 */ /* 0x000fe200007fe4ff */
[----:B------:R-:W-:Y:S01]  /*0d70*/  IMAD.MOV.U32 R2, RZ, RZ, R20 ;  /* 0x000000ffff027224 */ /* 0x000fe200078e0014 */
[----:B------:R-:W-:Y:S01]  /*0d80*/  I2FP.F32.U32 R0, R4 ;  /* 0x0000000400007245 */ /* 0x000fe20000201000 */
[----:B------:R-:W2:Y:S02]  /*0d90*/  LDC.64 R20, c[0x0][0x8e8] ;  /* 0x00023a00ff147b82 */ /* 0x000ea40000000a00 */
[----:B------:R-:W-:-:S02]  /*0da0*/  IMAD R6, R9, R16, RZ ;  /* 0x0000001009067224 */ /* 0x000fc400078e02ff */
[----:B------:R-:W-:Y:S01]  /*0db0*/  FMUL R0, R0, UR4 ;  /* 0x0000000400007c20 */ /* 0x000fe20008400000 */
[C---:B------:R-:W-:Y:S01]  /*0dc0*/  IMAD.WIDE.U32 R2, R7.reuse, R16, R2 ;  /* 0x0000001007027225 */ /* 0x040fe200078e0002 */
[----:B------:R-:W-:Y:S02]  /*0dd0*/  ULDC UR4, c[0x0][0x154] ;  /* 0x0000550000047ab9 */ /* 0x000fe40000000800 */
[----:B------:R-:W3:Y:S01]  /*0de0*/  LDC R5, c[0x0][0x144] ;  /* 0x00005100ff057b82 */ /* 0x000ee20000000800 */
[----:B------:R-:W-:Y:S01]  /*0df0*/  IMAD R7, R7, R17, R6 ;  /* 0x0000001107077224 */ /* 0x000fe200078e0206 */
[----:B------:R-:W4:Y:S01]  /*0e00*/  F2I.U32.TRUNC.NTZ R0, R0 ;  /* 0x0000000000007305 */ /* 0x000f22000020f000 */
[----:B------:R-:W-:-:S03]  /*0e10*/  IMAD.MOV.U32 R6, RZ, RZ, 0x1 ;  /* 0x00000001ff067424 */ /* 0x000fc600078e00ff */
[----:B------:R-:W-:Y:S02]  /*0e20*/  IADD3 R7, R3, R7, RZ ;  /* 0x0000000703077210 */ /* 0x000fe40007ffe0ff */
[----:B------:R-:W5:Y:S02]  /*0e30*/  LDC R14, c[0x0][0x8b0] ;  /* 0x00022c00ff0e7b82 */ /* 0x000f640000000800 */
[--C-:B-1----:R-:W-:Y:S02]  /*0e40*/  SHF.R.U64 R12, R2, R10, R7.reuse ;  /* 0x0000000a020c7219 */ /* 0x102fe40000001207 */
[----:B------:R-:W-:Y:S02]  /*0e50*/  I2FP.F32.U32 R2, R8 ;  /* 0x0000000800027245 */ /* 0x000fe40000201000 */
[----:B------:R-:W-:Y:S02]  /*0e60*/  SHF.R.U32.HI R7, RZ, R10, R7 ;  /* 0x0000000aff077219 */ /* 0x000fe40000011607 */
[----:B------:R-:W1:Y:S01]  /*0e70*/  LDC R9, c[0x0][0x900] ;  /* 0x00024000ff097b82 */ /* 0x000e620000000800 */
[----:B--2---:R-:W-:-:S02]  /*0e80*/  ISETP.NE.U32.AND P0, PT, R20, RZ, PT ;  /* 0x000000ff1400720c */ /* 0x004fc40003f05070 */
[----:B----4-:R-:W-:Y:S02]  /*0e90*/  IADD3 R3, -R0, RZ, RZ ;  /* 0x000000ff00037210 */ /* 0x010fe40007ffe1ff */
[----:B------:R-:W-:-:S03]  /*0ea0*/  ISETP.NE.AND.EX P0, PT, R21, RZ, PT, P0 ;  /* 0x000000ff1500720c */ /* 0x000fc60003f05300 */
[----:B------:R-:W2:Y:S01]  /*0eb0*/  LDC R13, c[0x0][0x148] ;  /* 0x00005200ff0d7b82 */ /* 0x000ea20000000800 */
[----:B---3--:R-:W-:Y:S02]  /*0ec0*/  IMAD R0, R5, R3, R4 ;  /* 0x0000000305007224 */ /* 0x008fe400078e0204 */
[----:B------:R-:W-:Y:S01]  /*0ed0*/  FMUL R3, R2, UR4 ;  /* 0x0000000402037c20 */ /* 0x000fe20008400000 */
[----:B------:R-:W-:-:S03]  /*0ee0*/  MOV R2, 0xffffffff ;  /* 0xffffffff00027802 */ /* 0x000fc60000000f00 */
[----:B------:R3:W4:Y:S01]  /*0ef0*/  F2I.U32.TRUNC.NTZ R11, R3 ;  /* 0x00000003000b7305 */ /* 0x000722000020f000 */
[----:B------:R-:W2:Y:S01]  /*0f00*/  LDC R19, c[0x0][0x8a8] ;  /* 0x00022a00ff137b82 */ /* 0x000ea20000000800 */
[-CC-:B-----5:R-:W-:Y:S02]  /*0f10*/  SHF.R.U64 R23, R12, R14.reuse, R7.reuse ;  /* 0x0000000e0c177219 */ /* 0x1a0fe40000001207 */
[----:B------:R-:W-:-:S05]  /*0f20*/  SHF.R.U32.HI R4, RZ, R14, R7 ;  /* 0x0000000eff047219 */ /* 0x000fca0000011607 */
[----:B------:R-:W2:Y:S01]  /*0f30*/  LDC R16, c[0x0][0x8f0] ;  /* 0x00023c00ff107b82 */ /* 0x000ea20000000800 */
[-C--:B-1----:R-:W-:Y:S02]  /*0f40*/  SHF.L.U32 R2, R2, R9.reuse, RZ ;  /* 0x0000000902027219 */ /* 0x082fe400000006ff */
[-CC-:B------:R-:W-:Y:S02]  /*0f50*/  SHF.R.U64 R14, R23, R9.reuse, R4.reuse ;  /* 0x00000009170e7219 */ /* 0x180fe40000001204 */
[-C--:B------:R-:W-:Y:S02]  /*0f60*/  SHF.R.U32.HI R4, RZ, R9.reuse, R4 ;  /* 0x00000009ff047219 */ /* 0x080fe40000011604 */
[----:B------:R-:W-:Y:S01]  /*0f70*/  LOP3.LUT R10, RZ, R2, RZ, 0x33, !PT ;  /* 0x00000002ff0a7212 */ /* 0x000fe200078e33ff */
[----:B------:R-:W1:Y:S01]  /*0f80*/  LDC R17, c[0x0][0x8e0] ;  /* 0x00023800ff117b82 */ /* 0x000e620000000800 */
[----:B------:R-:W-:Y:S02]  /*0f90*/  SHF.L.U32 R9, R6, R9, RZ ;  /* 0x0000000906097219 */ /* 0x000fe400000006ff */
[----:B------:R-:W-:-:S02]  /*0fa0*/  MOV R2, R14 ;  /* 0x0000000e00027202 */ /* 0x000fc40000000f00 */
[----:B---3--:R-:W-:-:S03]  /*0fb0*/  MOV R3, R4 ;  /* 0x0000000400037202 */ /* 0x008fc60000000f00 */
[----:B------:R-:W3:Y:S01]  /*0fc0*/  LDC R18, c[0x0][0x8b8] ;  /* 0x00022e00ff127b82 */ /* 0x000ee20000000800 */
[----:B----4-:R-:W-:Y:S05]  /*0fd0*/  @!P0 BRA `(.L_x_13) ;  /* 0x0000000000288947 */ /* 0x010fea0003800000 */
[----:B------:R-:W4:Y:S02]  /*0fe0*/  LDC R7, c[0x0][0x8f4] ;  /* 0x00023d00ff077b82 */ /* 0x000f240000000800 */
[----:B----4-:R-:W-:-:S04]  /*0ff0*/  IADD3 R7, P0, R14, R7, RZ ;  /* 0x000000070e077210 */ /* 0x010fc80007f1e0ff */
[----:B------:R-:W-:-:S05]  /*1000*/  IADD3.X R15, RZ, R4, RZ, P0, !PT ;  /* 0x00000004ff0f7210 */ /* 0x000fca00007fe4ff */
[----:B------:R-:W-:-:S04]  /*1010*/  IMAD.WIDE.U32 R2, R15, R20, RZ ;  /* 0x000000140f027225 */ /* 0x000fc800078e00ff */
[----:B------:R-:W-:-:S04]  /*1020*/  IMAD.WIDE.U32 R4, P0, R7, R21, R2 ;  /* 0x0000001507047225 */ /* 0x000fc80007800002 */
[----:B------:R-:W-:Y:S01]  /*1030*/  IMAD.WIDE.U32 R2, R7, R20, RZ ;  /* 0x0000001407027225 */ /* 0x000fe200078e00ff */
[----:B------:R-:W-:-:S03]  /*1040*/  IADD3.X R7, RZ, RZ, RZ, P0, !PT ;  /* 0x000000ffff077210 */ /* 0x000fc600007fe4ff */
[----:B------:R-:W-:Y:S01]  /*1050*/  IMAD.MOV.U32 R6, RZ, RZ, R5 ;  /* 0x000000ffff067224 */ /* 0x000fe200078e0005 */
[----:B------:R-:W-:-:S05]  /*1060*/  IADD3 RZ, P0, R3, R4, RZ ;  /* 0x0000000403ff7210 */ /* 0x000fca0007f1e0ff */
[----:B------:R-:W-:-:S08]  /*1070*/  IMAD.WIDE.U32.X R2, R15, R21, R6, P0 ;  /* 0x000000150f027225 */ /* 0x000fd000000e0406 */
.L_x_13:
[----:B--2---:R-:W-:Y:S02]  /*1080*/  SHF.R.U64 R2, R2, R16, R3 ;  /* 0x0000001002027219 */ /* 0x004fe40000001203 */
[----:B------:R-:W-:Y:S02]  /*1090*/  LOP3.LUT R10, R23, R10, RZ, 0xc0, !PT ;  /* 0x0000000a170a7212 */ /* 0x000fe400078ec0ff */
[----:B------:R-:W-:Y:S02]  /*10a0*/  IADD3 R11, -R11, RZ, RZ ;  /* 0x000000ff0b0b7210 */ /* 0x000fe40007ffe1ff */
[----:B------:R-:W-:Y:S01]  /*10b0*/  IADD3 R3, R19, -0x1, RZ ;  /* 0xffffffff13037810 */ /* 0x000fe20007ffe0ff */
[----:B------:R-:W-:Y:S01]  /*10c0*/  IMAD R9, R9, R2, R10 ;  /* 0x0000000209097224 */ /* 0x000fe200078e020a */
[----:B------:R-:W-:Y:S01]  /*10d0*/  IADD3 R4, -R2, RZ, RZ ;  /* 0x000000ff02047210 */ /* 0x000fe20007ffe1ff */
[----:B------:R-:W-:Y:S01]  /*10e0*/  @P6 IMAD R0, R13, R11, R8 ;  /* 0x0000000b0d006224 */ /* 0x000fe200078e0208 */
[----:B------:R-:W-:-:S02]  /*10f0*/  LOP3.LUT R3, R12, R3, RZ, 0xc0, !PT ;  /* 0x000000030c037212 */ /* 0x000fc400078ec0ff */
[----:B------:R-:W-:Y:S01]  /*1100*/  R2UR UR43, R22 ;  /* 0x00000000162b72ca */ /* 0x000fe200000e0000 */
[----:B-1----:R-:W-:Y:S02]  /*1110*/  IMAD R2, R4, R17, R14 ;  /* 0x0000001104027224 */ /* 0x002fe400078e020e */
[----:B---3--:R-:W-:Y:S02]  /*1120*/  IMAD R0, R9, R18, R0 ;  /* 0x0000001209007224 */ /* 0x008fe400078e0200 */
[----:B------:R-:W-:Y:S01]  /*1130*/  IMAD R19, R2, R19, R3 ;  /* 0x0000001302137224 */ /* 0x000fe200078e0203 */
[----:B------:R-:W-:-:S04]  /*1140*/  MOV R2, 0x1 ;  /* 0x0000000100027802 */ /* 0x000fc80000000f00 */
[----:B------:R-:W-:Y:S02]  /*1150*/  SEL R18, R19, R0, !P6 ;  /* 0x0000000013127207 */ /* 0x000fe40007000000 */
[----:B------:R-:W-:Y:S02]  /*1160*/  SEL R19, R0, R19, !P6 ;  /* 0x0000001300137207 */ /* 0x000fe40007000000 */
[----:B------:R-:W-:-:S07]  /*1170*/  PRMT R0, R2, 0x7610, R0 ;  /* 0x0000761002007816 */ /* 0x000fce0000000000 */
.L_x_11:
[----:B------:R-:W-:-:S08]  /*1180*/  NOP ;  /* 0x0000000000007918 */ /* 0x000fd00000000000 */
[----:B------:R-:W1:Y:S02]  /*1190*/  USETMAXREG.TRY_ALLOC.CTAPOOL UP0, 0xf0 ;  /* 0x000000f0000079c8 */ /* 0x000e640008000600 */
[----:B-1----:R-:W-:-:S13]  /*11a0*/  PLOP3.LUT P0, PT, PT, PT, UP0, 0x80, 0x0 ;  /* 0x000000000000781c */ /* 0x002fda0003f0f008 */
[----:B------:R-:W-:Y:S05]  /*11b0*/  @!P0 BRA `(.L_x_11) ;  /* 0xfffffffc00f08947 */ /* 0x000fea000383ffff */
[----:B------:R-:W-:Y:S02]  /*11c0*/  ULDC.64 UR4, c[0x0][0x590] ;  /* 0x0001640000047ab9 */ /* 0x000fe40000000a00 */
[----:B------:R-:W-:-:S04]  /*11d0*/  ISETP.NE.U32.AND P0, PT, RZ, UR4, PT ;  /* 0x00000004ff007c0c */ /* 0x000fc8000bf05070 */
[----:B------:R-:W-:-:S13]  /*11e0*/  ISETP.NE.AND.EX P0, PT, RZ, UR5, PT, P0 ;  /* 0x00000005ff007c0c */ /* 0x000fda000bf05300 */
[----:B------:R-:W-:Y:S05]  /*11f0*/  @P0 BRA `(.L_x_14) ;  /* 0x0000000000340947 */ /* 0x000fea0003800000 */
[----:B------:R-:W-:Y:S02]  /*1200*/  ULDC.64 UR4, c[0x0][0x588] ;  /* 0x0001620000047ab9 */ /* 0x000fe40000000a00 */
[----:B------:R-:W-:-:S04]  /*1210*/  ISETP.NE.U32.AND P0, PT, RZ, UR4, PT ;  /* 0x00000004ff007c0c */ /* 0x000fc8000bf05070 */
[----:B------:R-:W-:-:S13]  /*1220*/  ISETP.NE.AND.EX P0, PT, RZ, UR5, PT, P0 ;  /* 0x00000005ff007c0c */ /* 0x000fda000bf05300 */
[----:B------:R-:W-:Y:S05]  /*1230*/  @!P0 BRA `(.L_x_15) ;  /* 0x0000000000148947 */ /* 0x000fea0003800000 */
[----:B------:R-:W1:Y:S02]  /*1240*/  LDC.64 R16, c[0x0][0x588] ;  /* 0x00016200ff107b82 */ /* 0x000e640000000a00 */
[----:B-1----:R1:W5:Y:S01]  /*1250*/  LDG.E R16, desc[UR54][R16.64] ;  /* 0x0000003610107981 */ /* 0x002362000c1e1900 */
[----:B------:R-:W-:-:S05]  /*1260*/  IMAD.MOV.U32 R2, RZ, RZ, 0x1 ;  /* 0x00000001ff027424 */ /* 0x000fca00078e00ff */
[----:B------:R1:W-:Y:S01]  /*1270*/  STL.S16 [R1+0x20c], R2 ;  /* 0x00020c0201007387 */ /* 0x0003e20000100600 */
[----:B------:R-:W-:Y:S05]  /*1280*/  BRA `(.L_x_14) ;  /* 0x0000000000107947 */ /* 0x000fea0003800000 */
.L_x_15:
[----:B------:R-:W-:Y:S01]  /*1290*/  MOV R2, 0x1 ;  /* 0x0000000100027802 */ /* 0x000fe20000000f00 */
[----:B------:R-:W-:Y:S02]  /*12a0*/  ULDC UR4, c[0x0][0x580] ;  /* 0x0001600000047ab9 */ /* 0x000fe40000000800 */
[----:B------:R-:W-:Y:S02]  /*12b0*/  MOV R16, UR4 ;  /* 0x0000000400107c02 */ /* 0x000fe40008000f00 */
[----:B------:R2:W-:Y:S05]  /*12c0*/  STL.S16 [R1+0x20c], R2 ;  /* 0x00020c0201007387 */ /* 0x0005ea0000100600 */
.L_x_14:
        /* <DEDUP_REMOVED lines=8> */
[----:B-12---:R-:W1:Y:S02]  /*1350*/  LDC.64 R2, c[0x0][0x5a8] ;  /* 0x00016a00ff027b82 */ /* 0x006e640000000a00 */
[----:B-1----:R3:W5:Y:S01]  /*1360*/  LDG.E R17, desc[UR54][R2.64] ;  /* 0x0000003602117981 */ /* 0x002762000c1e1900 */
[----:B------:R-:W-:Y:S05]  /*1370*/  BRA `(.L_x_16) ;  /* 0x0000000000087947 */ /* 0x000fea0003800000 */
.L_x_17:
[----:B------:R-:W-:Y:S02]  /*1380*/  ULDC UR4, c[0x0][0x5a0] ;  /* 0x0001680000047ab9 */ /* 0x000fe40000000800 */
[----:B-1----:R-:W-:-:S07]  /*1390*/  MOV R17, UR4 ;  /* 0x0000000400117c02 */ /* 0x002fce0008000f00 */
.L_x_16:
[----:B------:R-:W-:Y:S01]  /*13a0*/  LOP3.LUT P1, RZ, R0, 0xff, RZ, 0xc0, !PT ;  /* 0x000000ff00ff7812 */ /* 0x000fe2000782c0ff */
[----:B------:R-:W-:Y:S01]  /*13b0*/  UMOV UR36, URZ ;  /* 0x0000003f00247c82 */ /* 0x000fe20008000000 */
[----:B------:R-:W-:-:S11]  /*13c0*/  PLOP3.LUT P0, PT, PT, PT, PT, 0x80, 0x0 ;  /* 0x000000000000781c */ /* 0x000fd60003f0f070 */
[----:B------:R-:W-:Y:S05]  /*13d0*/  @!P1 BRA `(.L_x_18) ;  /* 0x0000027800289947 */ /* 0x000fea0003800000 */
[----:B---3--:R-:W3:Y:S01]  /*13e0*/  LDL R3, [R1+0x208] ;  /* 0x0002080001037983 */ /* 0x008ee20000100800 */
[----:B------:R-:W-:-:S03]  /*13f0*/  ULDC UR4, c[0x0][0x28c] ;  /* 0x0000a30000047ab9 */ /* 0x000fc60000000800 */
[----:B-12---:R-:W2:Y:S01]  /*1400*/  LDL R2, [R1+0x214] ;  /* 0x0002140001027983 */ /* 0x006ea20000100800 */
[----:B------:R-:W-:Y:S01]  /*1410*/  UIADD3 UR4, UR4, 0x3f, URZ ;  /* 0x0000003f04047890 */ /* 0x000fe2000fffe03f */
[----:B------:R-:W-:Y:S01]  /*1420*/  MOV R165, 0x10 ;  /* 0x0000001000a57802 */ /* 0x000fe20000000f00 */
[----:B------:R-:W-:Y:S01]  /*1430*/  ULDC.64 UR50, c[0x0][0x198] ;  /* 0x0000660000327ab9 */ /* 0x000fe20000000a00 */
[----:B------:R-:W1:Y:S01]  /*1440*/  S2R R4, SR_TID.X ;  /* 0x0000000000047919 */ /* 0x000e620000002100 */
[----:B------:R-:W-:Y:S01]  /*1450*/  USHF.R.S32.HI UR5, URZ, 0x1f, UR4 ;  /* 0x0000001f3f057899 */ /* 0x000fe20008011404 */
[----:B------:R-:W-:Y:S01]  /*1460*/  UMOV UR39, URZ ;  /* 0x0000003f00277c82 */ /* 0x000fe20008000000 */
[----:B------:R-:W-:Y:S02]  /*1470*/  UMOV UR44, URZ ;  /* 0x0000003f002c7c82 */ /* 0x000fe40008000000 */
[----:B------:R-:W-:Y:S01]  /*1480*/  ULEA.HI UR5, UR5, UR4, URZ, 0x6 ;  /* 0x0000000405057291 */ /* 0x000fe2000f8f303f */
[----:B------:R-:W-:Y:S01]  /*1490*/  UMOV UR40, URZ ;  /* 0x0000003f00287c82 */ /* 0x000fe20008000000 */
[----:B------:R-:W-:-:S02]  /*14a0*/  UMOV UR36, URZ ;  /* 0x0000003f00247c82 */ /* 0x000fc40008000000 */
[----:B------:R-:W-:Y:S01]  /*14b0*/  USHF.R.S32.HI UR45, URZ, 0x6, UR5 ;  /* 0x000000063f2d7899 */ /* 0x000fe20008011405 */
[C---:B-1----:R-:W-:Y:S02]  /*14c0*/  LOP3.LUT R180, R4.reuse, 0xff, RZ, 0xc0, !PT ;  /* 0x000000ff04b47812 */ /* 0x042fe400078ec0ff */
[----:B------:R-:W-:-:S03]  /*14d0*/  LOP3.LUT P0, RZ, R4, 0x4, RZ, 0xc0, !PT ;  /* 0x0000000404ff7812 */ /* 0x000fc6000780c0ff */
[----:B------:R-:W-:Y:S01]  /*14e0*/  VIADD R180, R180, 0x1f ;  /* 0x0000001fb4b47836 */ /* 0x000fe20000000000 */
[----:B------:R-:W-:Y:S02]  /*14f0*/  SEL R165, R165, 0xfffffff0, !P0 ;  /* 0xfffffff0a5a57807 */ /* 0x000fe40004000000 */
[----:B---3--:R-:W-:Y:S02]  /*1500*/  LOP3.LUT R181, R3, 0x1, RZ, 0xfc, !PT ;  /* 0x0000000103b57812 */ /* 0x008fe400078efcff */
[----:B--2---:R-:W-:-:S07]  /*1510*/  LOP3.LUT R155, R2, 0x1, RZ, 0xfc, !PT ;  /* 0x00000001029b7812 */ /* 0x004fce00078efcff */
.L_x_976:
[----:B-1----:R-:W1:Y:S01]  /*1520*/  S2R R0, SR_TID.X ;  /* 0x0000000000007919 */ /* 0x002e620000002100 */
[----:B------:R-:W2:Y:S01]  /*1530*/  S2UR UR48, SR_CgaCtaId ;  /* 0x00000000003079c3 */ /* 0x000ea20000008800 */
[----:B------:R-:W-:Y:S02]  /*1540*/  UMOV UR49, 0x400 ;  /* 0x0000040000317882 */ /* 0x000fe40000000000 */
[----:B--2---:R-:W-:Y:S01]  /*1550*/  ULEA UR49, UR48, UR49, 0x18 ;  /* 0x0000003130317291 */ /* 0x004fe2000f8ec03f */
[----:B-1----:R-:W-:-:S04]  /*1560*/  LOP3.LUT R0, R0, 0x80, RZ, 0xc0, !PT ;  /* 0x0000008000007812 */ /* 0x002fc800078ec0ff */
[----:B------:R-:W-:-:S06]  /*1570*/  SHF.R.U32.HI R0, RZ, 0x7, R0 ;  /* 0x00000007ff007819 */ /* 0x000fcc0000011600 */
[----:B------:R-:W1:Y:S02]  /*1580*/  SHFL.IDX PT, R0, R0, RZ, 0x1f ;  /* 0x00001fff00007589 */ /* 0x000e6400000e0000 */
[----:B-1----:R-:W-:-:S13]  /*1590*/  R2UR UR4, R0 ;  /* 0x00000000000472ca */ /* 0x002fda00000e0000 */
[----:B------:R-:W-:-:S04]  /*15a0*/  ULEA.HI UR5, UR4, UR4, URZ, 0x1 ;  /* 0x0000000404057291 */ /* 0x000fc8000f8f083f */
[----:B------:R-:W-:-:S04]  /*15b0*/  ULOP3.LUT UR5, UR5, 0x7fffe, URZ, 0xc0, !UPT ;  /* 0x0007fffe05057892 */ /* 0x000fc8000f8ec03f */
[----:B------:R-:W-:-:S03]  /*15c0*/  UIADD3 UR5, UR4, -UR5, URZ ;  /* 0x8000000504057290 */ /* 0x000fc6000fffe03f */
[----:B------:R-:W-:Y:S01]  /*15d0*/  ULDC UR4, c[0x0][0x28c] ;  /* 0x0000a30000047ab9 */ /* 0x000fe20000000800 */
[----:B------:R-:W-:Y:S01]  /*15e0*/  ULEA UR5, UR5, UR49, 0xd ;  /* 0x0000003105057291 */ /* 0x000fe2000f8e683f */
[----:B------:R-:W-:-:S03]  /*15f0*/  ISETP.LT.AND P0, PT, RZ, UR4, PT ;  /* 0x00000004ff007c0c */ /* 0x000fc6000bf01270 */
[----:B------:R-:W-:-:S04]  /*1600*/  UIADD3 UR5, UR5, 0x8400, URZ ;  /* 0x0000840005057890 */ /* 0x000fc8000fffe03f */
[----:B------:R-:W-:-:S04]  /*1610*/  USHF.R.U32.HI UR5, URZ, 0x4, UR5 ;  /* 0x000000043f057899 */ /* 0x000fc80008011605 */
[----:B------:R-:W-:Y:S02]  /*1620*/  ULOP3.LUT UR41, UR5, 0x3fff, URZ, 0xc0, !UPT ;  /* 0x00003fff05297892 */ /* 0x000fe4000f8ec03f */
[----:B------:R-:W-:Y:S10]  /*1630*/  @P0 BRA `(.L_x_19) ;  /* 0x0000000000400947 */ /* 0x000ff40003800000 */
[----:B------:R-:W-:Y:S01]  /*1640*/  MOV R0, 0x0 ;  /* 0x0000000000007802 */ /* 0x000fe20000000f00 */
[----:B------:R-:W-:Y:S01]  /*1650*/  ULDC.64 UR4, c[0x4][0x70] ;  /* 0x01001c0000047ab9 */ /* 0x000fe20000000a00 */
[----:B------:R-:W-:Y:S01]  /*1660*/  ULDC.64 UR6, c[0x4][0x8] ;  /* 0x0100020000067ab9 */ /* 0x000fe20000000a00 */
[----:B------:R-:W-:Y:S01]  /*1670*/  MOV R4, UR4 ;  /* 0x0000000400047c02 */ /* 0x000fe20008000f00 */
[----:B------:R1:W2:Y:S01]  /*1680*/  LDC.64 R2, c[0x4][R0] ;  /* 0x0100000000027b82 */ /* 0x0002a20000000a00 */
[----:B------:R-:W-:Y:S01]  /*1690*/  MOV R5, UR5 ;  /* 0x0000000500057c02 */ /* 0x000fe20008000f00 */
[----:B------:R-:W-:Y:S01]  /*16a0*/  ULDC.64 UR4, c[0x4][0x78] ;  /* 0x01001e0000047ab9 */ /* 0x000fe20000000a00 */
[----:B------:R-:W-:Y:S01]  /*16b0*/  IMAD.U32 R10, RZ, RZ, UR6 ;  /* 0x00000006ff0a7e24 */ /* 0x000fe2000f8e00ff */
[----:B------:R-:W-:Y:S02]  /*16c0*/  MOV R6, UR4 ;  /* 0x0000000400067c02 */ /* 0x000fe40008000f00 */
[----:B------:R-:W-:-:S02]  /*16d0*/  MOV R7, UR5 ;  /* 0x0000000500077c02 */ /* 0x000fc40008000f00 */
[----:B------:R-:W-:Y:S02]  /*16e0*/  MOV R11, UR7 ;  /* 0x00000007000b7c02 */ /* 0x000fe40008000f00 */
[----:B------:R-:W-:Y:S02]  /*16f0*/  MOV R8, 0x1e1 ;  /* 0x000001e100087802 */ /* 0x000fe40000000f00 */
[----:B------:R-:W-:Y:S02]  /*1700*/  MOV R12, 0x1 ;  /* 0x00000001000c7802 */ /* 0x000fe40000000f00 */
[----:B-1----:R-:W-:-:S07]  /*1710*/  MOV R13, RZ ;  /* 0x000000ff000d7202 */ /* 0x002fce0000000f00 */
[----:B------:R-:W-:-:S07]  /*1720*/  LEPC R20, `(.L_x_19) ;  /* 0x000000001014794e */ /* 0x000fce0000000000 */
[----:B--2--5:R-:W-:Y:S05]  /*1730*/  CALL.ABS.NOINC R2 ;  /* 0x0000000002007343 */ /* 0x024fea0003c00000 */
.L_x_19:
[----:B------:R-:W-:-:S13]  /*1740*/  ISETP.NE.AND P0, PT, R181, 0x3, PT ;  /* 0x00000003b500780c */ /* 0x000fda0003f05270 */
[----:B------:R-:W-:Y:S05]  /*1750*/  @!P0 BRA `(.L_x_20) ;  /* 0x0000000000048947 */ /* 0x000fea0003800000 */
[----:B------:R-:W-:Y:S01]  /*1760*/  BPT.TRAP 0x1 ;  /* 0x000000040000795c */ /* 0x000fe20000300000 */
.L_x_20:
[----:B------:R-:W-:Y:S01]  /*1770*/  IMAD.U32 R3, RZ, RZ, UR40 ;  /* 0x00000028ff037e24 */ /* 0x000fe2000f8e00ff */
[----:B------:R-:W-:-:S04]  /*1780*/  MOV R0, UR44 ;  /* 0x0000002c00007c02 */ /* 0x000fc80008000f00 */
[----:B------:R-:W-:Y:S02]  /*1790*/  LEA R3, R3, UR49, 0x3 ;  /* 0x0000003103037c11 */ /* 0x000fe4000f8e18ff */
[----:B------:R-:W-:-:S04]  /*17a0*/  SHF.L.U32 R0, R0, 0x1f, RZ ;  /* 0x0000001f00007819 */ /* 0x000fc800000006ff */
[----:B------:R1:W2:Y:S01]  /*17b0*/  SYNCS.PHASECHK.TRANS64.TRYWAIT P1, [R3+URZ], R0 ;  /* 0x00000000030075a7 */ /* 0x0002a2000802017f */
[----:B------:R-:W-:Y:S05]  /*17c0*/  @!P0 BRA `(.L_x_21) ;  /* 0x0000000000048947 */ /* 0x000fea0003800000 */
[----:B------:R-:W-:Y:S01]  /*17d0*/  BPT.TRAP 0x1 ;  /* 0x000000040000795c */ /* 0x000fe20000300000 */
.L_x_21:
[----:B--2---:R-:W-:Y:S05]  /*17e0*/  @P1 BRA `(.L_x_22) ;  /* 0x0000000000081947 */ /* 0x004fea0003800000 */
[----:B------:R-:W2:Y:S02]  /*17f0*/  SYNCS.PHASECHK.TRANS64.TRYWAIT P1, [R3+URZ], R0 ;  /* 0x00000000030075a7 */ /* 0x000ea4000802017f */
[----:B--2---:R-:W-:Y:S05]  /*1800*/  @!P1 BRA `(.L_x_23) ;  /* 0x000002b000649947 */ /* 0x004fea0003800000 */
.L_x_22:
[----:B------:R-:W-:-:S04]  /*1810*/  UISETP.LT.AND UP0, UPT, UR45, 0x1, UPT ;  /* 0x000000012d00788c */ /* 0x000fc8000bf01270 */
[----:B------:R-:W-:-:S06]  /*1820*/  USEL UR4, UR45, 0x1, UP0 ;  /* 0x000000012d047887 */ /* 0x000fcc0008000000 */
[----:B------:R-:W-:Y:S01]  /*1830*/  MOV R2, UR4 ;  /* 0x0000000400027c02 */ /* 0x000fe20008000f00 */
[----:B------:R-:W-:Y:S05]  /*1840*/  WARPSYNC.ALL ;  /* 0x0000000000007948 */ /* 0x000fea0003800000 */
[----:B------:R-:W-:-:S04]  /*1850*/  IADD3 R2, -R2, UR45, RZ ;  /* 0x0000002d02027c10 */ /* 0x000fc8000fffe1ff */
[----:B------:R-:W-:Y:S01]  /*1860*/  ISETP.GE.AND P1, PT, R2, 0x1, PT ;  /* 0x000000010200780c */ /* 0x000fe20003f26270 */
[----:B------:R-:W-:Y:S01]  /*1870*/  UIADD3 UR4, UR49, 0x20400, URZ ;  /* 0x0002040031047890 */ /* 0x000fe2000fffe03f */
[----:B------:R-:W-:Y:S01]  /*1880*/  WARPGROUP.ARRIVE ;  /* 0x00000000000079c5 */ /* 0x000fe20000000000 */
[----:B------:R-:W-:Y:S01]  /*1890*/  UMOV UR9, 0x40000040 ;  /* 0x4000004000097882 */ /* 0x000fe20000000000 */
[----:B------:R-:W-:Y:S01]  /*18a0*/  UMOV UR11, 0x40000040 ;  /* 0x40000040000b7882 */ /* 0x000fe20000000000 */
[----:B------:R-:W-:Y:S01]  /*18b0*/  USHF.R.U32.HI UR4, URZ, 0x4, UR4 ;  /* 0x000000043f047899 */ /* 0x000fe20008011604 */
[----:B------:R-:W-:Y:S03]  /*18c0*/  STL [R1+0x2e8], R19 ;  /* 0x0002e81301007387 */ /* 0x000fe60000100800 */
[----:B------:R-:W-:Y:S01]  /*18d0*/  ULOP3.LUT UR5, UR4, 0x3fff, URZ, 0xc0, !UPT ;  /* 0x00003fff04057892 */ /* 0x000fe2000f8ec03f */
[----:B------:R-:W-:Y:S01]  /*18e0*/  STL [R1+0x2e4], R18 ;  /* 0x0002e41201007387 */ /* 0x000fe20000100800 */
[----:B------:R-:W-:-:S02]  /*18f0*/  ULOP3.LUT UR4, UR41, 0x10000, URZ, 0xfc, !UPT ;  /* 0x0001000029047892 */ /* 0x000fc4000f8efc3f */
[----:B------:R-:W-:Y:S01]  /*1900*/  ULOP3.LUT UR5, UR5, 0x10000, URZ, 0xfc, !UPT ;  /* 0x0001000005057892 */ /* 0x000fe2000f8efc3f */
[----:B-----5:R-:W-:Y:S01]  /*1910*/  STL [R1+0x2e0], R17 ;  /* 0x0002e01101007387 */ /* 0x020fe20000100800 */
[----:B------:R-:W-:Y:S02]  /*1920*/  ULEA UR6, UR40, UR4, 0xb ;  /* 0x0000000428067291 */ /* 0x000fe4000f8e583f */
[----:B------:R-:W-:Y:S01]  /*1930*/  ULEA UR7, UR40, UR5, 0xb ;  /* 0x0000000528077291 */ /* 0x000fe2000f8e583f */
[----:B------:R3:W-:Y:S04]  /*1940*/  STL [R1+0x2dc], R16 ;  /* 0x0002dc1001007387 */ /* 0x0007e80000100800 */
[----:B------:R-:W-:Y:S01]  /*1950*/  UMOV UR8, UR6 ;  /* 0x0000000600087c82 */ /* 0x000fe20008000000 */
[----:B------:R4:W-:Y:S01]  /*1960*/  STL [R1+0x2d8], R2 ;  /* 0x0002d80201007387 */ /* 0x0009e20000100800 */
[----:B------:R-:W-:-:S02]  /*1970*/  UMOV UR10, UR7 ;  /* 0x00000007000a7c82 */ /* 0x000fc40008000000 */
[----:B------:R-:W-:Y:S01]  /*1980*/  HGMMA.64x256x16.F32.BF16 R24, gdesc[UR8], RZ, !UPT, gsb0 ;  /* 0x03e00000081879f0 */ /* 0x000fe2000c0018ff */
[----:B------:R-:W-:Y:S01]  /*1990*/  UIADD3 UR8, UR6, 0x400, URZ ;  /* 0x0000040006087890 */ /* 0x000fe2000fffe03f */
[----:B------:R-:W-:Y:S01]  /*19a0*/  UMOV UR9, 0x40000040 ;  /* 0x4000004000097882 */ /* 0x000fe20000000000 */
[----:B------:R-:W-:Y:S02]  /*19b0*/  WARPGROUP.DEPBAR.LE gsb0, 0x0 ;  /* 0x00008000000079c5 */ /* 0x000fe40000010000 */
[----:B------:R-:W-:Y:S01]  /*19c0*/  STL.64 [R1], R24 ;  /* 0x0000001801007387 */ /* 0x000fe20000100a00 */
[----:B------:R-:W-:Y:S01]  /*19d0*/  MOV R235, R49 ;  /* 0x0000003100eb7202 */ /* 0x000fe20000000f00 */
[----:B------:R-:W-:Y:S01]  /*19e0*/  IMAD.MOV.U32 R233, RZ, RZ, R51 ;  /* 0x000000ffffe97224 */ /* 0x000fe200078e0033 */
[----:B------:R-:W-:Y:S01]  /*19f0*/  MOV R234, R50 ;  /* 0x0000003200ea7202 */ /* 0x000fe20000000f00 */
[----:B------:R-:W-:Y:S01]  /*1a00*/  STL.64 [R1+0x8], R26 ;  /* 0x0000081a01007387 */ /* 0x000fe20000100a00 */
        /* <DEDUP_REMOVED lines=53> */
[----:B---3--:R-:W-:Y:S01]  /*1d60*/  IMAD.MOV.U32 R16, RZ, RZ, R136 ;  /* 0x000000ffff107224 */ /* 0x008fe200078e0088 */
[----:B------:R-:W-:Y:S01]  /*1d70*/  MOV R169, R85 ;  /* 0x0000005500a97202 */ /* 0x000fe20000000f00 */
[----:B------:R-:W-:Y:S01]  /*1d80*/  IMAD.MOV.U32 R11, RZ, RZ, R141 ;  /* 0x000000ffff0b7224 */ /* 0x000fe200078e008d */
[----:B------:R-:W-:Y:S01]  /*1d90*/  MOV R171, R87 ;  /* 0x0000005700ab7202 */ /* 0x000fe20000000f00 */
[----:B------:R-:W-:Y:S01]  /*1da0*/  IMAD.MOV.U32 R6, RZ, RZ, R146 ;  /* 0x000000ffff067224 */ /* 0x000fe200078e0092 */
[----:B------:R-:W-:Y:S01]  /*1db0*/  MOV R172, R88 ;  /* 0x0000005800ac7202 */ /* 0x000fe20000000f00 */
[----:B------:R3:W-:Y:S01]  /*1dc0*/  STL [R1+0x60], R48 ;  /* 0x0000603001007387 */ /* 0x0007e20000100800 */
[----:B------:R-:W-:Y:S01]  /*1dd0*/  MOV R173, R89 ;  /* 0x0000005900ad7202 */ /* 0x000fe20000000f00 */
[----:B-12---:R-:W-:Y:S01]  /*1de0*/  IMAD.MOV.U32 R0, RZ, RZ, R151 ;  /* 0x000000ffff007224 */ /* 0x006fe200078e0097 */
[----:B------:R-:W-:Y:S01]  /*1df0*/  MOV R174, R90 ;  /* 0x0000005a00ae7202 */ /* 0x000fe20000000f00 */
[----:B------:R-:W-:Y:S01]  /*1e00*/  STL.64 [R1+0x5a8], R180 ;  /* 0x0005a8b401007387 */ /* 0x000fe20000100a00 */
[----:B------:R-:W-:-:S02]  /*1e10*/  MOV R176, R92 ;  /* 0x0000005c00b07202 */ /* 0x000fc40000000f00 */
[----:B------:R-:W-:Y:S01]  /*1e20*/  MOV R177, R93 ;  /* 0x0000005d00b17202 */ /* 0x000fe20000000f00 */
[----:B------:R-:W-:Y:S01]  /*1e30*/  STL [R1+0x5a4], R165 ;  /* 0x0005a4a501007387 */ /* 0x000fe20000100800 */
[----:B------:R-:W-:Y:S02]  /*1e40*/  MOV R178, R94 ;  /* 0x0000005e00b27202 */ /* 0x000fe40000000f00 */
[----:B------:R-:W-:Y:S01]  /*1e50*/  MOV R179, R95 ;  /* 0x0000005f00b37202 */ /* 0x000fe20000000f00 */
[----:B------:R-:W-:Y:S01]  /*1e60*/  STL [R1+0x5a0], R155 ;  /* 0x0005a09b01007387 */ /* 0x000fe20000100800 */
[----:B------:R-:W-:Y:S02]  /*1e70*/  MOV R213, R97 ;  /* 0x0000006100d57202 */ /* 0x000fe40000000f00 */
[----:B------:R-:W-:Y:S02]  /*1e80*/  MOV R182, R98 ;  /* 0x0000006200b67202 */ /* 0x000fe40000000f00 */
[----:B------:R-:W-:-:S02]  /*1e90*/  MOV R183, R99 ;  /* 0x0000006300b77202 */ /* 0x000fc40000000f00 */
[----:B------:R-:W-:Y:S02]  /*1ea0*/  MOV R184, R100 ;  /* 0x0000006400b87202 */ /* 0x000fe40000000f00 */
[----:B------:R-:W-:Y:S02]  /*1eb0*/  MOV R186, R102 ;  /* 0x0000006600ba7202 */ /* 0x000fe40000000f00 */
[----:B------:R-:W-:Y:S02]  /*1ec0*/  MOV R187, R103 ;  /* 0x0000006700bb7202 */ /* 0x000fe40000000f00 */
        /* <DEDUP_REMOVED lines=37> */
[----:B----4-:R-:W-:Y:S02]  /*2120*/  MOV R2, R150 ;  /* 0x0000009600027202 */ /* 0x010fe40000000f00 */
[----:B---3--:R-:W-:-:S06]  /*2130*/  WARPGROUP.ARRIVE ;  /* 0x00000000000079c5 */ /* 0x008fcc0000000000 */
[----:B------:R-:W-:Y:S03]  /*2140*/  HGMMA.64x256x16.F32.BF16 R24, gdesc[UR8], RZ, !UPT, gsb0 ;  /* 0x03e00000081879f0 */ /* 0x000fe6000c0018ff */
[----:B------:R-:W-:Y:S02]  /*2150*/  WARPGROUP.DEPBAR.LE gsb0, 0x0 ;  /* 0x00008000000079c5 */ /* 0x000fe40000010000 */
[----:B------:R-:W-:Y:S04]  /*2160*/  STL.64 [R1+0x598], R150 ;  /* 0x0005989601007387 */ /* 0x000fe80000100a00 */
        /* <DEDUP_REMOVED lines=20> */
[----:B------:R1:W-:Y:S04]  /*22b0*/  STL.64 [R1+0x4f0], R108 ;  /* 0x0004f06c01007387 */ /* 0x0003e80000100a00 */
[----:B-1----:R-:W2:Y:S04]  /*22c0*/  LDL.LU R108, [R1] ;  /* 0x00000000016c7983 */ /* 0x002ea80000300800 */
[----:B------:R-:W2:Y:S04]  /*22d0*/  LDL.LU R109, [R1+0x4] ;  /* 0x00000400016d7983 */ /* 0x000ea80000300800 */
        /* <DEDUP_REMOVED lines=22> */
[----:B------:R-:W2:Y:S01]  /*2440*/  LDL.LU R132, [R1+0x60] ;  /* 0x0000600001847983 */ /* 0x000ea20000300800 */
        /* <DEDUP_REMOVED lines=13> */
[----:B------:R-:W-:Y:S01]  /*2520*/  UIADD3 UR8, UR6, 0x2, URZ ;  /* 0x0000000206087890 */ /* 0x000fe2000fffe03f */
[----:B------:R-:W-:Y:S01]  /*2530*/  MOV R141, R227 ;  /* 0x000000e3008d7202 */ /* 0x000fe20000000f00 */
[----:B------:R-:W-:Y:S01]  /*2540*/  UIADD3 UR10, UR7, 0x2, URZ ;  /* 0x00000002070a7890 */ /* 0x000fe2000fffe03f */
[----:B------:R-:W-:Y:S01]  /*2550*/  MOV R143, R225 ;  /* 0x000000e1008f7202 */ /* 0x000fe20000000f00 */
[----:B------:R-:W-:Y:S01]  /*2560*/  UMOV UR9, 0x40000040 ;  /* 0x4000004000097882 */ /* 0x000fe20000000000 */
[----:B------:R-:W-:Y:S01]  /*2570*/  MOV R144, R224 ;  /* 0x000000e000907202 */ /* 0x000fe20000000f00 */
[----:B------:R-:W-:Y:S01]  /*2580*/  IMAD.MOV.U32 R224, RZ, RZ, R12 ;  /* 0x000000ffffe07224 */ /* 0x000fe200078e000c */
[----:B------:R-:W-:Y:S01]  /*2590*/  MOV R145, R223 ;  /* 0x000000df00917202 */ /* 0x000fe20000000f00 */
[----:B------:R-:W-:Y:S01]  /*25a0*/  UMOV UR11, 0x40000040 ;  /* 0x40000040000b7882 */ /* 0x000fe20000000000 */
[----:B------:R-:W-:-:S02]  /*25b0*/  MOV R146, R222 ;  /* 0x000000de00927202 */ /* 0x000fc40000000f00 */
[----:B------:R-:W-:Y:S02]  /*25c0*/  MOV R148, R220 ;  /* 0x000000dc00947202 */ /* 0x000fe40000000f00 */
[----:B------:R-:W-:Y:S01]  /*25d0*/  MOV R149, R219 ;  /* 0x000000db00957202 */ /* 0x000fe20000000f00 */
[----:B------:R-:W-:Y:S01]  /*25e0*/  IMAD.MOV.U32 R219, RZ, RZ, R17 ;  /* 0x000000ffffdb7224 */ /* 0x000fe200078e0011 */
[----:B------:R-:W-:Y:S02]  /*25f0*/  MOV R150, R218 ;  /* 0x000000da00967202 */ /* 0x000fe40000000f00 */
[----:B------:R-:W-:Y:S02]  /*2600*/  MOV R151, R217 ;  /* 0x000000d900977202 */ /* 0x000fe40000000f00 */
[----:B------:R-:W-:Y:S02]  /*2610*/  MOV R165, R215 ;  /* 0x000000d700a57202 */ /* 0x000fe40000000f00 */
[----:B------:R-:W-:Y:S01]  /*2620*/  MOV R180, R214 ;  /* 0x000000d600b47202 */ /* 0x000fe20000000f00 */
[----:B------:R-:W-:Y:S01]  /*2630*/  IMAD.MOV.U32 R214, RZ, RZ, R22 ;  /* 0x000000ffffd67224 */ /* 0x000fe200078e0016 */
        /* <DEDUP_REMOVED lines=18> */
[----:B------:R-:W-:-:S06]  /*2760*/  MOV R235, R0 ;  /* 0x0000000000eb7202 */ /* 0x000fcc0000000f00 */
[----:B--2---:R-:W-:-:S06]  /*2770*/  WARPGROUP.ARRIVE ;  /* 0x00000000000079c5 */ /* 0x004fcc0000000000 */
[----:B------:R-:W-:Y:S03]  /*2780*/  HGMMA.64x256x16.F32.BF16 R108, gdesc[UR8], R108, gsb0 ;  /* 0x03e00000086c79f0 */ /* 0x000fe6000800186c */
[----:B------:R-:W-:Y:S02]  /*2790*/  WARPGROUP.DEPBAR.LE gsb0, 0x0 ;  /* 0x00008000000079c5 */ /* 0x000fe40000010000 */
[----:B------:R-:W-:Y:S04]  /*27a0*/  STL.64 [R1], R108 ;  /* 0x0000006c01007387 */ /* 0x000fe80000100a00 */
        /* <DEDUP_REMOVED lines=63> */
[----:B-1----:R-:W2:Y:S04]  /*2ba0*/  LDL.LU.64 R180, [R1+0x5a8] ;  /* 0x0005a80001b47983 */ /* 0x002ea80000300a00 */
[----:B------:R-:W3:Y:S04]  /*2bb0*/  LDL.LU R165, [R1+0x5a4] ;  /* 0x0005a40001a57983 */ /* 0x000ee80000300800 */
[----:B------:R-:W4:Y:S04]  /*2bc0*/  LDL.LU R155, [R1+0x5a0] ;  /* 0x0005a000019b7983 */ /* 0x000f280000300800 */
[----:B------:R-:W2:Y:S04]  /*2bd0*/  LDL.LU.64 R150, [R1+0x598] ;  /* 0x0005980001967983 */ /* 0x000ea80000300a00 */
        /* <DEDUP_REMOVED lines=20> */
[----:B------:R-:W2:Y:S01]  /*2d20*/  LDL.LU.64 R108, [R1+0x4f0] ;  /* 0x0004f000016c7983 */ /* 0x000ea20000300a00 */
[----:B------:R-:W-:Y:S01]  /*2d30*/  UIADD3 UR8, UR6, 0x402, URZ ;  /* 0x0000040206087890 */ /* 0x000fe2000fffe03f */
[----:B------:R-:W-:Y:S01]  /*2d40*/  UMOV UR9, 0x40000040 ;  /* 0x4000004000097882 */ /* 0x000fe20000000000 */
[----:B--2---:R-:W-:-:S07]  /*2d50*/  WARPGROUP.ARRIVE ;  /* 0x00000000000079c5 */ /* 0x004fce0000000000 */
[----:B------:R-:W-:Y:S03]  /*2d60*/  HGMMA.64x256x16.F32.BF16 R24, gdesc[UR8], R24, gsb0 ;  /* 0x03e00000081879f0 */ /* 0x000fe60008001818 */
        /* <DEDUP_REMOVED lines=65> */
[----:B-1----:R-:W2:Y:S04]  /*3180*/  LDL.LU.64 R24, [R1] ;  /* 0x0000000001187983 */ /* 0x002ea80000300a00 */
        /* <DEDUP_REMOVED lines=63> */
[----:B------:R-:W-:-:S02]  /*3580*/  UIADD3 UR8, UR6, 0x4, URZ ;  /* 0x0000000406087890 */ /* 0x000fc4000fffe03f */
[----:B------:R-:W-:Y:S01]  /*3590*/  UIADD3 UR10, UR7, 0x4, URZ ;  /* 0x00000004070a7890 */ /* 0x000fe2000fffe03f */
[----:B------:R-:W-:Y:S01]  /*35a0*/  UMOV UR9, 0x40000040 ;  /* 0x4000004000097882 */ /* 0x000fe20000000000 */
[----:B------:R-:W-:Y:S01]  /*35b0*/  UMOV UR11, 0x40000040 ;  /* 0x40000040000b7882 */ /* 0x000fe20000000000 */
[----:B--2---:R-:W-:-:S06]  /*35c0*/  WARPGROUP.ARRIVE ;  /* 0x00000000000079c5 */ /* 0x004fcc0000000000 */
[----:B------:R-:W-:Y:S03]  /*35d0*/  HGMMA.64x256x16.F32.BF16 R24, gdesc[UR8], R24, gsb0 ;  /* 0x03e00000081879f0 */ /* 0x000fe60008001818 */
        /* <DEDUP_REMOVED lines=49> */
[----:B------:R1:W-:Y:S01]  /*38f0*/  STL [R1+0x60], R48 ;  /* 0x0000603001007387 */ /* 0x0003e20000100800 */
[----:B------:R-:W-:Y:S01]  /*3900*/  MOV R207, R123 ;  /* 0x0000007b00cf7202 */ /* 0x000fe20000000f00 */
[----:B------:R-:W-:Y:S01]  /*3910*/  IMAD.MOV.U32 R166, RZ, RZ, R82 ;  /* 0x000000ffffa67224 */ /* 0x000fe200078e0052 */
[----:B------:R-:W-:Y:S01]  /*3920*/  MOV R204, R120 ;  /* 0x0000007800cc7202 */ /* 0x000fe20000000f00 */
[----:B------:R-:W2:Y:S01]  /*3930*/  LDL.LU.64 R150, [R1+0x4e8] ;  /* 0x0004e80001967983 */ /* 0x000ea20000300a00 */
        /* <DEDUP_REMOVED lines=24> */
[----:B------:R-:W-:-:S02]  /*3ac0*/  MOV R188, R104 ;  /* 0x0000006800bc7202 */ /* 0x000fc40000000f00 */
[----:B------:R-:W-:Y:S01]  /*3ad0*/  MOV R189, R105 ;  /* 0x0000006900bd7202 */ /* 0x000fe20000000f00 */
[----:B------:R-:W2:Y:S01]  /*3ae0*/  LDL.LU.64 R136, [R1+0x4b0] ;  /* 0x0004b00001887983 */ /* 0x000ea20000300a00 */
[----:B------:R-:W-:Y:S02]  /*3af0*/  MOV R187, R103 ;  /* 0x0000006700bb7202 */ /* 0x000fe40000000f00 */
[----:B------:R-:W-:Y:S01]  /*3b00*/  MOV R184, R100 ;  /* 0x0000006400b87202 */ /* 0x000fe20000000f00 */
[----:B------:R-:W2:Y:S01]  /*3b10*/  LDL.LU.64 R134, [R1+0x4a8] ;  /* 0x0004a80001867983 */ /* 0x000ea20000300a00 */
[----:B------:R-:W-:Y:S02]  /*3b20*/  MOV R185, R101 ;  /* 0x0000006500b97202 */ /* 0x000fe40000000f00 */
        /* <DEDUP_REMOVED lines=83> */
[----:B-1----:R-:W2:Y:S04]  /*4060*/  LDL.LU.64 R48, [R1+0x350] ;  /* 0x0003500001307983 */ /* 0x002ea80000300a00 */
        /* <DEDUP_REMOVED lines=13> */
[----:B------:R-:W-:-:S02]  /*4140*/  UMOV UR9, 0x40000040 ;  /* 0x4000004000097882 */ /* 0x000fc40000000000 */
[----:B------:R-:W-:Y:S04]  /*4150*/  STL.64 [R1+0x2d0], R180 ;  /* 0x0002d0b401007387 */ /* 0x000fe80000100a00 */
[----:B---3--:R-:W-:Y:S04]  /*4160*/  STL [R1+0x2cc], R165 ;  /* 0x0002cca501007387 */ /* 0x008fe80000100800 */
[----:B----4-:R-:W-:Y:S01]  /*4170*/  STL [R1+0x2c8], R155 ;  /* 0x0002c89b01007387 */ /* 0x010fe20000100800 */
[----:B--2---:R-:W-:-:S06]  /*4180*/  WARPGROUP.ARRIVE ;  /* 0x00000000000079c5 */ /* 0x004fcc0000000000 */
        /* <DEDUP_REMOVED lines=59> */
[----:B------:R-:W-:-:S02]  /*4540*/  MOV R144, R229 ;  /* 0x000000e500907202 */ /* 0x000fc40000000f00 */
[----:B------:R-:W-:Y:S01]  /*4550*/  MOV R145, R228 ;  /* 0x000000e400917202 */ /* 0x000fe20000000f00 */
[----:B------:R-:W-:Y:S01]  /*4560*/  IMAD.MOV.U32 R228, RZ, RZ, R9 ;  /* 0x000000ffffe47224 */ /* 0x000fe200078e0009 */
[----:B------:R-:W-:Y:S02]  /*4570*/  MOV R146, R227 ;  /* 0x000000e300927202 */ /* 0x000fe40000000f00 */
        /* <DEDUP_REMOVED lines=9> */
[----:B------:R-:W-:Y:S01]  /*4610*/  MOV R134, R18 ;  /* 0x0000001200867202 */ /* 0x000fe20000000f00 */
[----:B------:R-:W-:Y:S01]  /*4620*/  UIADD3 UR8, UR6, 0x6, URZ ;  /* 0x0000000606087890 */ /* 0x000fe2000fffe03f */
[----:B------:R-:W-:Y:S01]  /*4630*/  MOV R135, R17 ;  /* 0x0000001100877202 */ /* 0x000fe20000000f00 */
[----:B------:R-:W-:Y:S01]  /*4640*/  UIADD3 UR10, UR7, 0x6, URZ ;  /* 0x00000006070a7890 */ /* 0x000fe2000fffe03f */
[----:B------:R-:W-:Y:S01]  /*4650*/  MOV R137, R2 ;  /* 0x0000000200897202 */ /* 0x000fe20000000f00 */
[----:B------:R-:W-:Y:S01]  /*4660*/  UMOV UR9, 0x40000040 ;  /* 0x4000004000097882 */ /* 0x000fe20000000000 */
[----:B------:R-:W-:Y:S01]  /*4670*/  MOV R218, R23 ;  /* 0x0000001700da7202 */ /* 0x000fe20000000f00 */
[----:B------:R-:W-:Y:S01]  /*4680*/  UMOV UR11, 0x40000040 ;  /* 0x40000040000b7882 */ /* 0x000fe20000000000 */
[----:B------:R-:W-:Y:S01]  /*4690*/  MOV R219, R22 ;  /* 0x0000001600db7202 */ /* 0x000fe20000000f00 */
[----:B------:R1:W5:Y:S01]  /*46a0*/  LDL.LU R19, [R1+0x2e8] ;  /* 0x0002e80001137983 */ /* 0x0003620000300800 */
[----:B------:R-:W-:-:S02]  /*46b0*/  MOV R220, R21 ;  /* 0x0000001500dc7202 */ /* 0x000fc40000000f00 */
[----:B------:R-:W-:Y:S01]  /*46c0*/  MOV R221, R20 ;  /* 0x0000001400dd7202 */ /* 0x000fe20000000f00 */
[----:B------:R1:W5:Y:S01]  /*46d0*/  LDL.LU R18, [R1+0x2e4] ;  /* 0x0002e40001127983 */ /* 0x0003620000300800 */
[----:B------:R-:W-:Y:S02]  /*46e0*/  MOV R223, R14 ;  /* 0x0000000e00df7202 */ /* 0x000fe40000000f00 */
[----:B------:R-:W-:Y:S01]  /*46f0*/  MOV R224, R13 ;  /* 0x0000000d00e07202 */ /* 0x000fe20000000f00 */
[----:B------:R1:W5:Y:S01]  /*4700*/  LDL.LU R17, [R1+0x2e0] ;  /* 0x0002e00001117983 */ /* 0x0003620000300800 */
[----:B------:R-:W-:Y:S02]  /*4710*/  MOV R225, R12 ;  /* 0x0000000c00e17202 */ /* 0x000fe40000000f00 */
[----:B------:R-:W-:Y:S01]  /*4720*/  MOV R226, R11 ;  /* 0x0000000b00e27202 */ /* 0x000fe20000000f00 */
[----:B------:R1:W5:Y:S01]  /*4730*/  LDL.LU R16, [R1+0x2dc] ;  /* 0x0002dc0001107983 */ /* 0x0003620000300800 */
[----:B------:R-:W-:-:S02]  /*4740*/  MOV R227, R10 ;  /* 0x0000000a00e37202 */ /* 0x000fc40000000f00 */
[----:B------:R-:W-:Y:S01]  /*4750*/  MOV R229, R8 ;  /* 0x0000000800e57202 */ /* 0x000fe20000000f00 */
[----:B------:R1:W5:Y:S01]  /*4760*/  LDL.LU R2, [R1+0x2d8] ;  /* 0x0002d80001027983 */ /* 0x0003620000300800 */
        /* <DEDUP_REMOVED lines=72> */
[----:B--2---:R1:W5:Y:S04]  /*4bf0*/  LDL.LU.64 R180, [R1+0x2d0] ;  /* 0x0002d00001b47983 */ /* 0x0043680000300a00 */
[----:B------:R1:W5:Y:S04]  /*4c00*/  LDL.LU R165, [R1+0x2cc] ;  /* 0x0002cc0001a57983 */ /* 0x0003680000300800 */
[----:B------:R1:W5:Y:S04]  /*4c10*/  LDL.LU R155, [R1+0x2c8] ;  /* 0x0002c800019b7983 */ /* 0x0003680000300800 */
        /* <DEDUP_REMOVED lines=27> */
[----:B-1----:R-:W-:Y:S05]  /*4dd0*/  @!P1 BRA `(.L_x_24) ;  /* 0x0000004000e09947 */ /* 0x002fea0003800000 */
[----:B------:R-:W-:-:S04]  /*4de0*/  UIADD3 UR6, UR40, 0x1, URZ ;  /* 0x0000000128067890 */ /* 0x000fc8000fffe03f */
[----:B------:R-:W-:-:S04]  /*4df0*/  UISETP.NE.AND UP0, UPT, UR6, 0x3, UPT ;  /* 0x000000030600788c */ /* 0x000fc8000bf05270 */
[----:B------:R-:W-:Y:S02]  /*4e00*/  USEL UR7, URZ, 0x1, UP0 ;  /* 0x000000013f077887 */ /* 0x000fe40008000000 */
[----:B------:R-:W-:Y:S02]  /*4e10*/  USEL UR6, UR6, URZ, UP0 ;  /* 0x0000003f06067287 */ /* 0x000fe40008000000 */
[----:B------:R-:W-:-:S06]  /*4e20*/  ULOP3.LUT UR7, UR44, UR7, URZ, 0x3c, !UPT ;  /* 0x000000072c077292 */ /* 0x000fcc000f8e3c3f */
[----:B------:R-:W-:Y:S01]  /*4e30*/  MOV R0, UR7 ;  /* 0x0000000700007c02 */ /* 0x000fe20008000f00 */
[----:B------:R-:W-:-:S06]  /*4e40*/  UMOV UR7, UR40 ;  /* 0x0000002800077c82 */ /* 0x000fcc0008000000 */
.L_x_31:
[----:B------:R-:W-:Y:S05]  /*4e50*/  @!P0 BRA `(.L_x_25) ;  /* 0x0000000000048947 */ /* 0x000fea0003800000 */
[----:B------:R-:W-:Y:S01]  /*4e60*/  BPT.TRAP 0x1 ;  /* 0x000000040000795c */ /* 0x000fe20000300000 */
.L_x_25:
[----:B------:R-:W-:Y:S01]  /*4e70*/  ULEA UR8, UR6, UR49, 0x3 ;  /* 0x0000003106087291 */ /* 0x000fe2000f8e183f */
[----:B------:R-:W-:-:S08]  /*4e80*/  SHF.L.U32 R3, R0, 0x1f, RZ ;  /* 0x0000001f00037819 */ /* 0x000fd000000006ff */
[----:B------:R1:W2:Y:S01]  /*4e90*/  SYNCS.PHASECHK.TRANS64.TRYWAIT P1, [UR8], R3 ;  /* 0x00000003ff0075a7 */ /* 0x0002a20008020148 */
[----:B------:R-:W-:Y:S05]  /*4ea0*/  @!P0 BRA `(.L_x_26) ;  /* 0x0000000000048947 */ /* 0x000fea0003800000 */
[----:B------:R-:W-:Y:S01]  /*4eb0*/  BPT.TRAP 0x1 ;  /* 0x000000040000795c */ /* 0x000fe20000300000 */
.L_x_26:
[----:B--2---:R-:W-:Y:S05]  /*4ec0*/  @P1 BRA `(.L_x_27) ;  /* 0x0000000000081947 */ /* 0x004fea0003800000 */
[----:B------:R-:W2:Y:S02]  /*4ed0*/  SYNCS.PHASECHK.TRANS64.TRYWAIT P1, [UR8], R3 ;  /* 0x00000003ff0075a7 */ /* 0x000ea40008020148 */
[----:B--2---:R-:W-:Y:S05]  /*4ee0*/  @!P1 BRA `(.L_x_28) ;  /* 0x0000027800c09947 */ /* 0x004fea0003800000 */
.L_x_27:
        /* <DEDUP_REMOVED lines=64> */
[----:B---3--:R-:W3:Y:S04]  /*52f0*/  LDL.LU.64 R24, [R1] ;  /* 0x0000000001187983 */ /* 0x008ee80000300a00 */
[----:B------:R-:W3:Y:S04]  /*5300*/  LDL.LU.64 R26, [R1+0x8] ;  /* 0x00000800011a7983 */ /* 0x000ee80000300a00 */
        /* <DEDUP_REMOVED lines=61> */
[----:B------:R-:W3:Y:S01]  /*56e0*/  LDL.LU.64 R150, [R1+0x1f8] ;  /* 0x0001f80001967983 */ /* 0x000ee20000300a00 */
[----:B------:R-:W-:-:S02]  /*56f0*/  ULEA UR12, UR6, UR4, 0xb ;  /* 0x00000004060c7291 */ /* 0x000fc4000f8e583f */
[----:B------:R-:W-:Y:S01]  /*5700*/  ULEA UR13, UR6, UR5, 0xb ;  /* 0x00000005060d7291 */ /* 0x000fe2000f8e583f */
[----:B-----5:R-:W-:Y:S01]  /*5710*/  STL [R1+0x2ec], R19 ;  /* 0x0002ec1301007387 */ /* 0x020fe20000100800 */
[----:B------:R-:W-:Y:S01]  /*5720*/  UMOV UR9, 0x40000040 ;  /* 0x4000004000097882 */ /* 0x000fe20000000000 */
[----:B------:R-:W-:Y:S02]  /*5730*/  UMOV UR11, 0x40000040 ;  /* 0x40000040000b7882 */ /* 0x000fe40000000000 */
[----:B------:R-:W-:Y:S01]  /*5740*/  UMOV UR8, UR12 ;  /* 0x0000000c00087c82 */ /* 0x000fe20008000000 */
[----:B------:R-:W-:Y:S01]  /*5750*/  STL [R1+0x2e8], R18 ;  /* 0x0002e81201007387 */ /* 0x000fe20000100800 */
[----:B------:R-:W-:-:S03]  /*5760*/  UMOV UR10, UR13 ;  /* 0x0000000d000a7c82 */ /* 0x000fc60008000000 */
[----:B------:R-:W-:Y:S04]  /*5770*/  STL [R1+0x2e4], R17 ;  /* 0x0002e41101007387 */ /* 0x000fe80000100800 */
[----:B------:R-:W-:Y:S04]  /*5780*/  STL [R1+0x2e0], R16 ;  /* 0x0002e01001007387 */ /* 0x000fe80000100800 */
[----:B------:R4:W-:Y:S04]  /*5790*/  STL [R1+0x2dc], R2 ;  /* 0x0002dc0201007387 */ /* 0x0009e80000100800 */
[----:B------:R1:W-:Y:S01]  /*57a0*/  STL [R1+0x2d8], R0 ;  /* 0x0002d80001007387 */ /* 0x0003e20000100800 */
[----:B---3--:R-:W-:-:S06]  /*57b0*/  WARPGROUP.ARRIVE ;  /* 0x00000000000079c5 */ /* 0x008fcc0000000000 */
[----:B------:R-:W-:Y:S03]  /*57c0*/  HGMMA.64x256x16.F32.BF16 R24, gdesc[UR8], R24, gsb0 ;  /* 0x03e00000081879f0 */ /* 0x000fe60008001818 */
[----:B------:R-:W-:Y:S02]  /*57d0*/  WARPGROUP.DEPBAR.LE gsb0, 0x0 ;  /* 0x00008000000079c5 */ /* 0x000fe40000010000 */
[----:B------:R-:W-:Y:S01]  /*57e0*/  STL.64 [R1], R24 ;  /* 0x0000001801007387 */ /* 0x000fe20000100a00 */
[----:B----4-:R-:W-:Y:S01]  /*57f0*/  MOV R2, R150 ;  /* 0x0000009600027202 */ /* 0x010fe20000000f00 */
[----:B--2---:R-:W-:Y:S01]  /*5800*/  IMAD.MOV.U32 R4, RZ, RZ, R148 ;  /* 0x000000ffff047224 */ /* 0x004fe200078e0094 */
[----:B-1----:R-:W-:Y:S01]  /*5810*/  MOV R0, R151 ;  /* 0x0000009700007202 */ /* 0x002fe20000000f00 */
        /* <DEDUP_REMOVED lines=179> */
[----:B------:R-:W-:Y:S04]  /*6350*/  STL [R1+0x5a4], R165 ;  /* 0x0005a4a501007387 */ /* 0x000fe80000100800 */
[----:B------:R-:W-:Y:S01]  /*6360*/  STL [R1+0x5a0], R155 ;  /* 0x0005a09b01007387 */ /* 0x000fe20000100800 */
        /* <DEDUP_REMOVED lines=74> */
[----:B------:R-:W-:Y:S01]  /*6810*/  IMAD.MOV.U32 R216, RZ, RZ, R20 ;  /* 0x000000ffffd87224 */ /* 0x000fe200078e0014 */
        /* <DEDUP_REMOVED lines=20> */
[----:B------:R-:W-:Y:S01]  /*6960*/  MOV R235, R0 ;  /* 0x0000000000eb7202 */ /* 0x000fe20000000f00 */
[----:B------:R-:W-:Y:S02]  /*6970*/  UIADD3 UR8, UR12, 0x2, URZ ;  /* 0x000000020c087890 */ /* 0x000fe4000fffe03f */
[----:B------:R-:W-:Y:S01]  /*6980*/  UIADD3 UR10, UR13, 0x2, URZ ;  /* 0x000000020d0a7890 */ /* 0x000fe2000fffe03f */
[----:B------:R-:W-:Y:S01]  /*6990*/  UMOV UR9, 0x40000040 ;  /* 0x4000004000097882 */ /* 0x000fe20000000000 */
[----:B------:R-:W-:Y:S01]  /*69a0*/  UMOV UR11, 0x40000040 ;  /* 0x40000040000b7882 */ /* 0x000fe20000000000 */
        /* <DEDUP_REMOVED lines=240> */
[----:B------:R-:W-:Y:S01]  /*78b0*/  STL.64 [R1+0x40], R40 ;  /* 0x0000402801007387 */ /* 0x000fe20000100a00 */
[----:B------:R-:W-:-:S03]  /*78c0*/  MOV R4, R150 ;  /* 0x0000009600047202 */ /* 0x000fc60000000f00 */
[----:B------:R-:W-:Y:S01]  /*78d0*/  STL.64 [R1+0x48], R42 ;  /* 0x0000482a01007387 */ /* 0x000fe20000100a00 */
[----:B------:R-:W-:-:S03]  /*78e0*/  MOV R3, R151 ;  /* 0x0000009700037202 */ /* 0x000fc60000000f00 */
[----:B------:R-:W-:Y:S01]  /*78f0*/  STL.64 [R1+0x50], R44 ;  /* 0x0000502c01007387 */ /* 0x000fe20000100a00 */
[----:B------:R-:W-:Y:S01]  /*7900*/  MOV R6, R148 ;  /* 0x0000009400067202 */ /* 0x000fe20000000f00 */
[----:B------:R-:W-:Y:S02]  /*7910*/  IMAD.MOV.U32 R5, RZ, RZ, R149 ;  /* 0x000000ffff057224 */ /* 0x000fe400078e0095 */
[----:B------:R-:W-:Y:S01]  /*7920*/  STL.64 [R1+0x58], R46 ;  /* 0x0000582e01007387 */ /* 0x000fe20000100a00 */
[----:B------:R-:W-:-:S03]  /*7930*/  MOV R8, R146 ;  /* 0x0000009200087202 */ /* 0x000fc60000000f00 */
[----:B------:R1:W-:Y:S01]  /*7940*/  STL [R1+0x60], R48 ;  /* 0x0000603001007387 */ /* 0x0003e20000100800 */
[----:B------:R-:W-:-:S03]  /*7950*/  MOV R7, R147 ;  /* 0x0000009300077202 */ /* 0x000fc60000000f00 */
[----:B------:R-:W2:Y:S01]  /*7960*/  LDL.LU.64 R150, [R1+0x4e8] ;  /* 0x0004e80001967983 */ /* 0x000ea20000300a00 */
[----:B------:R-:W-:Y:S01]  /*7970*/  MOV R10, R144 ;  /* 0x00000090000a7202 */ /* 0x000fe20000000f00 */
[----:B------:R-:W-:Y:S01]  /*7980*/  IMAD.MOV.U32 R11, RZ, RZ, R143 ;  /* 0x000000ffff0b7224 */ /* 0x000fe200078e008f */
[----:B------:R-:W-:Y:S01]  /*7990*/  MOV R9, R145 ;  /* 0x0000009100097202 */ /* 0x000fe20000000f00 */
[----:B------:R-:W2:Y:S01]  /*79a0*/  LDL.LU.64 R148, [R1+0x4e0] ;  /* 0x0004e00001947983 */ /* 0x000ea20000300a00 */
[----:B------:R-:W-:-:S03]  /*79b0*/  MOV R12, R142 ;  /* 0x0000008e000c7202 */ /* 0x000fc60000000f00 */
[----:B------:R-:W2:Y:S01]  /*79c0*/  LDL.LU.64 R146, [R1+0x4d8] ;  /* 0x0004d80001927983 */ /* 0x000ea20000300a00 */
[----:B------:R-:W-:Y:S02]  /*79d0*/  MOV R14, R140 ;  /* 0x0000008c000e7202 */ /* 0x000fe40000000f00 */
[----:B------:R-:W-:Y:S01]  /*79e0*/  MOV R13, R141 ;  /* 0x0000008d000d7202 */ /* 0x000fe20000000f00 */
        /* <DEDUP_REMOVED lines=136> */
[----:B------:R-:W-:-:S03]  /*8270*/  MOV R19, R49 ;  /* 0x0000003100137202 */ /* 0x000fc60000000f00 */
        /* <DEDUP_REMOVED lines=218> */
[----:B------:R-:W-:Y:S01]  /*9020*/  BPT.TRAP 0x1 ;  /* 0x000000040000795c */ /* 0x000fe20000300000 */
.L_x_29:
[----:B------:R-:W2:Y:S01]  /*9030*/  LDL R3, [R1+0x208] ;  /* 0x0002080001037983 */ /* 0x000ea20000100800 */
[----:B------:R-:W-:-:S04]  /*9040*/  ULEA UR8, UR7, UR49, 0x3 ;  /* 0x0000003107087291 */ /* 0x000fc8000f8e183f */
[----:B------:R-:W-:-:S04]  /*9050*/  UIADD3 UR8, UR8, 0x18, URZ ;  /* 0x0000001808087890 */ /* 0x000fc8000fffe03f */
[----:B------:R-:W-:-:S09]  /*9060*/  UPRMT UR8, URZ, 0x654, UR8 ;  /* 0x000006543f087896 */ /* 0x000fd20008000008 */
[----:B------:R-:W-:Y:S01]  /*9070*/  SYNCS.ARRIVE.TRANS64.RED.A1T0 RZ, [UR8], RZ ;  /* 0x000000ffffff79a7 */ /* 0x000fe20008100408 */
[----:B--2---:R-:W-:-:S13]  /*9080*/  ISETP.GT.U32.AND P1, PT, R3, 0x1, PT ;  /* 0x000000010300780c */ /* 0x004fda0003f24070 */
[----:B------:R-:W-:Y:S05]  /*9090*/  @P1 BRA `(.L_x_30) ;  /* 0x0000000000041947 */ /* 0x000fea0003800000 */
[----:B------:R-:W-:Y:S01]  /*90a0*/  BPT.TRAP 0x1 ;  /* 0x000000040000795c */ /* 0x000fe20000300000 */
.L_x_30:
[----:B------:R-:W-:Y:S01]  /*90b0*/  UIADD3 UR6, UR6, 0x1, URZ ;  /* 0x0000000106067890 */ /* 0x000fe2000fffe03f */
[C---:B-----5:R-:W-:Y:S01]  /*90c0*/  ISETP.GT.AND P1, PT, R2.reuse, 0x1, PT ;  /* 0x000000010200780c */ /* 0x060fe20003f24270 */
[----:B------:R-:W-:Y:S01]  /*90d0*/  UIADD3 UR7, UR7, 0x1, URZ ;  /* 0x0000000107077890 */ /* 0x000fe2000fffe03f */
[----:B------:R-:W-:Y:S01]  /*90e0*/  IADD3 R2, R2, -0x1, RZ ;  /* 0xffffffff02027810 */ /* 0x000fe20007ffe0ff */
[----:B------:R-:W-:Y:S02]  /*90f0*/  UISETP.NE.AND UP0, UPT, UR6, 0x3, UPT ;  /* 0x000000030600788c */ /* 0x000fe4000bf05270 */
[----:B------:R-:W-:Y:S02]  /*9100*/  UISETP.NE.AND UP1, UPT, UR7, 0x3, UPT ;  /* 0x000000030700788c */ /* 0x000fe4000bf25270 */
[----:B------:R-:W-:Y:S02]  /*9110*/  USEL UR8, URZ, 0x1, UP0 ;  /* 0x000000013f087887 */ /* 0x000fe40008000000 */
[----:B------:R-:W-:-:S02]  /*9120*/  USEL UR6, UR6, URZ, UP0 ;  /* 0x0000003f06067287 */ /* 0x000fc40008000000 */
[----:B------:R-:W-:Y:S02]  /*9130*/  USEL UR7, UR7, URZ, UP1 ;  /* 0x0000003f07077287 */ /* 0x000fe40008800000 */
[----:B------:R-:W-:Y:S01]  /*9140*/  LOP3.LUT R0, R0, UR8, RZ, 0x3c, !PT ;  /* 0x0000000800007c12 */ /* 0x000fe2000f8e3cff */
[----:B------:R-:W-:Y:S09]  /*9150*/  @P1 BRA `(.L_x_31) ;  /* 0xffffffbc003c1947 */ /* 0x000ff2000383ffff */
.L_x_24:
[----:B------:R-:W1:Y:S02]  /*9160*/  LDC R0, c[0x0][0x28c] ;  /* 0x0000a300ff007b82 */ /* 0x000e640000000800 */
[----:B-1----:R-:W-:-:S13]  /*9170*/  ISETP.GE.AND P1, PT, R0, 0x1, PT ;  /* 0x000000010000780c */ /* 0x002fda0003f26270 */
[----:B------:R-:W-:Y:S05]  /*9180*/  @!P1 BRA `(.L_x_32) ;  /* 0x0000000000409947 */ /* 0x000fea0003800000 */
[----:B------:R-:W-:Y:S05]  /*9190*/  @!P0 BRA `(.L_x_33) ;  /* 0x0000000000048947 */ /* 0x000fea0003800000 */
[----:B------:R-:W-:Y:S01]  /*91a0*/  BPT.TRAP 0x1 ;  /* 0x000000040000795c */ /* 0x000fe20000300000 */
.L_x_33:
[----:B------:R-:W2:Y:S01]  /*91b0*/  LDL R0, [R1+0x208] ;  /* 0x0002080001007983 */ /* 0x000ea20000100800 */
[----:B------:R-:W-:-:S04]  /*91c0*/  UISETP.LT.AND UP0, UPT, UR45, 0x1, UPT ;  /* 0x000000012d00788c */ /* 0x000fc8000bf01270 */
[----:B------:R-:W-:-:S04]  /*91d0*/  USEL UR6, UR45, 0x1, UP0 ;  /* 0x000000012d067887 */ /* 0x000fc80008000000 */
[----:B------:R-:W-:-:S04]  /*91e0*/  UIADD3 UR6, UR40, UR45, -UR6 ;  /* 0x0000002d28067290 */ /* 0x000fc8000fffe806 */
[----:B------:R-:W-:-:S04]  /*91f0*/  UIMAD.WIDE.U32 UR4, UR6, -0x55555555, URZ ;  /* 0xaaaaaaab060478a5 */ /* 0x000fc8000f8e003f */
[----:B------:R-:W-:-:S04]  /*9200*/  USHF.R.U32.HI UR4, URZ, 0x1, UR5 ;  /* 0x000000013f047899 */ /* 0x000fc80008011605 */
[----:B------:R-:W-:-:S04]  /*9210*/  UIMAD UR6, UR4, -0x3, UR6 ;  /* 0xfffffffd040678a4 */ /* 0x000fc8000f8e0206 */
[----:B------:R-:W-:-:S04]  /*9220*/  ULEA UR6, UR6, UR49, 0x3 ;  /* 0x0000003106067291 */ /* 0x000fc8000f8e183f */
[----:B------:R-:W-:-:S04]  /*9230*/  UIADD3 UR6, UR6, 0x18, URZ ;  /* 0x0000001806067890 */ /* 0x000fc8000fffe03f */
[----:B------:R-:W-:-:S09]  /*9240*/  UPRMT UR6, URZ, 0x654, UR6 ;  /* 0x000006543f067896 */ /* 0x000fd20008000006 */
[----:B------:R-:W-:Y:S01]  /*9250*/  SYNCS.ARRIVE.TRANS64.RED.A1T0 RZ, [UR6], RZ ;  /* 0x000000ffffff79a7 */ /* 0x000fe20008100406 */
[----:B--2---:R-:W-:-:S13]  /*9260*/  ISETP.GT.U32.AND P0, PT, R0, 0x1, PT ;  /* 0x000000010000780c */ /* 0x004fda0003f04070 */
[----:B------:R-:W-:Y:S05]  /*9270*/  @P0 BRA `(.L_x_32) ;  /* 0x0000000000040947 */ /* 0x000fea0003800000 */
[----:B------:R-:W-:Y:S01]  /*9280*/  BPT.TRAP 0x1 ;  /* 0x000000040000795c */ /* 0x000fe20000300000 */
.L_x_32:
[----:B------:R-:W-:Y:S01]  /*9290*/  UIADD3 UR6, UR49, 0x200, URZ ;  /* 0x0000020031067890 */ /* 0x000fe2000fffe03f */
[----:B-----5:R-:W-:Y:S01]  /*92a0*/  R2UR UR42, R19 ;  /* 0x00000000132a72ca */ /* 0x020fe200000e0000 */
[----:B------:R-:W-:Y:S01]  /*92b0*/  UIADD3 UR52, UR45, UR40, URZ ;  /* 0x000000282d347290 */ /* 0x000fe2000fffe03f */
[----:B------:R-:W-:Y:S01]  /*92c0*/  R2UR UR41, R18 ;  /* 0x00000000122972ca */ /* 0x000fe200000e0000 */
[----:B------:R-:W-:Y:S02]  /*92d0*/  UISETP.GE.U32.AND UP1, UPT, UR45, 0x3, UPT ;  /* 0x000000032d00788c */ /* 0x000fe4000bf26070 */
[----:B------:R-:W-:Y:S02]  /*92e0*/  ULOP3.LUT UP2, URZ, UR6, 0x1bf, URZ, 0xc0, !UPT ;  /* 0x000001bf063f7892 */ /* 0x000fe4000f84c03f */
[----:B------:R-:W-:-:S04]  /*92f0*/  UISETP.GT.U32.AND UP0, UPT, UR52, 0x2, UPT ;  /* 0x000000023400788c */ /* 0x000fc8000bf04070 */
[----:B------:R-:W-:Y:S01]  /*9300*/  UISETP.LT.U32.AND UP0, UPT, UR45, 0x3, UP0 ;  /* 0x000000032d00788c */ /* 0x000fe20008701070 */
[----:B------:R-:W-:Y:S01]  /*9310*/  PLOP3.LUT P0, PT, PT, PT, UP2, 0x80, 0x0 ;  /* 0x000000000000781c */ /* 0x000fe20003f0f028 */
[----:B------:R-:W-:Y:S02]  /*9320*/  USHF.L.U32 UR42, UR42, 0x8, URZ ;  /* 0x000000082a2a7899 */ /* 0x000fe4000800063f */
[----:B------:R-:W-:Y:S02]  /*9330*/  @UP1 UIMAD.WIDE.U32 UR4, UR52, -0x55555555, URZ ;  /* 0xaaaaaaab340418a5 */ /* 0x000fe4000f8e003f */
[----:B------:R-:W-:Y:S02]  /*9340*/  USEL UR6, URZ, 0x1, !UP0 ;  /* 0x000000013f067887 */ /* 0x000fe4000c000000 */
[----:B------:R-:W-:Y:S02]  /*9350*/  @UP1 USHF.R.U32.HI UR4, URZ, 0x1, UR5 ;  /* 0x000000013f041899 */ /* 0x000fe40008011605 */
[----:B------:R-:W-:-:S02]  /*9360*/  ULOP3.LUT UR44, UR44, UR6, URZ, 0x3c, !UPT ;  /* 0x000000062c2c7292 */ /* 0x000fc4000f8e3c3f */
[----:B------:R-:W-:Y:S02]  /*9370*/  USHF.L.U32 UR41, UR41, 0x8, URZ ;  /* 0x0000000829297899 */ /* 0x000fe4000800063f */
[----:B------:R-:W-:Y:S01]  /*9380*/  @UP1 ULOP3.LUT UR44, UR44, 0x1, UR4, 0x78, !UPT ;  /* 0x000000012c2c1892 */ /* 0x000fe2000f8e7804 */
[----:B------:R-:W-:Y:S11]  /*9390*/  @!P0 BRA `(.L_x_34) ;  /* 0x00000000007c8947 */ /* 0x000ff60003800000 */
[----:B------:R-:W-:Y:S01]  /*93a0*/  MOV R18, 0x0 ;  /* 0x0000000000127802 */ /* 0x000fe20000000f00 */
[----:B------:R-:W-:Y:S01]  /*93b0*/  ULDC.64 UR4, c[0x4][0x80] ;  /* 0x0100200000047ab9 */ /* 0x000fe20000000a00 */
[----:B------:R-:W-:Y:S01]  /*93c0*/  ULDC.64 UR6, c[0x4][0x88] ;  /* 0x0100220000067ab9 */ /* 0x000fe20000000a00 */
[----:B------:R-:W-:Y:S01]  /*93d0*/  ULDC.64 UR8, c[0x4][0x10] ;  /* 0x0100040000087ab9 */ /* 0x000fe20000000a00 */
[----:B------:R1:W2:Y:S01]  /*93e0*/  LDC.64 R2, c[0x4][R18] ;  /* 0x0100000012027b82 */ /* 0x0002a20000000a00 */
[----:B------:R-:W-:Y:S01]  /*93f0*/  MOV R4, UR4 ;  /* 0x0000000400047c02 */ /* 0x000fe20008000f00 */
[----:B------:R-:W-:Y:S01]  /*9400*/  IMAD.U32 R10, RZ, RZ, UR8 ;  /* 0x00000008ff0a7e24 */ /* 0x000fe2000f8e00ff */
[----:B------:R-:W-:Y:S02]  /*9410*/  MOV R5, UR5 ;  /* 0x0000000500057c02 */ /* 0x000fe40008000f00 */
[----:B------:R-:W-:Y:S02]  /*9420*/  MOV R6, UR6 ;  /* 0x0000000600067c02 */ /* 0x000fe40008000f00 */
[----:B------:R-:W-:-:S02]  /*9430*/  MOV R7, UR7 ;  /* 0x0000000700077c02 */ /* 0x000fc40008000f00 */
[----:B------:R-:W-:Y:S02]  /*9440*/  MOV R11, UR9 ;  /* 0x00000009000b7c02 */ /* 0x000fe40008000f00 */
[----:B------:R-:W-:Y:S02]  /*9450*/  MOV R8, 0x70 ;  /* 0x0000007000087802 */ /* 0x000fe40000000f00 */
[----:B------:R-:W-:Y:S02]  /*9460*/  MOV R12, 0x1 ;  /* 0x00000001000c7802 */ /* 0x000fe40000000f00 */
[----:B-1----:R-:W-:-:S07]  /*9470*/  MOV R13, RZ ;  /* 0x000000ff000d7202 */ /* 0x002fce0000000f00 */
[----:B------:R-:W-:-:S07]  /*9480*/  LEPC R20, `(.L_x_35) ;  /* 0x000000001014794e */ /* 0x000fce0000000000 */
[----:B--2---:R-:W-:Y:S05]  /*9490*/  CALL.ABS.NOINC R2 ;  /* 0x0000000002007343 */ /* 0x004fea0003c00000 */
.L_x_35:
[----:B------:R1:W2:Y:S01]  /*94a0*/  LDC.64 R2, c[0x4][R18] ;  /* 0x0100000012027b82 */ /* 0x0002a20000000a00 */
[----:B------:R-:W-:Y:S01]  /*94b0*/  ULDC.64 UR4, c[0x4][0x80] ;  /* 0x0100200000047ab9 */ /* 0x000fe20000000a00 */
[----:B------:R-:W-:Y:S01]  /*94c0*/  ULDC.64 UR6, c[0x4][0x88] ;  /* 0x0100220000067ab9 */ /* 0x000fe20000000a00 */
[----:B------:R-:W-:Y:S01]  /*94d0*/  ULDC.64 UR8, c[0x4][0x10] ;  /* 0x0100040000087ab9 */ /* 0x000fe20000000a00 */
[----:B------:R-:W-:Y:S01]  /*94e0*/  MOV R4, UR4 ;  /* 0x0000000400047c02 */ /* 0x000fe20008000f00 */
[----:B------:R-:W-:Y:S01]  /*94f0*/  IMAD.U32 R5, RZ, RZ, UR5 ;  /* 0x00000005ff057e24 */ /* 0x000fe2000f8e00ff */
[----:B------:R-:W-:Y:S01]  /*9500*/  MOV R6, UR6 ;  /* 0x0000000600067c02 */ /* 0x000fe20008000f00 */
[----:B------:R-:W-:Y:S01]  /*9510*/  IMAD.MOV.U32 R12, RZ, RZ, 0x1 ;  /* 0x00000001ff0c7424 */ /* 0x000fe200078e00ff */
[----:B------:R-:W-:Y:S02]  /*9520*/  MOV R7, UR7 ;  /* 0x0000000700077c02 */ /* 0x000fe40008000f00 */
[----:B------:R-:W-:-:S02]  /*9530*/  MOV R10, UR8 ;  /* 0x00000008000a7c02 */ /* 0x000fc40008000f00 */
[----:B------:R-:W-:Y:S02]  /*9540*/  MOV R11, UR9 ;  /* 0x00000009000b7c02 */ /* 0x000fe40008000f00 */
[----:B------:R-:W-:Y:S02]  /*9550*/  MOV R8, 0x70 ;  /* 0x0000007000087802 */ /* 0x000fe40000000f00 */
[----:B-1----:R-:W-:-:S07]  /*9560*/  MOV R13, RZ ;  /* 0x000000ff000d7202 */ /* 0x002fce0000000f00 */
[----:B------:R-:W-:-:S07]  /*9570*/  LEPC R20, `(.L_x_34) ;  /* 0x000000001014794e */ /* 0x000fce0000000000 */
[----:B--2---:R-:W-:Y:S05]  /*9580*/  CALL.ABS.NOINC R2 ;  /* 0x0000000002007343 */ /* 0x004fea0003c00000 */
.L_x_34:
[----:B------:R-:W1:Y:S02]  /*9590*/  LDC.64 R2, c[0x0][0x590] ;  /* 0x00016400ff027b82 */ /* 0x000e640000000a00 */
[----:B-1----:R-:W-:-:S04]  /*95a0*/  ISETP.NE.U32.AND P2, PT, R2, RZ, PT ;  /* 0x000000ff0200720c */ /* 0x002fc80003f45070 */
[----:B------:R-:W-:-:S13]  /*95b0*/  ISETP.NE.AND.EX P2, PT, R3, RZ, PT, P2 ;  /* 0x000000ff0300720c */ /* 0x000fda0003f45320 */
[----:B------:R-:W-:Y:S05]  /*95c0*/  @!P2 BRA `(.L_x_36) ;  /* 0x00000000003ca947 */ /* 0x000fea0003800000 */
[----:B------:R-:W-:Y:S02]  /*95d0*/  ULDC.64 UR4, c[0x0][0x588] ;  /* 0x0001620000047ab9 */ /* 0x000fe40000000a00 */
[----:B------:R-:W-:-:S04]  /*95e0*/  ISETP.NE.U32.AND P0, PT, RZ, UR4, PT ;  /* 0x00000004ff007c0c */ /* 0x000fc8000bf05070 */
[----:B------:R-:W-:-:S13]  /*95f0*/  ISETP.NE.AND.EX P0, PT, RZ, UR5, PT, P0 ;  /* 0x00000005ff007c0c */ /* 0x000fda000bf05300 */
[----:B------:R-:W-:Y:S05]  /*9600*/  @!P0 BRA `(.L_x_37) ;  /* 0x00000000001c8947 */ /* 0x000fea0003800000 */
[----:B------:R-:W1:Y:S01]  /*9610*/  LDC.64 R6, c[0x0][0x588] ;  /* 0x00016200ff067b82 */ /* 0x000e620000000a00 */
[----:B------:R-:W-:-:S04]  /*9620*/  IMAD R4, R2, UR43, RZ ;  /* 0x0000002b02047c24 */ /* 0x000fc8000f8e02ff */
[----:B-1----:R-:W-:-:S05]  /*9630*/  IMAD.WIDE R4, R4, 0x4, R6 ;  /* 0x0000000404047825 */ /* 0x002fca00078e0206 */
[----:B------:R2:W5:Y:S01]  /*9640*/  LDG.E R16, desc[UR54][R4.64] ;  /* 0x0000003604107981 */ /* 0x000562000c1e1900 */
[----:B------:R-:W-:-:S05]  /*9650*/  MOV R0, 0x1 ;  /* 0x0000000100007802 */ /* 0x000fca0000000f00 */
[----:B------:R2:W-:Y:S01]  /*9660*/  STL.S16 [R1+0x20c], R0 ;  /* 0x00020c0001007387 */ /* 0x0005e20000100600 */
[----:B------:R-:W-:Y:S05]  /*9670*/  BRA `(.L_x_36) ;  /* 0x0000000000107947 */ /* 0x000fea0003800000 */
.L_x_37:
[----:B------:R-:W-:Y:S01]  /*9680*/  MOV R0, 0x1 ;  /* 0x0000000100007802 */ /* 0x000fe20000000f00 */
[----:B------:R-:W-:Y:S02]  /*9690*/  ULDC UR4, c[0x0][0x580] ;  /* 0x0001600000047ab9 */ /* 0x000fe40000000800 */
[----:B------:R-:W-:Y:S02]  /*96a0*/  MOV R16, UR4 ;  /* 0x0000000400107c02 */ /* 0x000fe40008000f00 */
[----:B------:R1:W-:Y:S05]  /*96b0*/  STL.S16 [R1+0x20c], R0 ;  /* 0x00020c0001007387 */ /* 0x0003ea0000100600 */
.L_x_36:
[----:B--2---:R-:W2:Y:S02]  /*96c0*/  LDC.64 R4, c[0x0][0x5b0] ;  /* 0x00016c00ff047b82 */ /* 0x004ea40000000a00 */
[----:B--2---:R-:W-:-:S04]  /*96d0*/  ISETP.NE.U32.AND P0, PT, R4, RZ, PT ;  /* 0x000000ff0400720c */ /* 0x004fc80003f05070 */
[----:B------:R-:W-:-:S13]  /*96e0*/  ISETP.NE.AND.EX P0, PT, R5, RZ, PT, P0 ;  /* 0x000000ff0500720c */ /* 0x000fda0003f05300 */
[----:B------:R-:W-:Y:S05]  /*96f0*/  @!P0 BRA `(.L_x_38) ;  /* 0x00000000002c8947 */ /* 0x000fea0003800000 */
[----:B------:R-:W-:Y:S02]  /*9700*/  ULDC.64 UR4, c[0x0][0x5a8] ;  /* 0x00016a0000047ab9 */ /* 0x000fe40000000a00 */
[----:B------:R-:W-:-:S04]  /*9710*/  ISETP.NE.U32.AND P0, PT, RZ, UR4, PT ;  /* 0x00000004ff007c0c */ /* 0x000fc8000bf05070 */
[----:B------:R-:W-:-:S13]  /*9720*/  ISETP.NE.AND.EX P0, PT, RZ, UR5, PT, P0 ;  /* 0x00000005ff007c0c */ /* 0x000fda000bf05300 */
[----:B------:R-:W-:Y:S05]  /*9730*/  @!P0 BRA `(.L_x_39) ;  /* 0x0000000000148947 */ /* 0x000fea0003800000 */
[----:B------:R-:W2:Y:S01]  /*9740*/  LDC.64 R6, c[0x0][0x5a8] ;  /* 0x00016a00ff067b82 */ /* 0x000ea20000000a00 */
[----:B------:R-:W-:-:S04]  /*9750*/  IMAD R4, R4, UR43, RZ ;  /* 0x0000002b04047c24 */ /* 0x000fc8000f8e02ff */
[----:B--2---:R-:W-:-:S05]  /*9760*/  IMAD.WIDE R4, R4, 0x4, R6 ;  /* 0x0000000404047825 */ /* 0x004fca00078e0206 */
[----:B------:R2:W5:Y:S01]  /*9770*/  LDG.E R17, desc[UR54][R4.64] ;  /* 0x0000003604117981 */ /* 0x000562000c1e1900 */
[----:B------:R-:W-:Y:S05]  /*9780*/  BRA `(.L_x_38) ;  /* 0x0000000000087947 */ /* 0x000fea0003800000 */
.L_x_39:
[----:B------:R-:W-:Y:S02]  /*9790*/  ULDC UR4, c[0x0][0x5a0] ;  /* 0x0001680000047ab9 */ /* 0x000fe40000000800 */
[----:B------:R-:W-:-:S07]  /*97a0*/  MOV R17, UR4 ;  /* 0x0000000400117c02 */ /* 0x000fce0008000f00 */
.L_x_38:
[----:B------:R-:W-:Y:S01]  /*97b0*/  ULDC.64 UR4, c[0x0][0x588] ;  /* 0x0001620000047ab9 */ /* 0x000fe20000000a00 */
[----:B------:R-:W-:Y:S01]  /*97c0*/  ISETP.NE.U32.AND P3, PT, R2, RZ, PT ;  /* 0x000000ff0200720c */ /* 0x000fe20003f65070 */
[----:B------:R-:W-:Y:S02]  /*97d0*/  UISETP.NE.U32.AND UP0, UPT, UR4, URZ, UPT ;  /* 0x0000003f0400728c */ /* 0x000fe4000bf05070 */
[----:B------:R-:W-:Y:S02]  /*97e0*/  ISETP.NE.U32.AND P4, PT, RZ, UR4, PT ;  /* 0x00000004ff007c0c */ /* 0x000fe4000bf85070 */
[----:B------:R-:W-:Y:S01]  /*97f0*/  ISETP.NE.AND.EX P3, PT, R3, RZ, PT, P3 ;  /* 0x000000ff0300720c */ /* 0x000fe20003f65330 */
[----:B------:R-:W-:Y:S02]  /*9800*/  UISETP.NE.AND.EX UP0, UPT, UR5, URZ, UPT, UP0 ;  /* 0x0000003f0500728c */ /* 0x000fe4000bf05300 */
[----:B------:R-:W-:Y:S02]  /*9810*/  ISETP.NE.AND.EX P4, PT, RZ, UR5, PT, P4 ;  /* 0x00000005ff007c0c */ /* 0x000fe4000bf85340 */
[----:B------:R-:W-:-:S02]  /*9820*/  PLOP3.LUT P0, PT, PT, PT, PT, 0x8, 0x0 ;  /* 0x000000000000781c */ /* 0x000fc40003f0e170 */
[----:B------:R-:W-:-:S04]  /*9830*/  PLOP3.LUT P1, PT, PT, PT, UP0, 0x80, 0x0 ;  /* 0x000000000000781c */ /* 0x000fc80003f2f008 */
[----:B------:R-:W-:-:S05]  /*9840*/  PLOP3.LUT P1, PT, P1, PT, PT, 0x8, 0x0 ;  /* 0x000000000000781c */ /* 0x000fca0000f2e170 */
[----:B------:R-:W-:Y:S08]  /*9850*/  @P4 BRA P3, `(.L_x_40) ;  /* 0x0000000000284947 */ /* 0x000ff00001800000 */
[----:B------:R-:W-:Y:S04]  /*9860*/  BSSY B0, `(.L_x_40) ;  /* 0x0000009000007945 */ /* 0x000fe80003800000 */
[----:B------:R-:W-:Y:S05]  /*9870*/  @!P2 BRA `(.L_x_41) ;  /* 0x000000000018a947 */ /* 0x000fea0003800000 */
[----:B-1----:R-:W3:Y:S01]  /*9880*/  LDL R0, [R1+0x20c] ;  /* 0x00020c0001007983 */ /* 0x002ee20000100800 */
[----:B------:R-:W-:Y:S02]  /*9890*/  PLOP3.LUT P0, PT, P1, PT, PT, 0x80, 0x0 ;  /* 0x000000000000781c */ /* 0x000fe40000f0f070 */
[----:B---3--:R-:W-:-:S13]  /*98a0*/  LOP3.LUT P3, RZ, R0, 0xff, RZ, 0xc0, !PT ;  /* 0x000000ff00ff7812 */ /* 0x008fda000786c0ff */
[----:B------:R-:W-:Y:S05]  /*98b0*/  @!P3 BRA `(.L_x_42) ;  /* 0x00000000000cb947 */ /* 0x000fea0003800000 */
[----:B-----5:R-:W-:Y:S01]  /*98c0*/  FSETP.EQ.AND P0, PT, R16, RZ, PT ;  /* 0x000000ff1000720b */ /* 0x020fe20003f02000 */
[----:B------:R-:W-:-:S12]  /*98d0*/  BRA `(.L_x_42) ;  /* 0x0000000000047947 */ /* 0x000fd80003800000 */
.L_x_41:
[----:B-----5:R-:W-:-:S13]  /*98e0*/  FSETP.EQ.AND P0, PT, R16, RZ, PT ;  /* 0x000000ff1000720b */ /* 0x020fda0003f02000 */
.L_x_42:
[----:B------:R-:W-:Y:S05]  /*98f0*/  BSYNC B0 ;  /* 0x0000000000007941 */ /* 0x000fea0003800000 */
.L_x_40:
[----:B------:R-:W-:Y:S04]  /*9900*/  BSSY B0, `(.L_x_43) ;  /* 0x0000008000007945 */ /* 0x000fe80003800000 */
[----:B------:R-:W-:Y:S05]  /*9910*/  @!P2 BRA `(.L_x_44) ;  /* 0x000000000014a947 */ /* 0x000fea0003800000 */
[----:B-1----:R-:W3:Y:S02]  /*9920*/  LDL R0, [R1+0x20c] ;  /* 0x00020c0001007983 */ /* 0x002ee40000100800 */
[----:B---3--:R-:W-:-:S13]  /*9930*/  LOP3.LUT P2, RZ, R0, 0xff, RZ, 0xc0, !PT ;  /* 0x000000ff00ff7812 */ /* 0x008fda000784c0ff */
[----:B------:R-:W-:Y:S05]  /*9940*/  @!P2 BRA `(.L_x_45) ;  /* 0x00000000000ca947 */ /* 0x000fea0003800000 */
[----:B-----5:R-:W-:Y:S01]  /*9950*/  FSETP.EQ.AND P1, PT, R16, RZ, PT ;  /* 0x000000ff1000720b */ /* 0x020fe20003f22000 */
[----:B------:R-:W-:-:S12]  /*9960*/  BRA `(.L_x_45) ;  /* 0x0000000000047947 */ /* 0x000fd80003800000 */
.L_x_44:
[----:B-----5:R-:W-:-:S13]  /*9970*/  FSETP.EQ.AND P1, PT, R16, RZ, PT ;  /* 0x000000ff1000720b */ /* 0x020fda0003f22000 */
.L_x_45:
[----:B------:R-:W-:Y:S05]  /*9980*/  BSYNC B0 ;  /* 0x0000000000007941 */ /* 0x000fea0003800000 */
.L_x_43:
[----:B------:R-:W-:Y:S01]  /*9990*/  BSSY B0, `(.L_x_46) ;  /* 0x0000024000007945 */ /* 0x000fe20003800000 */
[----:B--2---:R-:W-:Y:S01]  /*99a0*/  IMAD.MOV.U32 R4, RZ, RZ, RZ ;  /* 0x000000ffff047224 */ /* 0x004fe200078e00ff */
[----:B------:R-:W-:Y:S02]  /*99b0*/  CS2R R14, SRZ ;  /* 0x00000000000e7805 */ /* 0x000fe4000001ff00 */
[----:B------:R-:W-:Y:S02]  /*99c0*/  CS2R R12, SRZ ;  /* 0x00000000000c7805 */ /* 0x000fe4000001ff00 */
[----:B------:R-:W-:Y:S02]  /*99d0*/  CS2R R10, SRZ ;  /* 0x00000000000a7805 */ /* 0x000fe4000001ff00 */
[----:B------:R-:W-:Y:S01]  /*99e0*/  CS2R R8, SRZ ;  /* 0x0000000000087805 */ /* 0x000fe2000001ff00 */
[----:B------:R-:W-:Y:S06]  /*99f0*/  @P0 BRA `(.L_x_47) ;  /* 0x0000000000740947 */ /* 0x000fec0003800000 */
[----:B------:R-:W-:-:S13]  /*9a00*/  ISETP.NE.AND P2, PT, R155, 0x3, PT ;  /* 0x000000039b00780c */ /* 0x000fda0003f45270 */
[----:B------:R-:W-:Y:S05]  /*9a10*/  @!P2 BRA `(.L_x_48) ;  /* 0x000000000004a947 */ /* 0x000fea0003800000 */
[----:B------:R-:W-:Y:S01]  /*9a20*/  BPT.TRAP 0x1 ;  /* 0x000000040000795c */ /* 0x000fe20000300000 */
.L_x_48:
[----:B-1----:R-:W-:-:S04]  /*9a30*/  SHF.L.U32 R0, RZ, 0x1f, RZ ;  /* 0x0000001fff007819 */ /* 0x002fc800000006ff */
[----:B------:R-:W1:Y:S02]  /*9a40*/  SYNCS.PHASECHK.TRANS64.TRYWAIT P2, [UR49+0x30], R0 ;  /* 0x00003000ff0075a7 */ /* 0x000e640008040171 */
[----:B-1----:R-:W-:Y:S05]  /*9a50*/  @!P2 BRA `(.L_x_49) ;  /* 0x0000022c00fca947 */ /* 0x002fea0003800000 */
.L_x_1121:
[----:B------:R-:W-:Y:S02]  /*9a60*/  MOV R4, 0x1 ;  /* 0x0000000100047802 */ /* 0x000fe40000000f00 */
[----:B------:R-:W-:Y:S02]  /*9a70*/  CS2R R14, SRZ ;  /* 0x00000000000e7805 */ /* 0x000fe4000001ff00 */
[----:B------:R-:W-:Y:S02]  /*9a80*/  CS2R R12, SRZ ;  /* 0x00000000000c7805 */ /* 0x000fe4000001ff00 */
[----:B------:R-:W-:Y:S02]  /*9a90*/  CS2R R10, SRZ ;  /* 0x00000000000a7805 */ /* 0x000fe4000001ff00 */
[----:B------:R-:W-:Y:S01]  /*9aa0*/  CS2R R8, SRZ ;  /* 0x0000000000087805 */ /* 0x000fe2000001ff00 */
[----:B------:R-:W-:Y:S06]  /*9ab0*/  @P1 BRA `(.L_x_47) ;  /* 0x0000000000441947 */ /* 0x000fec0003800000 */
[----:B-1----:R-:W1:Y:S01]  /*9ac0*/  S2R R3, SR_TID.X ;  /* 0x0000000000037919 */ /* 0x002e620000002100 */
[----:B------:R-:W-:Y:S05]  /*9ad0*/  WARPSYNC.ALL ;  /* 0x0000000000007948 */ /* 0x000fea0003800000 */
[C---:B-1----:R-:W-:Y:S02]  /*9ae0*/  SHF.L.U32 R0, R3.reuse, 0x4, RZ ;  /* 0x0000000403007819 */ /* 0x042fe400000006ff */
[----:B------:R-:W-:Y:S02]  /*9af0*/  SHF.L.U32 R2, R3, 0x5, RZ ;  /* 0x0000000503027819 */ /* 0x000fe400000006ff */
[----:B------:R-:W-:-:S02]  /*9b00*/  LOP3.LUT R0, R0, 0xe00, RZ, 0xc0, !PT ;  /* 0x00000e0000007812 */ /* 0x000fc400078ec0ff */
[----:B------:R-:W-:Y:S02]  /*9b10*/  LOP3.LUT R8, R2, 0xc0, RZ, 0xc0, !PT ;  /* 0x000000c002087812 */ /* 0x000fe400078ec0ff */
[----:B------:R-:W-:-:S04]  /*9b20*/  LOP3.LUT R0, R0, 0x20, R2, 0xf8, !PT ;  /* 0x0000002000007812 */ /* 0x000fc800078ef802 */
[----:B------:R-:W-:Y:S02]  /*9b30*/  LOP3.LUT R0, R0, 0x100, R2, 0xf8, !PT ;  /* 0x0000010000007812 */ /* 0x000fe400078ef802 */
[----:B------:R-:W-:-:S04]  /*9b40*/  SHF.R.U32.HI R2, RZ, 0x1, R3 ;  /* 0x00000001ff027819 */ /* 0x000fc80000011603 */
[----:B------:R-:W-:Y:S02]  /*9b50*/  LOP3.LUT R8, R8, 0x8, R2, 0xf8, !PT ;  /* 0x0000000808087812 */ /* 0x000fe400078ef802 */
[----:B------:R-:W-:-:S04]  /*9b60*/  SHF.L.U32 R2, R3, 0x2, RZ ;  /* 0x0000000203027819 */ /* 0x000fc800000006ff */
[----:B------:R-:W-:-:S04]  /*9b70*/  LOP3.LUT R8, R8, 0x18, R2, 0x78, !PT ;  /* 0x0000001808087812 */ /* 0x000fc800078e7802 */
[----:B------:R-:W-:-:S04]  /*9b80*/  LOP3.LUT R8, R0, R8, RZ, 0xfc, !PT ;  /* 0x0000000800087212 */ /* 0x000fc800078efcff */
[----:B------:R-:W-:-:S04]  /*9b90*/  LEA R8, R8, UR49, 0x1 ;  /* 0x0000003108087c11 */ /* 0x000fc8000f8e08ff */
[----:B------:R-:W-:Y:S02]  /*9ba0*/  LEA R12, R165, R8, 0x1 ;  /* 0x00000008a50c7211 */ /* 0x000fe400078e08ff */
[----:B------:R-:W2:Y:S04]  /*9bb0*/  LDSM.16.M88.4 R8, [R8+0x200] ;  /* 0x000200000808783b */ /* 0x000ea80000000200 */
[----:B------:R-:W3:Y:S02]  /*9bc0*/  LDSM.16.M88.4 R12, [R12+0x200] ;  /* 0x000200000c0c783b */ /* 0x000ee40000000200 */
.L_x_47:
[----:B------:R-:W-:Y:S05]  /*9bd0*/  BSYNC B0 ;  /* 0x0000000000007941 */ /* 0x000fea0003800000 */
.L_x_46:
[----:B-1----:R-:W4:Y:S04]  /*9be0*/  LDL.LU R0, [R1] ;  /* 0x0000000001007983 */ /* 0x002f280000300800 */
[----:B------:R-:W3:Y:S04]  /*9bf0*/  LDL.LU R6, [R1+0x4] ;  /* 0x0000040001067983 */ /* 0x000ee80000300800 */
        /* <DEDUP_REMOVED lines=9> */
[----:B------:R-:W3:Y:S01]  /*9c90*/  LDL.LU R157, [R1+0x2c] ;  /* 0x00002c00019d7983 */ /* 0x000ee20000300800 */
[----:B--2---:R-:W-:Y:S01]  /*9ca0*/  IMAD.U32 R154, R8, 0x10000, RZ ;  /* 0x00010000089a7824 */ /* 0x004fe200078e00ff */
[----:B------:R-:W-:-:S02]  /*9cb0*/  MOV R169, 0x3bbb989d ;  /* 0x3bbb989d00a97802 */ /* 0x000fc40000000f00 */
[----:B------:R-:W-:Y:S01]  /*9cc0*/  MOV R170, 0x437c0000 ;  /* 0x437c000000aa7802 */ /* 0x000fe20000000f00 */
[----:B-----5:R-:W-:Y:S01]  /*9cd0*/  FMUL R154, R16, R154 ;  /* 0x0000009a109a7220 */ /* 0x020fe20000400000 */
[----:B------:R-:W-:Y:S01]  /*9ce0*/  LOP3.LUT R8, R8, 0xffff0000, RZ, 0xc0, !PT ;  /* 0xffff000008087812 */ /* 0x000fe200078ec0ff */
[----:B------:R-:W2:Y:S04]  /*9cf0*/  LDL.LU R156, [R1+0x30] ;  /* 0x00003000019c7983 */ /* 0x000ea80000300800 */
[C---:B------:R-:W-:Y:S01]  /*9d00*/  FMUL R153, R16.reuse, R8 ;  /* 0x0000000810997220 */ /* 0x040fe20000400000 */
[C---:B------:R-:W-:Y:S01]  /*9d10*/  SHF.L.U32 R23, R9.reuse, 0x10, RZ ;  /* 0x0000001009177819 */ /* 0x040fe200000006ff */
[----:B------:R-:W2:Y:S04]  /*9d20*/  LDL.LU R173, [R1+0x34] ;  /* 0x0000340001ad7983 */ /* 0x000ea80000300800 */
[C---:B------:R-:W-:Y:S01]  /*9d30*/  FMUL R23, R16.reuse, R23 ;  /* 0x0000001710177220 */ /* 0x040fe20000400000 */
[----:B------:R-:W-:Y:S01]  /*9d40*/  LOP3.LUT R9, R9, 0xffff0000, RZ, 0xc0, !PT ;  /* 0xffff000009097812 */ /* 0x000fe200078ec0ff */
[----:B------:R-:W2:Y:S04]  /*9d50*/  LDL.LU R172, [R1+0x38] ;  /* 0x0000380001ac7983 */ /* 0x000ea80000300800 */
[----:B------:R-:W-:Y:S01]  /*9d60*/  FMUL R152, R16, R9 ;  /* 0x0000000910987220 */ /* 0x000fe20000400000 */
[----:B------:R-:W2:Y:S01]  /*9d70*/  LDL.LU R171, [R1+0x3c] ;  /* 0x00003c0001ab7983 */ /* 0x000ea20000300800 */
[----:B------:R-:W-:Y:S01]  /*9d80*/  BSSY B1, `(.L_x_50) ;  /* 0x00000b5000017945 */ /* 0x000fe20003800000 */
[----:B----4-:R-:W-:-:S04]  /*9d90*/  FFMA R0, R17, R0, R154 ;  /* 0x0000000011007223 */ /* 0x010fc8000000009a */
[----:B------:R-:W-:-:S04]  /*9da0*/  FFMA.SAT R5, -R0, R169, 0.5 ;  /* 0x3f00000000057423 */ /* 0x000fc800000021a9 */
[----:B------:R-:W-:-:S04]  /*9db0*/  FFMA.RM R5, R5, R170, 12582913 ;  /* 0x4b40000105057423 */ /* 0x000fc800000040aa */
[----:B------:R-:W-:-:S04]  /*9dc0*/  FADD R2, R5, -12583039 ;  /* 0xcb40007f05027421 */ /* 0x000fc80000000000 */
[----:B------:R-:W-:Y:S01]  /*9dd0*/  FFMA R3, -R0, 1.4426950216293334961, -R2 ;  /* 0x3fb8aa3b00037823 */ /* 0x000fe20000000902 */
[----:B---3--:R-:W-:-:S03]  /*9de0*/  FFMA R2, R17, R6, R153 ;  /* 0x0000000611027223 */ /* 0x008fc60000000099 */
[----:B------:R-:W-:Y:S01]  /*9df0*/  FFMA R7, -R0, 1.925963033500011079e-08, R3 ;  /* 0x32a5706000077823 */ /* 0x000fe20000000103 */
[----:B------:R-:W-:-:S04]  /*9e00*/  FFMA.SAT R6, -R2, R169, 0.5 ;  /* 0x3f00000002067423 */ /* 0x000fc800000021a9 */
[----:B------:R-:W-:Y:S01]  /*9e10*/  FFMA.RM R6, R6, R170, 12582913 ;  /* 0x4b40000106067423 */ /* 0x000fe200000040aa */
[----:B------:R-:W1:Y:S03]  /*9e20*/  MUFU.EX2 R7, R7 ;  /* 0x0000000700077308 */ /* 0x000e660000000800 */
[C---:B------:R-:W-:Y:S01]  /*9e30*/  FADD R0, R6.reuse, -12583039 ;  /* 0xcb40007f06007421 */ /* 0x040fe20000000000 */
[----:B------:R-:W-:-:S03]  /*9e40*/  SHF.L.U32 R168, R6, 0x17, RZ ;  /* 0x0000001706a87819 */ /* 0x000fc600000006ff */
[----:B------:R-:W-:Y:S01]  /*9e50*/  FFMA R3, -R2, 1.4426950216293334961, -R0 ;  /* 0x3fb8aa3b02037823 */ /* 0x000fe20000000900 */
[----:B------:R-:W-:-:S03]  /*9e60*/  FFMA R0, R17, R18, R23 ;  /* 0x0000001211007223 */ /* 0x000fc60000000017 */
[----:B------:R-:W-:Y:S01]  /*9e70*/  FFMA R8, -R2, 1.925963033500011079e-08, R3 ;  /* 0x32a5706002087823 */ /* 0x000fe20000000103 */
[----:B------:R-:W-:-:S04]  /*9e80*/  FFMA.SAT R3, -R0, R169, 0.5 ;  /* 0x3f00000000037423 */ /* 0x000fc800000021a9 */
[----:B------:R-:W-:Y:S01]  /*9e90*/  FFMA.RM R3, R3, R170, 12582913 ;  /* 0x4b40000103037423 */ /* 0x000fe200000040aa */
[----:B------:R-:W3:Y:S03]  /*9ea0*/  MUFU.EX2 R8, R8 ;  /* 0x0000000800087308 */ /* 0x000ee60000000800 */
[C---:B------:R-:W-:Y:S01]  /*9eb0*/  FADD R2, R3.reuse, -12583039 ;  /* 0xcb40007f03027421 */ /* 0x040fe20000000000 */
[----:B------:R-:W-:-:S03]  /*9ec0*/  SHF.L.U32 R167, R3, 0x17, RZ ;  /* 0x0000001703a77819 */ /* 0x000fc600000006ff */
[----:B------:R-:W-:-:S04]  /*9ed0*/  FFMA R2, -R0, 1.4426950216293334961, -R2 ;  /* 0x3fb8aa3b00027823 */ /* 0x000fc80000000902 */
[----:B------:R-:W-:Y:S01]  /*9ee0*/  FFMA R18, -R0, 1.925963033500011079e-08, R2 ;  /* 0x32a5706000127823 */ /* 0x000fe20000000102 */
[----:B------:R-:W-:Y:S01]  /*9ef0*/  SHF.L.U32 R0, R5, 0x17, RZ ;  /* 0x0000001705007819 */ /* 0x000fe200000006ff */
[----:B------:R-:W-:Y:S01]  /*9f00*/  FFMA R2, R17, R21, R152 ;  /* 0x0000001511027223 */ /* 0x000fe20000000098 */
[C---:B------:R-:W-:Y:S01]  /*9f10*/  IMAD.U32 R21, R10.reuse, 0x10000, RZ ;  /* 0x000100000a157824 */ /* 0x040fe200078e00ff */
[----:B------:R4:W2:Y:S01]  /*9f20*/  MUFU.EX2 R9, R18 ;  /* 0x0000001200097308 */ /* 0x0008a20000000800 */
[----:B------:R-:W-:Y:S01]  /*9f30*/  LOP3.LUT R10, R10, 0xffff0000, RZ, 0xc0, !PT ;  /* 0xffff00000a0a7812 */ /* 0x000fe200078ec0ff */
[----:B-1----:R-:W-:Y:S01]  /*9f40*/  FFMA R0, R0, R7, 1 ;  /* 0x3f80000000007423 */ /* 0x002fe20000000007 */
[----:B------:R-:W-:Y:S01]  /*9f50*/  FFMA.SAT R7, -R2, R169, 0.5 ;  /* 0x3f00000002077423 */ /* 0x000fe200000021a9 */
[----:B------:R-:W-:Y:S01]  /*9f60*/  FMUL R21, R16, R21 ;  /* 0x0000001510157220 */ /* 0x000fe20000400000 */
[----:B---3--:R-:W-:Y:S02]  /*9f70*/  FFMA R168, R168, R8, 1 ;  /* 0x3f800000a8a87423 */ /* 0x008fe40000000008 */
[----:B------:R-:W-:Y:S01]  /*9f80*/  FFMA.RM R7, R7, R170, 12582913 ;  /* 0x4b40000107077423 */ /* 0x000fe200000040aa */
[----:B------:R-:W-:Y:S01]  /*9f90*/  FFMA R3, R17, R22, R21 ;  /* 0x0000001611037223 */ /* 0x000fe20000000015 */
[----:B------:R-:W-:Y:S01]  /*9fa0*/  FMUL R22, R16, R10 ;  /* 0x0000000a10167220 */ /* 0x000fe20000400000 */
[C---:B----4-:R-:W-:Y:S01]  /*9fb0*/  SHF.L.U32 R18, R12.reuse, 0x10, RZ ;  /* 0x000000100c127819 */ /* 0x050fe200000006ff */
[----:B------:R-:W-:Y:S01]  /*9fc0*/  FADD R5, R7, -12583039 ;  /* 0xcb40007f07057421 */ /* 0x000fe20000000000 */
[----:B------:R-:W-:-:S02]  /*9fd0*/  LOP3.LUT R12, R12, 0xffff0000, RZ, 0xc0, !PT ;  /* 0xffff00000c0c7812 */ /* 0x000fc400078ec0ff */
[----:B------:R-:W-:Y:S01]  /*9fe0*/  LOP3.LUT R10, R13, 0xffff0000, RZ, 0xc0, !PT ;  /* 0xffff00000d0a7812 */ /* 0x000fe200078ec0ff */
[----:B------:R-:W-:Y:S01]  /*9ff0*/  FFMA R5, -R2, 1.4426950216293334961, -R5 ;  /* 0x3fb8aa3b02057823 */ /* 0x000fe20000000905 */
[C---:B------:R-:W-:Y:S01]  /*a000*/  FMUL R18, R16.reuse, R18 ;  /* 0x0000001210127220 */ /* 0x040fe20000400000 */
[----:B--2---:R-:W-:Y:S01]  /*a010*/  FFMA R167, R167, R9, 1 ;  /* 0x3f800000a7a77423 */ /* 0x004fe20000000009 */
[----:B------:R-:W-:Y:S01]  /*a020*/  FMUL R12, R16, R12 ;  /* 0x0000000c100c7220 */ /* 0x000fe20000400000 */
[----:B------:R-:W-:Y:S01]  /*a030*/  FFMA R2, -R2, 1.925963033500011079e-08, R5 ;  /* 0x32a5706002027823 */ /* 0x000fe20000000105 */
[----:B------:R-:W-:Y:S01]  /*a040*/  FFMA.SAT R5, -R3, R169, 0.5 ;  /* 0x3f00000003057423 */ /* 0x000fe200000021a9 */
[----:B------:R-:W-:Y:S01]  /*a050*/  FMUL R10, R16, R10 ;  /* 0x0000000a100a7220 */ /* 0x000fe20000400000 */
[----:B------:R-:W-:Y:S01]  /*a060*/  SHF.L.U32 R166, R7, 0x17, RZ ;  /* 0x0000001707a67819 */ /* 0x000fe200000006ff */
[----:B------:R1:W2:Y:S01]  /*a070*/  MUFU.EX2 R9, R2 ;  /* 0x0000000200097308 */ /* 0x0002a20000000800 */
[----:B------:R-:W-:Y:S01]  /*a080*/  FFMA.RM R5, R5, R170, 12582913 ;  /* 0x4b40000105057423 */ /* 0x000fe200000040aa */
[----:B------:R-:W-:-:S04]  /*a090*/  LOP3.LUT R7, R14, 0xffff0000, RZ, 0xc0, !PT ;  /* 0xffff00000e077812 */ /* 0x000fc800078ec0ff */
[C---:B------:R-:W-:Y:S01]  /*a0a0*/  SHF.L.U32 R164, R5.reuse, 0x17, RZ ;  /* 0x0000001705a47819 */ /* 0x040fe200000006ff */
[----:B------:R-:W-:Y:S01]  /*a0b0*/  FMUL R7, R16, R7 ;  /* 0x0000000710077220 */ /* 0x000fe20000400000 */
[----:B-1----:R-:W-:-:S04]  /*a0c0*/  FADD R2, R5, -12583039 ;  /* 0xcb40007f05027421 */ /* 0x002fc80000000000 */
[----:B------:R-:W-:Y:S01]  /*a0d0*/  FFMA R6, -R3, 1.4426950216293334961, -R2 ;  /* 0x3fb8aa3b03067823 */ /* 0x000fe20000000902 */
[----:B------:R-:W-:Y:S01]  /*a0e0*/  FFMA R2, R17, R19, R22 ;  /* 0x0000001311027223 */ /* 0x000fe20000000016 */
[----:B------:R-:W-:Y:S02]  /*a0f0*/  SHF.L.U32 R19, R11, 0x10, RZ ;  /* 0x000000100b137819 */ /* 0x000fe400000006ff */
[----:B------:R-:W-:Y:S01]  /*a100*/  FFMA R8, -R3, 1.925963033500011079e-08, R6 ;  /* 0x32a5706003087823 */ /* 0x000fe20000000106 */
[----:B------:R-:W-:Y:S01]  /*a110*/  FFMA.SAT R3, -R2, R169, 0.5 ;  /* 0x3f00000002037423 */ /* 0x000fe200000021a9 */
[----:B------:R-:W-:Y:S01]  /*a120*/  LOP3.LUT R11, R11, 0xffff0000, RZ, 0xc0, !PT ;  /* 0xffff00000b0b7812 */ /* 0x000fe200078ec0ff */
[----:B------:R-:W-:Y:S01]  /*a130*/  FMUL R19, R16, R19 ;  /* 0x0000001310137220 */ /* 0x000fe20000400000 */
[----:B--2---:R-:W-:Y:S01]  /*a140*/  FFMA R166, R166, R9, 1 ;  /* 0x3f800000a6a67423 */ /* 0x004fe20000000009 */
[----:B------:R-:W-:Y:S01]  /*a150*/  FFMA.RM R3, R3, R170, 12582913 ;  /* 0x4b40000103037423 */ /* 0x000fe200000040aa */
[----:B------:R-:W1:Y:S03]  /*a160*/  MUFU.EX2 R8, R8 ;  /* 0x0000000800087308 */ /* 0x000e660000000800 */
[C---:B------:R-:W-:Y:S01]  /*a170*/  FADD R6, R3.reuse, -12583039 ;  /* 0xcb40007f03067421 */ /* 0x040fe20000000000 */
[----:B------:R-:W-:-:S03]  /*a180*/  SHF.L.U32 R163, R3, 0x17, RZ ;  /* 0x0000001703a37819 */ /* 0x000fc600000006ff */
[----:B------:R-:W-:-:S04]  /*a190*/  FFMA R6, -R2, 1.4426950216293334961, -R6 ;  /* 0x3fb8aa3b02067823 */ /* 0x000fc80000000906 */
[----:B------:R-:W-:-:S04]  /*a1a0*/  FFMA R2, -R2, 1.925963033500011079e-08, R6 ;  /* 0x32a5706002027823 */ /* 0x000fc80000000106 */
[----:B------:R2:W3:Y:S01]  /*a1b0*/  MUFU.EX2 R6, R2 ;  /* 0x0000000200067308 */ /* 0x0004e20000000800 */
[----:B-1----:R-:W-:Y:S01]  /*a1c0*/  FFMA R164, R164, R8, 1 ;  /* 0x3f800000a4a47423 */ /* 0x002fe20000000008 */
[----:B------:R-:W-:-:S05]  /*a1d0*/  SHF.L.U32 R8, R14, 0x10, RZ ;  /* 0x000000100e087819 */ /* 0x000fca00000006ff */
[C---:B------:R-:W-:Y:S01]  /*a1e0*/  FMUL R8, R16.reuse, R8 ;  /* 0x0000000810087220 */ /* 0x040fe20000400000 */
[----:B--2---:R-:W-:Y:S01]  /*a1f0*/  FFMA R2, R17, R20, R19 ;  /* 0x0000001411027223 */ /* 0x004fe20000000013 */
[----:B------:R-:W-:Y:S01]  /*a200*/  FMUL R20, R16, R11 ;  /* 0x0000000b10147220 */ /* 0x000fe20000400000 */
[----:B------:R-:W-:Y:S02]  /*a210*/  SHF.L.U32 R11, R13, 0x10, RZ ;  /* 0x000000100d0b7819 */ /* 0x000fe400000006ff */
[----:B------:R-:W-:-:S03]  /*a220*/  FFMA.SAT R5, -R2, R169, 0.5 ;  /* 0x3f00000002057423 */ /* 0x000fc600000021a9 */
[----:B------:R-:W-:Y:S01]  /*a230*/  FMUL R11, R16, R11 ;  /* 0x0000000b100b7220 */ /* 0x000fe20000400000 */
[----:B------:R-:W-:Y:S01]  /*a240*/  FFMA.RM R3, R5, R170, 12582913 ;  /* 0x4b40000105037423 */ /* 0x000fe200000040aa */
[----:B---3--:R-:W-:-:S03]  /*a250*/  FFMA R163, R163, R6, 1 ;  /* 0x3f800000a3a37423 */ /* 0x008fc60000000006 */
[C---:B------:R-:W-:Y:S01]  /*a260*/  FADD R5, R3.reuse, -12583039 ;  /* 0xcb40007f03057421 */ /* 0x040fe20000000000 */
[----:B------:R-:W-:-:S03]  /*a270*/  IMAD.SHL.U32 R162, R3, 0x800000, RZ ;  /* 0x0080000003a27824 */ /* 0x000fc600078e00ff */
[----:B------:R-:W-:-:S04]  /*a280*/  FFMA R5, -R2, 1.4426950216293334961, -R5 ;  /* 0x3fb8aa3b02057823 */ /* 0x000fc80000000905 */
[----:B------:R-:W-:-:S04]  /*a290*/  FFMA R2, -R2, 1.925963033500011079e-08, R5 ;  /* 0x32a5706002027823 */ /* 0x000fc80000000105 */
[----:B------:R1:W2:Y:S02]  /*a2a0*/  MUFU.EX2 R6, R2 ;  /* 0x0000000200067308 */ /* 0x0002a40000000800 */
[----:B-1----:R-:W-:-:S04]  /*a2b0*/  FFMA R2, R17, R161, R20 ;  /* 0x000000a111027223 */ /* 0x002fc80000000014 */
[----:B------:R-:W-:-:S04]  /*a2c0*/  FFMA.SAT R5, -R2, R169, 0.5 ;  /* 0x3f00000002057423 */ /* 0x000fc800000021a9 */
[----:B------:R-:W-:Y:S01]  /*a2d0*/  FFMA.RM R3, R5, R170, 12582913 ;  /* 0x4b40000105037423 */ /* 0x000fe200000040aa */
[----:B--2---:R-:W-:Y:S01]  /*a2e0*/  FFMA R162, R162, R6, 1 ;  /* 0x3f800000a2a27423 */ /* 0x004fe20000000006 */
[----:B------:R-:W-:Y:S02]  /*a2f0*/  SHF.L.U32 R6, R15, 0x10, RZ ;  /* 0x000000100f067819 */ /* 0x000fe400000006ff */
[C---:B------:R-:W-:Y:S01]  /*a300*/  FADD R5, R3.reuse, -12583039 ;  /* 0xcb40007f03057421 */ /* 0x040fe20000000000 */
[----:B------:R-:W-:Y:S02]  /*a310*/  SHF.L.U32 R161, R3, 0x17, RZ ;  /* 0x0000001703a17819 */ /* 0x000fe400000006ff */
[----:B------:R-:W-:Y:S01]  /*a320*/  FMUL R6, R16, R6 ;  /* 0x0000000610067220 */ /* 0x000fe20000400000 */
[----:B------:R-:W-:-:S04]  /*a330*/  FFMA R5, -R2, 1.4426950216293334961, -R5 ;  /* 0x3fb8aa3b02057823 */ /* 0x000fc80000000905 */
[----:B------:R-:W-:-:S04]  /*a340*/  FFMA R2, -R2, 1.925963033500011079e-08, R5 ;  /* 0x32a5706002027823 */ /* 0x000fc80000000105 */
[----:B------:R1:W2:Y:S02]  /*a350*/  MUFU.EX2 R5, R2 ;  /* 0x0000000200057308 */ /* 0x0002a40000000800 */
[----:B-1----:R-:W-:-:S04]  /*a360*/  FFMA R2, R17, R160, R18 ;  /* 0x000000a011027223 */ /* 0x002fc80000000012 */
[----:B------:R-:W-:-:S04]  /*a370*/  FFMA.SAT R3, -R2, R169, 0.5 ;  /* 0x3f00000002037423 */ /* 0x000fc800000021a9 */
[----:B------:R-:W-:Y:S01]  /*a380*/  FFMA.RM R3, R3, R170, 12582913 ;  /* 0x4b40000103037423 */ /* 0x000fe200000040aa */
[----:B--2---:R-:W-:-:S03]  /*a390*/  FFMA R161, R161, R5, 1 ;  /* 0x3f800000a1a17423 */ /* 0x004fc60000000005 */
[C---:B------:R-:W-:Y:S01]  /*a3a0*/  FADD R5, R3.reuse, -12583039 ;  /* 0xcb40007f03057421 */ /* 0x040fe20000000000 */
[----:B------:R-:W-:-:S03]  /*a3b0*/  SHF.L.U32 R160, R3, 0x17, RZ ;  /* 0x0000001703a07819 */ /* 0x000fc600000006ff */
        /* <DEDUP_REMOVED lines=10> */
[----:B------:R-:W-:-:S06]  /*a460*/  FFMA R2, -R2, 1.925963033500011079e-08, R5 ;  /* 0x32a5706002027823 */ /* 0x000fcc0000000105 */
[----:B------:R-:W1:Y:S02]  /*a470*/  MUFU.EX2 R2, R2 ;  /* 0x0000000200027308 */ /* 0x000e640000000800 */
[----:B-1----:R-:W-:Y:S01]  /*a480*/  FFMA R159, R159, R2, 1 ;  /* 0x3f8000009f9f7423 */ /* 0x002fe20000000002 */
[----:B------:R-:W-:-:S04]  /*a490*/  FFMA R2, R17, R158, R11 ;  /* 0x0000009e11027223 */ /* 0x000fc8000000000b */
[----:B------:R-:W-:-:S04]  /*a4a0*/  FFMA.SAT R3, -R2, R169, 0.5 ;  /* 0x3f00000002037423 */ /* 0x000fc800000021a9 */
[----:B------:R-:W-:-:S04]  /*a4b0*/  FFMA.RM R3, R3, R170, 12582913 ;  /* 0x4b40000103037423 */ /* 0x000fc800000040aa */
        /* <DEDUP_REMOVED lines=28> */
[----:B------:R-:W-:Y:S01]  /*a680*/  SHF.L.U32 R14, R3, 0x17, RZ ;  /* 0x00000017030e7819 */ /* 0x000fe200000006ff */
[----:B------:R-:W-:Y:S02]  /*a690*/  FFMA R3, R17, R172, R6 ;  /* 0x000000ac11037223 */ /* 0x000fe40000000006 */
[C---:B------:R-:W-:Y:S02]  /*a6a0*/  FFMA R5, -R2.reuse, 1.4426950216293334961, -R5 ;  /* 0x3fb8aa3b02057823 */ /* 0x040fe40000000905 */
[----:B------:R-:W-:Y:S02]  /*a6b0*/  FFMA.SAT R9, -R3, R169, 0.5 ;  /* 0x3f00000003097423 */ /* 0x000fe400000021a9 */
[----:B------:R-:W-:Y:S01]  /*a6c0*/  FFMA R2, -R2, 1.925963033500011079e-08, R5 ;  /* 0x32a5706002027823 */ /* 0x000fe20000000105 */
[----:B------:R-:W-:Y:S01]  /*a6d0*/  LOP3.LUT R5, R15, 0xffff0000, RZ, 0xc0, !PT ;  /* 0xffff00000f057812 */ /* 0x000fe200078ec0ff */
[----:B------:R-:W-:-:S04]  /*a6e0*/  FFMA.RM R9, R9, R170, 12582913 ;  /* 0x4b40000109097423 */ /* 0x000fc800000040aa */
[----:B------:R-:W-:Y:S01]  /*a6f0*/  FADD R13, R9, -12583039 ;  /* 0xcb40007f090d7421 */ /* 0x000fe20000000000 */
[----:B------:R-:W1:Y:S01]  /*a700*/  MUFU.EX2 R2, R2 ;  /* 0x0000000200027308 */ /* 0x000e620000000800 */
[----:B------:R-:W-:Y:S02]  /*a710*/  FMUL R5, R16, R5 ;  /* 0x0000000510057220 */ /* 0x000fe40000400000 */
[----:B------:R-:W-:-:S04]  /*a720*/  FFMA R13, -R3, 1.4426950216293334961, -R13 ;  /* 0x3fb8aa3b030d7823 */ /* 0x000fc8000000090d */
[----:B------:R-:W-:Y:S01]  /*a730*/  FFMA R3, -R3, 1.925963033500011079e-08, R13 ;  /* 0x32a5706003037823 */ /* 0x000fe2000000010d */
[----:B------:R-:W-:-:S05]  /*a740*/  IMAD.SHL.U32 R13, R9, 0x800000, RZ ;  /* 0x00800000090d7824 */ /* 0x000fca00078e00ff */
[----:B------:R-:W2:Y:S01]  /*a750*/  MUFU.EX2 R3, R3 ;  /* 0x0000000300037308 */ /* 0x000ea20000000800 */
[----:B-1----:R-:W-:Y:S01]  /*a760*/  FFMA R14, R14, R2, 1 ;  /* 0x3f8000000e0e7423 */ /* 0x002fe20000000002 */
[----:B------:R-:W-:-:S04]  /*a770*/  FFMA R2, R17, R171, R5 ;  /* 0x000000ab11027223 */ /* 0x000fc80000000005 */
        /* <DEDUP_REMOVED lines=9> */
[----:B------:R-:W-:-:S04]  /*a810*/  IADD3 R2, R0, 0x1800000, RZ ;  /* 0x0180000000027810 */ /* 0x000fc80007ffe0ff */
[----:B------:R-:W-:-:S04]  /*a820*/  LOP3.LUT R2, R2, 0x7f800000, RZ, 0xc0, !PT ;  /* 0x7f80000002027812 */ /* 0x000fc800078ec0ff */
[----:B------:R-:W-:-:S13]  /*a830*/  ISETP.GT.U32.AND P2, PT, R2, 0x1ffffff, PT ;  /* 0x01ffffff0200780c */ /* 0x000fda0003f44070 */
[----:B------:R-:W-:Y:S05]  /*a840*/  @P2 BRA `(.L_x_51) ;  /* 0x0000000000102947 */ /* 0x000fea0003800000 */
[----:B------:R-:W-:-:S07]  /*a850*/  MOV R2, 0xa870 ;  /* 0x0000a87000027802 */ /* 0x000fce0000000f00 */
[----:B------:R-:W-:Y:S05]  /*a860*/  CALL.REL.NOINC `($__internal_0_$__cuda_sm20_rcp_rn_f32_slowpath) ;  /* 0x00000230000c7944 */ /* 0x000fea0003c00000 */
[----:B------:R-:W-:Y:S01]  /*a870*/  MOV R175, R0 ;  /* 0x0000000000af7202 */ /* 0x000fe20000000f00 */
[----:B------:R-:W-:Y:S06]  /*a880*/  BRA `(.L_x_52) ;  /* 0x0000000000107947 */ /* 0x000fec0003800000 */
.L_x_51:
[----:B------:R-:W1:Y:S02]  /*a890*/  MUFU.RCP R175, R0 ;  /* 0x0000000000af7308 */ /* 0x000e640000001000 */
[----:B-1----:R-:W-:-:S04]  /*a8a0*/  FFMA R0, R0, R175, -1 ;  /* 0xbf80000000007423 */ /* 0x002fc800000000af */
[----:B------:R-:W-:-:S04]  /*a8b0*/  FADD.FTZ R0, -R0, -RZ ;  /* 0x800000ff00007221 */ /* 0x000fc80000010100 */
[----:B------:R-:W-:-:S07]  /*a8c0*/  FFMA R175, R175, R0, R175 ;  /* 0x00000000afaf7223 */ /* 0x000fce00000000af */
.L_x_52:
[----:B------:R-:W-:Y:S05]  /*a8d0*/  BSYNC B1 ;  /* 0x0000000000017941 */ /* 0x000fea0003800000 */
.L_x_50:
[----:B------:R-:W-:Y:S01]  /*a8e0*/  IADD3 R0, R168, 0x1800000, RZ ;  /* 0x01800000a8007810 */ /* 0x000fe20007ffe0ff */
[----:B------:R-:W-:Y:S03]  /*a8f0*/  BSSY B1, `(.L_x_53) ;  /* 0x000000d000017945 */ /* 0x000fe60003800000 */
[----:B------:R-:W-:-:S04]  /*a900*/  LOP3.LUT R0, R0, 0x7f800000, RZ, 0xc0, !PT ;  /* 0x7f80000000007812 */ /* 0x000fc800078ec0ff */
[----:B------:R-:W-:-:S13]  /*a910*/  ISETP.GT.U32.AND P2, PT, R0, 0x1ffffff, PT ;  /* 0x01ffffff0000780c */ /* 0x000fda0003f44070 */
[----:B------:R-:W-:Y:S05]  /*a920*/  @P2 BRA `(.L_x_54) ;  /* 0x0000000000142947 */ /* 0x000fea0003800000 */
[----:B------:R-:W-:Y:S02]  /*a930*/  MOV R0, R168 ;  /* 0x000000a800007202 */ /* 0x000fe40000000f00 */
[----:B------:R-:W-:-:S07]  /*a940*/  MOV R2, 0xa960 ;  /* 0x0000a96000027802 */ /* 0x000fce0000000f00 */
[----:B------:R-:W-:Y:S05]  /*a950*/  CALL.REL.NOINC `($__internal_0_$__cuda_sm20_rcp_rn_f32_slowpath) ;  /* 0x0000022c00d07944 */ /* 0x000fea0003c00000 */
[----:B------:R-:W-:Y:S01]  /*a960*/  IMAD.MOV.U32 R174, RZ, RZ, R0 ;  /* 0x000000ffffae7224 */ /* 0x000fe200078e0000 */
[----:B------:R-:W-:Y:S06]  /*a970*/  BRA `(.L_x_55) ;  /* 0x0000000000107947 */ /* 0x000fec0003800000 */
.L_x_54:
[----:B------:R-:W1:Y:S02]  /*a980*/  MUFU.RCP R174, R168 ;  /* 0x000000a800ae7308 */ /* 0x000e640000001000 */
[----:B-1----:R-:W-:-:S04]  /*a990*/  FFMA R168, R168, R174, -1 ;  /* 0xbf800000a8a87423 */ /* 0x002fc800000000ae */
[----:B------:R-:W-:-:S04]  /*a9a0*/  FADD.FTZ R168, -R168, -RZ ;  /* 0x800000ffa8a87221 */ /* 0x000fc80000010100 */
[----:B------:R-:W-:-:S07]  /*a9b0*/  FFMA R174, R174, R168, R174 ;  /* 0x000000a8aeae7223 */ /* 0x000fce00000000ae */
.L_x_55:
[----:B------:R-:W-:Y:S05]  /*a9c0*/  BSYNC B1 ;  /* 0x0000000000017941 */ /* 0x000fea0003800000 */
.L_x_53:
        /* <DEDUP_REMOVED lines=8> */
[----:B------:R-:W-:Y:S01]  /*aa50*/  MOV R173, R0 ;  /* 0x0000000000ad7202 */ /* 0x000fe20000000f00 */
[----:B------:R-:W-:Y:S06]  /*aa60*/  BRA `(.L_x_58) ;  /* 0x0000000000107947 */ /* 0x000fec0003800000 */
.L_x_57:
[----:B------:R-:W1:Y:S02]  /*aa70*/  MUFU.RCP R173, R167 ;  /* 0x000000a700ad7308 */ /* 0x000e640000001000 */
[----:B-1----:R-:W-:-:S04]  /*aa80*/  FFMA R167, R167, R173, -1 ;  /* 0xbf800000a7a77423 */ /* 0x002fc800000000ad */
[----:B------:R-:W-:-:S04]  /*aa90*/  FADD.FTZ R167, -R167, -RZ ;  /* 0x800000ffa7a77221 */ /* 0x000fc80000010100 */
[----:B------:R-:W-:-:S07]  /*aaa0*/  FFMA R173, R173, R167, R173 ;  /* 0x000000a7adad7223 */ /* 0x000fce00000000ad */
.L_x_58:
[----:B------:R-:W-:Y:S05]  /*aab0*/  BSYNC B1 ;  /* 0x0000000000017941 */ /* 0x000fea0003800000 */
.L_x_56:
        /* <DEDUP_REMOVED lines=10> */
.L_x_60:
[----:B------:R-:W1:Y:S02]  /*ab60*/  MUFU.RCP R172, R166 ;  /* 0x000000a600ac7308 */ /* 0x000e640000001000 */
[----:B-1----:R-:W-:-:S04]  /*ab70*/  FFMA R166, R166, R172, -1 ;  /* 0xbf800000a6a67423 */ /* 0x002fc800000000ac */
[----:B------:R-:W-:-:S04]  /*ab80*/  FADD.FTZ R166, -R166, -RZ ;  /* 0x800000ffa6a67221 */ /* 0x000fc80000010100 */
[----:B------:R-:W-:-:S07]  /*ab90*/  FFMA R172, R172, R166, R172 ;  /* 0x000000a6acac7223 */ /* 0x000fce00000000ac */
.L_x_61:
[----:B------:R-:W-:Y:S05]  /*aba0*/  BSYNC B1 ;  /* 0x0000000000017941 */ /* 0x000fea0003800000 */
.L_x_59:
        /* <DEDUP_REMOVED lines=10> */
.L_x_63:
[----:B------:R-:W1:Y:S02]  /*ac50*/  MUFU.RCP R171, R164 ;  /* 0x000000a400ab7308 */ /* 0x000e640000001000 */
[----:B-1----:R-:W-:-:S04]  /*ac60*/  FFMA R164, R164, R171, -1 ;  /* 0xbf800000a4a47423 */ /* 0x002fc800000000ab */
[----:B------:R-:W-:-:S04]  /*ac70*/  FADD.FTZ R164, -R164, -RZ ;  /* 0x800000ffa4a47221 */ /* 0x000fc80000010100 */
[----:B------:R-:W-:-:S07]  /*ac80*/  FFMA R171, R171, R164, R171 ;  /* 0x000000a4abab7223 */ /* 0x000fce00000000ab */
.L_x_64:
[----:B------:R-:W-:Y:S05]  /*ac90*/  BSYNC B1 ;  /* 0x0000000000017941 */ /* 0x000fea0003800000 */
.L_x_62:
        /* <DEDUP_REMOVED lines=10> */
.L_x_66:
[----:B------:R-:W1:Y:S02]  /*ad40*/  MUFU.RCP R170, R163 ;  /* 0x000000a300aa7308 */ /* 0x000e640000001000 */
[----:B-1----:R-:W-:-:S04]  /*ad50*/  FFMA R163, R163, R170, -1 ;  /* 0xbf800000a3a37423 */ /* 0x002fc800000000aa */
[----:B------:R-:W-:-:S04]  /*ad60*/  FADD.FTZ R163, -R163, -RZ ;  /* 0x800000ffa3a37221 */ /* 0x000fc80000010100 */
[----:B------:R-:W-:-:S07]  /*ad70*/  FFMA R170, R170, R163, R170 ;  /* 0x000000a3aaaa7223 */ /* 0x000fce00000000aa */
.L_x_67:
[----:B------:R-:W-:Y:S05]  /*ad80*/  BSYNC B1 ;  /* 0x0000000000017941 */ /* 0x000fea0003800000 */
.L_x_65:
        /* <DEDUP_REMOVED lines=10> */
.L_x_69:
[----:B------:R-:W1:Y:S02]  /*ae30*/  MUFU.RCP R164, R162 ;  /* 0x000000a200a47308 */ /* 0x000e640000001000 */
[----:B-1----:R-:W-:-:S04]  /*ae40*/  FFMA R162, R162, R164, -1 ;  /* 0xbf800000a2a27423 */ /* 0x002fc800000000a4 */
[----:B------:R-:W-:-:S04]  /*ae50*/  FADD.FTZ R162, -R162, -RZ ;  /* 0x800000ffa2a27221 */ /* 0x000fc80000010100 */
[----:B------:R-:W-:-:S07]  /*ae60*/  FFMA R164, R164, R162, R164 ;  /* 0x000000a2a4a47223 */ /* 0x000fce00000000a4 */
.L_x_70:
[----:B------:R-:W-:Y:S05]  /*ae70*/  BSYNC B1 ;  /* 0x0000000000017941 */ /* 0x000fea0003800000 */
.L_x_68:
        /* <DEDUP_REMOVED lines=10> */
.L_x_72:
[----:B------:R-:W1:Y:S02]  /*af20*/  MUFU.RCP R163, R161 ;  /* 0x000000a100a37308 */ /* 0x000e640000001000 */
[----:B-1----:R-:W-:-:S04]  /*af30*/  FFMA R161, R161, R163, -1 ;  /* 0xbf800000a1a17423 */ /* 0x002fc800000000a3 */
[----:B------:R-:W-:-:S04]  /*af40*/  FADD.FTZ R161, -R161, -RZ ;  /* 0x800000ffa1a17221 */ /* 0x000fc80000010100 */
[----:B------:R-:W-:-:S07]  /*af50*/  FFMA R163, R163, R161, R163 ;  /* 0x000000a1a3a37223 */ /* 0x000fce00000000a3 */
.L_x_73:
[----:B------:R-:W-:Y:S05]  /*af60*/  BSYNC B1 ;  /* 0x0000000000017941 */ /* 0x000fea0003800000 */
.L_x_71:
        /* <DEDUP_REMOVED lines=10> */
.L_x_75:
[----:B------:R-:W1:Y:S02]  /*b010*/  MUFU.RCP R168, R160 ;  /* 0x000000a000a87308 */ /* 0x000e640000001000 */
[----:B-1----:R-:W-:-:S04]  /*b020*/  FFMA R160, R160, R168, -1 ;  /* 0xbf800000a0a07423 */ /* 0x002fc800000000a8 */
[----:B------:R-:W-:-:S04]  /*b030*/  FADD.FTZ R160, -R160, -RZ ;  /* 0x800000ffa0a07221 */ /* 0x000fc80000010100 */
[----:B------:R-:W-:-:S07]  /*b040*/  FFMA R168, R168, R160, R168 ;  /* 0x000000a0a8a87223 */ /* 0x000fce00000000a8 */
.L_x_76:
[----:B------:R-:W-:Y:S05]  /*b050*/  BSYNC B1 ;  /* 0x0000000000017941 */ /* 0x000fea0003800000 */
.L_x_74:
        /* <DEDUP_REMOVED lines=10> */
.L_x_78:
[----:B------:R-:W1:Y:S02]  /*b100*/  MUFU.RCP R167, R159 ;  /* 0x0000009f00a77308 */ /* 0x000e640000001000 */
[----:B-1----:R-:W-:-:S04]  /*b110*/  FFMA R159, R159, R167, -1 ;  /* 0xbf8000009f9f7423 */ /* 0x002fc800000000a7 */
[----:B------:R-:W-:-:S04]  /*b120*/  FADD.FTZ R159, -R159, -RZ ;  /* 0x800000ff9f9f7221 */ /* 0x000fc80000010100 */
[----:B------:R-:W-:-:S07]  /*b130*/  FFMA R167, R167, R159, R167 ;  /* 0x0000009fa7a77223 */ /* 0x000fce00000000a7 */
.L_x_79:
[----:B------:R-:W-:Y:S05]  /*b140*/  BSYNC B1 ;  /* 0x0000000000017941 */ /* 0x000fea0003800000 */
.L_x_77:
        /* <DEDUP_REMOVED lines=10> */
.L_x_81:
[----:B------:R-:W1:Y:S02]  /*b1f0*/  MUFU.RCP R166, R158 ;  /* 0x0000009e00a67308 */ /* 0x000e640000001000 */
[----:B-1----:R-:W-:-:S04]  /*b200*/  FFMA R158, R158, R166, -1 ;  /* 0xbf8000009e9e7423 */ /* 0x002fc800000000a6 */
[----:B------:R-:W-:-:S04]  /*b210*/  FADD.FTZ R158, -R158, -RZ ;  /* 0x800000ff9e9e7221 */ /* 0x000fc80000010100 */
[----:B------:R-:W-:-:S07]  /*b220*/  FFMA R166, R166, R158, R166 ;  /* 0x0000009ea6a67223 */ /* 0x000fce00000000a6 */
.L_x_82:
[----:B------:R-:W-:Y:S05]  /*b230*/  BSYNC B1 ;  /* 0x0000000000017941 */ /* 0x000fea0003800000 */
.L_x_80:
        /* <DEDUP_REMOVED lines=10> */
.L_x_84:
[----:B------:R-:W1:Y:S02]  /*b2e0*/  MUFU.RCP R0, R157 ;  /* 0x0000009d00007308 */ /* 0x000e640000001000 */
[----:B-1----:R-:W-:-:S04]  /*b2f0*/  FFMA R157, R157, R0, -1 ;  /* 0xbf8000009d9d7423 */ /* 0x002fc80000000000 */
[----:B------:R-:W-:-:S04]  /*b300*/  FADD.FTZ R157, -R157, -RZ ;  /* 0x800000ff9d9d7221 */ /* 0x000fc80000010100 */
[----:B------:R-:W-:-:S07]  /*b310*/  FFMA R157, R0, R157, R0 ;  /* 0x0000009d009d7223 */ /* 0x000fce0000000000 */
.L_x_85:
[----:B------:R-:W-:Y:S05]  /*b320*/  BSYNC B1 ;  /* 0x0000000000017941 */ /* 0x000fea0003800000 */
.L_x_83:
        /* <DEDUP_REMOVED lines=10> */
.L_x_87:
[----:B------:R-:W1:Y:S02]  /*b3d0*/  MUFU.RCP R15, R156 ;  /* 0x0000009c000f7308 */ /* 0x000e640000001000 */
[----:B-1----:R-:W-:-:S04]  /*b3e0*/  FFMA R156, R156, R15, -1 ;  /* 0xbf8000009c9c7423 */ /* 0x002fc8000000000f */
[----:B------:R-:W-:-:S04]  /*b3f0*/  FADD.FTZ R156, -R156, -RZ ;  /* 0x800000ff9c9c7221 */ /* 0x000fc80000010100 */
[----:B------:R-:W-:-:S07]  /*b400*/  FFMA R15, R15, R156, R15 ;  /* 0x0000009c0f0f7223 */ /* 0x000fce000000000f */
.L_x_88:
[----:B------:R-:W-:Y:S05]  /*b410*/  BSYNC B1 ;  /* 0x0000000000017941 */ /* 0x000fea0003800000 */
.L_x_86:
        /* <DEDUP_REMOVED lines=10> */
.L_x_90:
[----:B------:R-:W1:Y:S02]  /*b4c0*/  MUFU.RCP R158, R14 ;  /* 0x0000000e009e7308 */ /* 0x000e640000001000 */
[----:B-1----:R-:W-:-:S04]  /*b4d0*/  FFMA R14, R14, R158, -1 ;  /* 0xbf8000000e0e7423 */ /* 0x002fc8000000009e */
[----:B------:R-:W-:-:S04]  /*b4e0*/  FADD.FTZ R14, -R14, -RZ ;  /* 0x800000ff0e0e7221 */ /* 0x000fc80000010100 */
[----:B------:R-:W-:-:S07]  /*b4f0*/  FFMA R158, R158, R14, R158 ;  /* 0x0000000e9e9e7223 */ /* 0x000fce000000009e */
.L_x_91:
[----:B------:R-:W-:Y:S05]  /*b500*/  BSYNC B1 ;  /* 0x0000000000017941 */ /* 0x000fea0003800000 */
.L_x_89:
        /* <DEDUP_REMOVED lines=10> */
.L_x_93:
[----:B------:R-:W1:Y:S02]  /*b5b0*/  MUFU.RCP R0, R13 ;  /* 0x0000000d00007308 */ /* 0x000e640000001000 */
[----:B-1----:R-:W-:-:S04]  /*b5c0*/  FFMA R13, R13, R0, -1 ;  /* 0xbf8000000d0d7423 */ /* 0x002fc80000000000 */
[----:B------:R-:W-:-:S04]  /*b5d0*/  FADD.FTZ R13, -R13, -RZ ;  /* 0x800000ff0d0d7221 */ /* 0x000fc80000010100 */
[----:B------:R-:W-:-:S07]  /*b5e0*/  FFMA R13, R0, R13, R0 ;  /* 0x0000000d000d7223 */ /* 0x000fce0000000000 */
.L_x_94:
[----:B------:R-:W-:Y:S05]  /*b5f0*/  BSYNC B1 ;  /* 0x0000000000017941 */ /* 0x000fea0003800000 */
.L_x_92:
        /* <DEDUP_REMOVED lines=10> */
.L_x_96:
[----:B------:R-:W1:Y:S02]  /*b6a0*/  MUFU.RCP R159, R9 ;  /* 0x00000009009f7308 */ /* 0x000e640000001000 */
[----:B-1----:R-:W-:-:S04]  /*b6b0*/  FFMA R9, R9, R159, -1 ;  /* 0xbf80000009097423 */ /* 0x002fc8000000009f */
[----:B------:R-:W-:-:S04]  /*b6c0*/  FADD.FTZ R9, -R9, -RZ ;  /* 0x800000ff09097221 */ /* 0x000fc80000010100 */
[----:B------:R-:W-:-:S07]  /*b6d0*/  FFMA R159, R159, R9, R159 ;  /* 0x000000099f9f7223 */ /* 0x000fce000000009f */
.L_x_97:
[----:B------:R-:W-:Y:S05]  /*b6e0*/  BSYNC B1 ;  /* 0x0000000000017941 */ /* 0x000fea0003800000 */
.L_x_95:
[----:B------:R-:W1:Y:S01]  /*b6f0*/  S2R R3, SR_TID.X ;  /* 0x0000000000037919 */ /* 0x000e620000002100 */
[----:B------:R-:W-:Y:S01]  /*b700*/  F2FP.BF16.F32.PACK_AB R163, R163, R164 ;  /* 0x000000a4a3a3723e */ /* 0x000fe200000010ff */
[----:B------:R-:W-:Y:S05]  /*b710*/  WARPSYNC.ALL ;  /* 0x0000000000007948 */ /* 0x000fea0003800000 */
[----:B------:R-:W-:Y:S01]  /*b720*/  F2FP.BF16.F32.PACK_AB R160, R174, R175 ;  /* 0x000000afaea0723e */ /* 0x000fe200000010ff */
[----:B------:R-:W-:Y:S01]  /*b730*/  BSSY B0, `(.L_x_98) ;  /* 0x0000025000007945 */ /* 0x000fe20003800000 */
[----:B------:R-:W-:Y:S02]  /*b740*/  F2FP.BF16.F32.PACK_AB R161, R172, R173 ;  /* 0x000000adaca1723e */ /* 0x000fe400000010ff */
[----:B------:R-:W-:-:S02]  /*b750*/  F2FP.BF16.F32.PACK_AB R162, R170, R171 ;  /* 0x000000abaaa2723e */ /* 0x000fc400000010ff */
[----:B------:R-:W-:Y:S02]  /*b760*/  F2FP.BF16.F32.PACK_AB R156, R167, R168 ;  /* 0x000000a8a79c723e */ /* 0x000fe400000010ff */
[----:B------:R-:W-:Y:S02]  /*b770*/  F2FP.BF16.F32.PACK_AB R157, R157, R166 ;  /* 0x000000a69d9d723e */ /* 0x000fe400000010ff */
[----:B------:R-:W-:Y:S02]  /*b780*/  F2FP.BF16.F32.PACK_AB R158, R158, R15 ;  /* 0x0000000f9e9e723e */ /* 0x000fe400000010ff */
[----:B------:R-:W-:Y:S02]  /*b790*/  F2FP.BF16.F32.PACK_AB R159, R159, R13 ;  /* 0x0000000d9f9f723e */ /* 0x000fe400000010ff */
[----:B------:R-:W-:Y:S02]  /*b7a0*/  ISETP.GT.U32.AND P5, PT, R180, 0x3e, PT ;  /* 0x0000003eb400780c */ /* 0x000fe40003fa4070 */
[----:B-1----:R-:W-:-:S02]  /*b7b0*/  SHF.L.U32 R0, R3, 0x4, RZ ;  /* 0x0000000403007819 */ /* 0x002fc400000006ff */
[----:B------:R-:W-:Y:S02]  /*b7c0*/  SHF.L.U32 R2, R3, 0x5, RZ ;  /* 0x0000000503027819 */ /* 0x000fe400000006ff */
[----:B------:R-:W-:Y:S02]  /*b7d0*/  LOP3.LUT R0, R0, 0xe00, RZ, 0xc0, !PT ;  /* 0x00000e0000007812 */ /* 0x000fe400078ec0ff */
        /* <DEDUP_REMOVED lines=9> */
[----:B------:R-:W-:Y:S01]  /*b870*/  LEA R0, R165, R164, 0x1 ;  /* 0x000000a4a5007211 */ /* 0x000fe200078e08ff */
[----:B------:R1:W-:Y:S04]  /*b880*/  STSM.16.M88.4 [R164+0x200], R160 ;  /* 0x000200a0a4007844 */ /* 0x0003e80000000200 */
[----:B------:R1:W-:Y:S01]  /*b890*/  STSM.16.M88.4 [R0+0x200], R156 ;  /* 0x0002009c00007844 */ /* 0x0003e20000000200 */
[----:B------:R-:W-:Y:S01]  /*b8a0*/  @!PT LDS RZ, [RZ] ;  /* 0x00000000fffff984 */ /* 0x000fe20000000800 */
[----:B------:R-:W-:Y:S01]  /*b8b0*/  @!PT LDS RZ, [RZ] ;  /* 0x00000000fffff984 */ /* 0x000fe20000000800 */
[----:B------:R-:W-:Y:S01]  /*b8c0*/  @!PT LDS RZ, [RZ] ;  /* 0x00000000fffff984 */ /* 0x000fe20000000800 */
[----:B------:R-:W-:Y:S01]  /*b8d0*/  @!PT LDS RZ, [RZ] ;  /* 0x00000000fffff984 */ /* 0x000fe20000000800 */
[----:B------:R2:W-:Y:S06]  /*b8e0*/  MEMBAR.ALL.CTA ;  /* 0x0000000000007992 */ /* 0x0005ec0000008000 */
[----:B--2---:R-:W2:Y:S02]  /*b8f0*/  FENCE.VIEW.ASYNC.S ;  /* 0x00000000000073c6 */ /* 0x004ea40000000000 */
[----:B--2---:R-:W-:Y:S06]  /*b900*/  BAR.SYNC.DEFER_BLOCKING 0x1, 0x100 ;  /* 0x0044000000007b1d */ /* 0x004fec0000010000 */
[----:B------:R-:W-:Y:S05]  /*b910*/  @P5 BRA `(.L_x_99) ;  /* 0x0000000000185947 */ /* 0x000fea0003800000 */
[----:B------:R-:W-:Y:S02]  /*b920*/  UIADD3 UR4, UP0, UR50, 0x4f0, URZ ;  /* 0x000004f032047890 */ /* 0x000fe4000ff1e03f */
[----:B------:R-:W-:Y:S02]  /*b930*/  UIADD3 UR40, UR49, 0x200, URZ ;  /* 0x0000020031287890 */ /* 0x000fe4000fffe03f */
[----:B------:R-:W-:-:S09]  /*b940*/  UIADD3.X UR5, URZ, UR51, URZ, UP0, !UPT ;  /* 0x000000333f057290 */ /* 0x000fd200087fe43f */
[----:B------:R2:W-:Y:S01]  /*b950*/  UTMASTG.3D [UR40], [UR4] ;  /* 0x00000028040073b5 */ /* 0x0005e20008010000 */
[----:B------:R0:W-:Y:S01]  /*b960*/  UTMACMDFLUSH ;  /* 0x00000000000079b7 */ /* 0x0001e20000000000 */
[----:B--2---:R-:W-:-:S04]  /*b970*/  DEPBAR.LE SB0, 0x1 ;  /* 0x000080400000791a */ /* 0x004fc80000000000 */
.L_x_99:
[----:B------:R-:W-:Y:S05]  /*b980*/  BSYNC B0 ;  /* 0x0000000000007941 */ /* 0x000fea0003800000 */
.L_x_98:
[----:B------:R-:W-:Y:S01]  /*b990*/  BAR.SYNC.DEFER_BLOCKING 0x1, 0x100 ;  /* 0x0044000000007b1d */ /* 0x000fe20000010000 */
[----:B------:R-:W-:Y:S02]  /*b9a0*/  ISETP.NE.AND P2, PT, RZ, UR39, PT ;  /* 0x00000027ff007c0c */ /* 0x000fe4000bf45270 */
[----:B-1----:R-:W-:-:S05]  /*b9b0*/  IADD3 R156, R164, 0x200, RZ ;  /* 0x00000200a49c7810 */ /* 0x002fca0007ffe0ff */
[----:B------:R-:W-:-:S06]  /*b9c0*/  IMAD R162, R165, 0x2, R156 ;  /* 0x00000002a5a27824 */ /* 0x000fcc00078e029c */
[----:B------:R-:W-:Y:S05]  /*b9d0*/  @!P2 BRA `(.L_x_100) ;  /* 0x000000000034a947 */ /* 0x000fea0003800000 */
[----:B------:R-:W-:Y:S04]  /*b9e0*/  BSSY B0, `(.L_x_101) ;  /* 0x0000009000007945 */ /* 0x000fe80003800000 */
[----:B------:R-:W-:Y:S05]  /*b9f0*/  @P0 BRA `(.L_x_102) ;  /* 0x00000000001c0947 */ /* 0x000fea0003800000 */
[----:B------:R-:W-:-:S13]  /*ba00*/  ISETP.NE.AND P2, PT, R155, 0x3, PT ;  /* 0x000000039b00780c */ /* 0x000fda0003f45270 */
[----:B------:R-:W-:Y:S05]  /*ba10*/  @!P2 BRA `(.L_x_103) ;  /* 0x000000000004a947 */ /* 0x000fea0003800000 */
[----:B------:R-:W-:Y:S01]  /*ba20*/  BPT.TRAP 0x1 ;  /* 0x000000040000795c */ /* 0x000fe20000300000 */
.L_x_103:
[----:B------:R-:W-:-:S04]  /*ba30*/  ULEA UR4, UR36, UR49, 0x3 ;  /* 0x0000003124047291 */ /* 0x000fc8000f8e183f */
[----:B------:R-:W-:-:S04]  /*ba40*/  UIADD3 UR4, UR4, 0x50, URZ ;  /* 0x0000005004047890 */ /* 0x000fc8000fffe03f */
[----:B------:R-:W-:-:S09]  /*ba50*/  UPRMT UR4, UR48, 0x654, UR4 ;  /* 0x0000065430047896 */ /* 0x000fd20008000004 */
[----:B------:R-:W-:Y:S03]  /*ba60*/  SYNCS.ARRIVE.TRANS64.RED.A1T0 RZ, [UR4], RZ ;  /* 0x000000ffffff79a7 */ /* 0x000fe60008100404 */
.L_x_102:
[----:B------:R-:W-:Y:S05]  /*ba70*/  BSYNC B0 ;  /* 0x0000000000007941 */ /* 0x000fea0003800000 */
.L_x_101:
[----:B------:R-:W-:-:S04]  /*ba80*/  UIADD3 UR36, UR36, 0x1, URZ ;  /* 0x0000000124247890 */ /* 0x000fc8000fffe03f */
[----:B------:R-:W-:-:S04]  /*ba90*/  UISETP.NE.AND UP0, UPT, UR36, 0x4, UPT ;  /* 0x000000042400788c */ /* 0x000fc8000bf05270 */
[----:B------:R-:W-:-:S12]  /*baa0*/  USEL UR36, UR36, URZ, UP0 ;  /* 0x0000003f24247287 */ /* 0x000fd80008000000 */
.L_x_100:
[----:B------:R-:W-:Y:S04]  /*bab0*/  BSSY B0, `(.L_x_104) ;  /* 0x0000032000007945 */ /* 0x000fe80003800000 */
[----:B------:R-:W-:Y:S05]  /*bac0*/  @P0 BRA `(.L_x_105) ;  /* 0x0000000000c00947 */ /* 0x000fea0003800000 */
[----:B------:R-:W-:-:S13]  /*bad0*/  ISETP.NE.AND P2, PT, R155, 0x3, PT ;  /* 0x000000039b00780c */ /* 0x000fda0003f45270 */
[----:B------:R-:W-:Y:S05]  /*bae0*/  @!P2 BRA `(.L_x_106) ;  /* 0x000000000004a947 */ /* 0x000fea0003800000 */
[----:B------:R-:W-:Y:S01]  /*baf0*/  BPT.TRAP 0x1 ;  /* 0x000000040000795c */ /* 0x000fe20000300000 */
.L_x_106:
[----:B------:R-:W-:Y:S01]  /*bb00*/  LEA R0, R4, UR49, 0x3 ;  /* 0x0000003104007c11 */ /* 0x000fe2000f8e18ff */
[----:B------:R-:W-:Y:S01]  /*bb10*/  BSSY B1, `(.L_x_107) ;  /* 0x0000004000017945 */ /* 0x000fe20003800000 */
[----:B------:R-:W-:-:S04]  /*bb20*/  SHF.L.U32 R2, RZ, 0x1f, RZ ;  /* 0x0000001fff027819 */ /* 0x000fc800000006ff */
[----:B------:R-:W1:Y:S02]  /*bb30*/  SYNCS.PHASECHK.TRANS64.TRYWAIT P2, [R0+URZ+0x30], R2 ;  /* 0x00003002000075a7 */ /* 0x000e64000804017f */
[----:B-1----:R-:W-:Y:S05]  /*bb40*/  @!P2 BRA `(.L_x_108) ;  /* 0x0000020c00d8a947 */ /* 0x002fea0003800000 */
.L_x_1122:
[----:B------:R-:W-:Y:S05]  /*bb50*/  BSYNC B1 ;  /* 0x0000000000017941 */ /* 0x000fea0003800000 */
.L_x_107:
[----:B------:R-:W-:Y:S05]  /*bb60*/  @P1 BRA `(.L_x_109) ;  /* 0x0000000000941947 */ /* 0x000fea0003800000 */
[----:B------:R-:W-:Y:S01]  /*bb70*/  LEA R12, R4, R156, 0xd ;  /* 0x0000009c040c7211 */ /* 0x000fe200078e68ff */
[----:B------:R-:W-:Y:S05]  /*bb80*/  WARPSYNC.ALL ;  /* 0x0000000000007948 */ /* 0x000fea0003800000 */
[----:B------:R-:W-:Y:S02]  /*bb90*/  LEA R8, R165, R12, 0x1 ;  /* 0x0000000ca5087211 */ /* 0x000fe400078e08ff */
[----:B------:R-:W2:Y:S04]  /*bba0*/  LDSM.16.M88.4 R12, [R12] ;  /* 0x000000000c0c783b */ /* 0x000ea80000000200 */
[----:B------:R-:W3:Y:S01]  /*bbb0*/  LDSM.16.M88.4 R8, [R8] ;  /* 0x000000000808783b */ /* 0x000ee20000000200 */
[C---:B--2---:R-:W-:Y:S01]  /*bbc0*/  SHF.L.U32 R154, R12.reuse, 0x10, RZ ;  /* 0x000000100c9a7819 */ /* 0x044fe200000006ff */
[----:B------:R-:W-:Y:S01]  /*bbd0*/  IMAD.U32 R19, R15, 0x10000, RZ ;  /* 0x000100000f137824 */ /* 0x000fe200078e00ff */
[----:B------:R-:W-:-:S02]  /*bbe0*/  LOP3.LUT R12, R12, 0xffff0000, RZ, 0xc0, !PT ;  /* 0xffff00000c0c7812 */ /* 0x000fc400078ec0ff */
[----:B---3--:R-:W-:Y:S01]  /*bbf0*/  SHF.L.U32 R18, R8, 0x10, RZ ;  /* 0x0000001008127819 */ /* 0x008fe200000006ff */
[C---:B------:R-:W-:Y:S01]  /*bc00*/  FMUL R154, R16.reuse, R154 ;  /* 0x0000009a109a7220 */ /* 0x040fe20000400000 */
[----:B------:R-:W-:Y:S01]  /*bc10*/  SHF.L.U32 R23, R13, 0x10, RZ ;  /* 0x000000100d177819 */ /* 0x000fe200000006ff */
[----:B------:R-:W-:Y:S01]  /*bc20*/  FMUL R153, R16, R12 ;  /* 0x0000000c10997220 */ /* 0x000fe20000400000 */
[----:B------:R-:W-:Y:S01]  /*bc30*/  SHF.L.U32 R21, R14, 0x10, RZ ;  /* 0x000000100e157819 */ /* 0x000fe200000006ff */
[----:B------:R-:W-:Y:S01]  /*bc40*/  FMUL R19, R16, R19 ;  /* 0x0000001310137220 */ /* 0x000fe20000400000 */
[----:B------:R-:W-:Y:S01]  /*bc50*/  LOP3.LUT R8, R8, 0xffff0000, RZ, 0xc0, !PT ;  /* 0xffff000008087812 */ /* 0x000fe200078ec0ff */
[C---:B------:R-:W-:Y:S01]  /*bc60*/  FMUL R23, R16.reuse, R23 ;  /* 0x0000001710177220 */ /* 0x040fe20000400000 */
[----:B-1----:R-:W-:Y:S01]  /*bc70*/  SHF.L.U32 R0, R9, 0x10, RZ ;  /* 0x0000001009007819 */ /* 0x002fe200000006ff */
[C---:B------:R-:W-:Y:S01]  /*bc80*/  FMUL R21, R16.reuse, R21 ;  /* 0x0000001510157220 */ /* 0x040fe20000400000 */
[----:B------:R-:W-:Y:S01]  /*bc90*/  LOP3.LUT R13, R13, 0xffff0000, RZ, 0xc0, !PT ;  /* 0xffff00000d0d7812 */ /* 0x000fe200078ec0ff */
[----:B------:R-:W-:Y:S01]  /*bca0*/  FMUL R12, R16, R8 ;  /* 0x00000008100c7220 */ /* 0x000fe20000400000 */
[----:B------:R-:W-:Y:S01]  /*bcb0*/  LOP3.LUT R14, R14, 0xffff0000, RZ, 0xc0, !PT ;  /* 0xffff00000e0e7812 */ /* 0x000fe200078ec0ff */
[C---:B------:R-:W-:Y:S01]  /*bcc0*/  FMUL R18, R16.reuse, R18 ;  /* 0x0000001210127220 */ /* 0x040fe20000400000 */
[----:B------:R-:W-:Y:S01]  /*bcd0*/  LOP3.LUT R15, R15, 0xffff0000, RZ, 0xc0, !PT ;  /* 0xffff00000f0f7812 */ /* 0x000fe200078ec0ff */
[C---:B------:R-:W-:Y:S01]  /*bce0*/  FMUL R152, R16.reuse, R13 ;  /* 0x0000000d10987220 */ /* 0x040fe20000400000 */
[----:B------:R-:W-:Y:S01]  /*bcf0*/  LOP3.LUT R9, R9, 0xffff0000, RZ, 0xc0, !PT ;  /* 0xffff000009097812 */ /* 0x000fe200078ec0ff */
[----:B------:R-:W-:Y:S01]  /*bd00*/  FMUL R22, R16, R14 ;  /* 0x0000000e10167220 */ /* 0x000fe20000400000 */
[----:B------:R-:W-:Y:S01]  /*bd10*/  SHF.L.U32 R2, R10, 0x10, RZ ;  /* 0x000000100a027819 */ /* 0x000fe200000006ff */
[----:B------:R-:W-:Y:S01]  /*bd20*/  FMUL R20, R16, R15 ;  /* 0x0000000f10147220 */ /* 0x000fe20000400000 */
[----:B------:R-:W-:Y:S01]  /*bd30*/  LOP3.LUT R7, R10, 0xffff0000, RZ, 0xc0, !PT ;  /* 0xffff00000a077812 */ /* 0x000fe200078ec0ff */
[C---:B------:R-:W-:Y:S01]  /*bd40*/  FMUL R10, R16.reuse, R9 ;  /* 0x00000009100a7220 */ /* 0x040fe20000400000 */
[C---:B------:R-:W-:Y:S01]  /*bd50*/  SHF.L.U32 R6, R11.reuse, 0x10, RZ ;  /* 0x000000100b067819 */ /* 0x040fe200000006ff */
[C---:B------:R-:W-:Y:S01]  /*bd60*/  FMUL R8, R16.reuse, R2 ;  /* 0x0000000210087220 */ /* 0x040fe20000400000 */
[----:B------:R-:W-:Y:S01]  /*bd70*/  LOP3.LUT R5, R11, 0xffff0000, RZ, 0xc0, !PT ;  /* 0xffff00000b057812 */ /* 0x000fe200078ec0ff */
[C---:B------:R-:W-:Y:S01]  /*bd80*/  FMUL R11, R16.reuse, R0 ;  /* 0x00000000100b7220 */ /* 0x040fe20000400000 */
[C---:B------:R-:W-:Y:S01]  /*bd90*/  FMUL R7, R16.reuse, R7 ;  /* 0x0000000710077220 */ /* 0x040fe20000400000 */
[----:B------:R-:W-:-:S02]  /*bda0*/  FMUL R6, R16, R6 ;  /* 0x0000000610067220 */ /* 0x000fc40000400000 */
[----:B------:R-:W-:-:S07]  /*bdb0*/  FMUL R5, R16, R5 ;  /* 0x0000000510057220 */ /* 0x000fce0000400000 */
.L_x_109:
[----:B------:R-:W-:-:S07]  /*bdc0*/  IADD3 R4, R4, 0x1, RZ ;  /* 0x0000000104047810 */ /* 0x000fce0007ffe0ff */
.L_x_105:
[----:B------:R-:W-:Y:S05]  /*bdd0*/  BSYNC B0 ;  /* 0x0000000000007941 */ /* 0x000fea0003800000 */
.L_x_104:
[C---:B------:R-:W-:Y:S01]  /*bde0*/  FFMA R24, R17.reuse, R24, R154 ;  /* 0x0000001811187223 */ /* 0x040fe2000000009a */
[----:B------:R-:W-:Y:S01]  /*bdf0*/  IMAD.MOV.U32 R13, RZ, RZ, 0x3bbb989d ;  /* 0x3bbb989dff0d7424 */ /* 0x000fe200078e00ff */
[----:B------:R-:W-:Y:S01]  /*be00*/  MOV R161, 0x437c0000 ;  /* 0x437c000000a17802 */ /* 0x000fe20000000f00 */
[C---:B------:R-:W-:Y:S01]  /*be10*/  FFMA R25, R17.reuse, R25, R153 ;  /* 0x0000001911197223 */ /* 0x040fe20000000099 */
[C---:B------:R-:W-:Y:S01]  /*be20*/  FFMA R26, R17.reuse, R26, R23 ;  /* 0x0000001a111a7223 */ /* 0x040fe20000000017 */
[----:B-1----:R-:W-:Y:S01]  /*be30*/  FFMA.SAT R0, -R24, R13, 0.5 ;  /* 0x3f00000018007423 */ /* 0x002fe2000000210d */
[C---:B------:R-:W-:Y:S01]  /*be40*/  FFMA R27, R17.reuse, R27, R152 ;  /* 0x0000001b111b7223 */ /* 0x040fe20000000098 */
[C---:B------:R-:W-:Y:S01]  /*be50*/  FFMA R28, R17.reuse, R28, R21 ;  /* 0x0000001c111c7223 */ /* 0x040fe20000000015 */
[C---:B------:R-:W-:Y:S01]  /*be60*/  FFMA R29, R17.reuse, R29, R22 ;  /* 0x0000001d111d7223 */ /* 0x040fe20000000016 */
[----:B------:R-:W-:Y:S01]  /*be70*/  FFMA.RM R0, R0, R161, 12582913 ;  /* 0x4b40000100007423 */ /* 0x000fe200000040a1 */
[C---:B------:R-:W-:Y:S01]  /*be80*/  FFMA R31, R17.reuse, R31, R20 ;  /* 0x0000001f111f7223 */ /* 0x040fe20000000014 */
[C---:B------:R-:W-:Y:S01]  /*be90*/  FFMA R32, R17.reuse, R32, R18 ;  /* 0x0000002011207223 */ /* 0x040fe20000000012 */
[C---:B------:R-:W-:Y:S01]  /*bea0*/  FFMA R33, R17.reuse, R33, R12 ;  /* 0x0000002111217223 */ /* 0x040fe2000000000c */
[C---:B------:R-:W-:Y:S01]  /*beb0*/  FADD R2, R0.reuse, -12583039 ;  /* 0xcb40007f00027421 */ /* 0x040fe20000000000 */
[C---:B------:R-:W-:Y:S01]  /*bec0*/  FFMA R34, R17.reuse, R34, R11 ;  /* 0x0000002211227223 */ /* 0x040fe2000000000b */
[C---:B------:R-:W-:Y:S01]  /*bed0*/  FFMA R35, R17.reuse, R35, R10 ;  /* 0x0000002311237223 */ /* 0x040fe2000000000a */
[----:B------:R-:W-:Y:S01]  /*bee0*/  SHF.L.U32 R0, R0, 0x17, RZ ;  /* 0x0000001700007819 */ /* 0x000fe200000006ff */
[C---:B------:R-:W-:Y:S01]  /*bef0*/  FFMA R2, -R24.reuse, 1.4426950216293334961, -R2 ;  /* 0x3fb8aa3b18027823 */ /* 0x040fe20000000902 */
[C---:B------:R-:W-:Y:S01]  /*bf00*/  FFMA R36, R17.reuse, R36, R8 ;  /* 0x0000002411247223 */ /* 0x040fe20000000008 */
[C---:B------:R-:W-:Y:S01]  /*bf10*/  FFMA R37, R17.reuse, R37, R7 ;  /* 0x0000002511257223 */ /* 0x040fe20000000007 */
[----:B------:R-:W-:Y:S01]  /*bf20*/  FFMA R38, R17, R38, R6 ;  /* 0x0000002611267223 */ /* 0x000fe20000000006 */
[----:B------:R-:W-:Y:S01]  /*bf30*/  FFMA R24, -R24, 1.925963033500011079e-08, R2 ;  /* 0x32a5706018187823 */ /* 0x000fe20000000102 */
[----:B------:R-:W-:Y:S01]  /*bf40*/  FFMA.SAT R2, -R25, R13, 0.5 ;  /* 0x3f00000019027423 */ /* 0x000fe2000000210d */
[----:B------:R-:W-:Y:S01]  /*bf50*/  FFMA R39, R17, R39, R5 ;  /* 0x0000002711277223 */ /* 0x000fe20000000005 */
[----:B------:R-:W-:Y:S02]  /*bf60*/  BSSY B1, `(.L_x_110) ;  /* 0x0000087000017945 */ /* 0x000fe40003800000 */
[----:B------:R-:W-:Y:S01]  /*bf70*/  FFMA.RM R2, R2, R161, 12582913 ;  /* 0x4b40000102027423 */ /* 0x000fe200000040a1 */
[----:B------:R-:W1:Y:S03]  /*bf80*/  MUFU.EX2 R24, R24 ;  /* 0x0000001800187308 */ /* 0x000e660000000800 */
[C---:B------:R-:W-:Y:S01]  /*bf90*/  FADD R3, R2.reuse, -12583039 ;  /* 0xcb40007f02037421 */ /* 0x040fe20000000000 */
[----:B------:R-:W-:Y:S01]  /*bfa0*/  SHF.L.U32 R160, R2, 0x17, RZ ;  /* 0x0000001702a07819 */ /* 0x000fe200000006ff */
[----:B------:R-:W-:-:S02]  /*bfb0*/  FFMA.SAT R2, -R26, R13, 0.5 ;  /* 0x3f0000001a027423 */ /* 0x000fc4000000210d */
[C---:B------:R-:W-:Y:S02]  /*bfc0*/  FFMA R3, -R25.reuse, 1.4426950216293334961, -R3 ;  /* 0x3fb8aa3b19037823 */ /* 0x040fe40000000903 */
[----:B------:R-:W-:Y:S02]  /*bfd0*/  FFMA.RM R2, R2, R161, 12582913 ;  /* 0x4b40000102027423 */ /* 0x000fe400000040a1 */
[----:B------:R-:W-:Y:S02]  /*bfe0*/  FFMA R25, -R25, 1.925963033500011079e-08, R3 ;  /* 0x32a5706019197823 */ /* 0x000fe40000000103 */
[C---:B------:R-:W-:Y:S01]  /*bff0*/  FADD R3, R2.reuse, -12583039 ;  /* 0xcb40007f02037421 */ /* 0x040fe20000000000 */
[----:B------:R-:W-:Y:S01]  /*c000*/  SHF.L.U32 R159, R2, 0x17, RZ ;  /* 0x00000017029f7819 */ /* 0x000fe200000006ff */
[----:B------:R-:W-:Y:S02]  /*c010*/  FFMA.SAT R2, -R27, R13, 0.5 ;  /* 0x3f0000001b027423 */ /* 0x000fe4000000210d */
[----:B------:R-:W-:Y:S01]  /*c020*/  FFMA R3, -R26, 1.4426950216293334961, -R3 ;  /* 0x3fb8aa3b1a037823 */ /* 0x000fe20000000903 */
[----:B------:R-:W2:Y:S01]  /*c030*/  MUFU.EX2 R25, R25 ;  /* 0x0000001900197308 */ /* 0x000ea20000000800 */
[----:B------:R-:W-:Y:S01]  /*c040*/  FFMA.RM R2, R2, R161, 12582913 ;  /* 0x4b40000102027423 */ /* 0x000fe200000040a1 */
[----:B-1----:R-:W-:Y:S01]  /*c050*/  FFMA R0, R0, R24, 1 ;  /* 0x3f80000000007423 */ /* 0x002fe20000000018 */
[----:B------:R-:W-:-:S02]  /*c060*/  FFMA R26, -R26, 1.925963033500011079e-08, R3 ;  /* 0x32a570601a1a7823 */ /* 0x000fc40000000103 */
[C---:B------:R-:W-:Y:S01]  /*c070*/  FADD R3, R2.reuse, -12583039 ;  /* 0xcb40007f02037421 */ /* 0x040fe20000000000 */
[----:B------:R-:W-:Y:S01]  /*c080*/  SHF.L.U32 R158, R2, 0x17, RZ ;  /* 0x00000017029e7819 */ /* 0x000fe200000006ff */
[----:B------:R-:W-:Y:S02]  /*c090*/  FFMA.SAT R2, -R28, R13, 0.5 ;  /* 0x3f0000001c027423 */ /* 0x000fe4000000210d */
[C---:B------:R-:W-:Y:S01]  /*c0a0*/  FFMA R3, -R27.reuse, 1.4426950216293334961, -R3 ;  /* 0x3fb8aa3b1b037823 */ /* 0x040fe20000000903 */
[----:B------:R-:W1:Y:S01]  /*c0b0*/  MUFU.EX2 R26, R26 ;  /* 0x0000001a001a7308 */ /* 0x000e620000000800 */
[----:B------:R-:W-:Y:S02]  /*c0c0*/  FFMA.RM R2, R2, R161, 12582913 ;  /* 0x4b40000102027423 */ /* 0x000fe400000040a1 */
[----:B------:R-:W-:Y:S02]  /*c0d0*/  FFMA R27, -R27, 1.925963033500011079e-08, R3 ;  /* 0x32a570601b1b7823 */ /* 0x000fe40000000103 */
[C---:B------:R-:W-:Y:S01]  /*c0e0*/  FADD R3, R2.reuse, -12583039 ;  /* 0xcb40007f02037421 */ /* 0x040fe20000000000 */
[----:B------:R-:W-:-:S02]  /*c0f0*/  IMAD.SHL.U32 R157, R2, 0x800000, RZ ;  /* 0x00800000029d7824 */ /* 0x000fc400078e00ff */
[----:B------:R-:W-:Y:S01]  /*c100*/  FFMA.SAT R2, -R29, R13, 0.5 ;  /* 0x3f0000001d027423 */ /* 0x000fe2000000210d */
[----:B--2---:R-:W-:Y:S01]  /*c110*/  FFMA R160, R160, R25, 1 ;  /* 0x3f800000a0a07423 */ /* 0x004fe20000000019 */
[----:B------:R-:W-:Y:S01]  /*c120*/  FFMA R3, -R28, 1.4426950216293334961, -R3 ;  /* 0x3fb8aa3b1c037823 */ /* 0x000fe20000000903 */
[----:B------:R-:W2:Y:S01]  /*c130*/  MUFU.EX2 R27, R27 ;  /* 0x0000001b001b7308 */ /* 0x000ea20000000800 */
[----:B------:R-:W-:Y:S02]  /*c140*/  FFMA.RM R2, R2, R161, 12582913 ;  /* 0x4b40000102027423 */ /* 0x000fe400000040a1 */
[----:B------:R-:W-:Y:S02]  /*c150*/  FFMA R28, -R28, 1.925963033500011079e-08, R3 ;  /* 0x32a570601c1c7823 */ /* 0x000fe40000000103 */
[----:B------:R-:W-:Y:S01]  /*c160*/  FADD R3, R2, -12583039 ;  /* 0xcb40007f02037421 */ /* 0x000fe20000000000 */
[----:B-1----:R-:W-:-:S03]  /*c170*/  FFMA R159, R159, R26, 1 ;  /* 0x3f8000009f9f7423 */ /* 0x002fc6000000001a */
[C---:B------:R-:W-:Y:S01]  /*c180*/  FFMA R3, -R29.reuse, 1.4426950216293334961, -R3 ;  /* 0x3fb8aa3b1d037823 */ /* 0x040fe20000000903 */
[----:B------:R-:W1:Y:S03]  /*c190*/  MUFU.EX2 R28, R28 ;  /* 0x0000001c001c7308 */ /* 0x000e660000000800 */
[----:B------:R-:W-:Y:S01]  /*c1a0*/  FFMA R29, -R29, 1.925963033500011079e-08, R3 ;  /* 0x32a570601d1d7823 */ /* 0x000fe20000000103 */
[----:B------:R-:W-:Y:S01]  /*c1b0*/  SHF.L.U32 R3, R2, 0x17, RZ ;  /* 0x0000001702037819 */ /* 0x000fe200000006ff */
[----:B------:R-:W-:Y:S01]  /*c1c0*/  FFMA R2, R17, R30, R19 ;  /* 0x0000001e11027223 */ /* 0x000fe20000000013 */
[----:B--2---:R-:W-:-:S03]  /*c1d0*/  FFMA R158, R158, R27, 1 ;  /* 0x3f8000009e9e7423 */ /* 0x004fc6000000001b */
[----:B------:R-:W2:Y:S01]  /*c1e0*/  MUFU.EX2 R29, R29 ;  /* 0x0000001d001d7308 */ /* 0x000ea20000000800 */
[----:B-1----:R-:W-:Y:S01]  /*c1f0*/  FFMA R157, R157, R28, 1 ;  /* 0x3f8000009d9d7423 */ /* 0x002fe2000000001c */
[----:B--2---:R-:W-:Y:S01]  /*c200*/  FFMA R30, R3, R29, 1 ;  /* 0x3f800000031e7423 */ /* 0x004fe2000000001d */
[----:B------:R-:W-:-:S04]  /*c210*/  FFMA.SAT R3, -R2, R13, 0.5 ;  /* 0x3f00000002037423 */ /* 0x000fc8000000210d */
[----:B------:R-:W-:-:S04]  /*c220*/  FFMA.RM R3, R3, R161, 12582913 ;  /* 0x4b40000103037423 */ /* 0x000fc800000040a1 */
[C---:B------:R-:W-:Y:S01]  /*c230*/  FADD R9, R3.reuse, -12583039 ;  /* 0xcb40007f03097421 */ /* 0x040fe20000000000 */
[----:B------:R-:W-:-:S03]  /*c240*/  SHF.L.U32 R29, R3, 0x17, RZ ;  /* 0x00000017031d7819 */ /* 0x000fc600000006ff */
[----:B------:R-:W-:-:S04]  /*c250*/  FFMA R9, -R2, 1.4426950216293334961, -R9 ;  /* 0x3fb8aa3b02097823 */ /* 0x000fc80000000909 */
[----:B------:R-:W-:-:S06]  /*c260*/  FFMA R2, -R2, 1.925963033500011079e-08, R9 ;  /* 0x32a5706002027823 */ /* 0x000fcc0000000109 */
[----:B------:R-:W1:Y:S02]  /*c270*/  MUFU.EX2 R2, R2 ;  /* 0x0000000200027308 */ /* 0x000e640000000800 */
[----:B-1----:R-:W-:Y:S01]  /*c280*/  FFMA R29, R29, R2, 1 ;  /* 0x3f8000001d1d7423 */ /* 0x002fe20000000002 */
[----:B------:R-:W-:-:S04]  /*c290*/  FFMA.SAT R2, -R31, R13, 0.5 ;  /* 0x3f0000001f027423 */ /* 0x000fc8000000210d */
[----:B------:R-:W-:-:S04]  /*c2a0*/  FFMA.RM R2, R2, R161, 12582913 ;  /* 0x4b40000102027423 */ /* 0x000fc800000040a1 */
[C---:B------:R-:W-:Y:S01]  /*c2b0*/  FADD R3, R2.reuse, -12583039 ;  /* 0xcb40007f02037421 */ /* 0x040fe20000000000 */
[----:B------:R-:W-:Y:S01]  /*c2c0*/  SHF.L.U32 R28, R2, 0x17, RZ ;  /* 0x00000017021c7819 */ /* 0x000fe200000006ff */
[----:B------:R-:W-:Y:S02]  /*c2d0*/  FFMA.SAT R2, -R32, R13, 0.5 ;  /* 0x3f00000020027423 */ /* 0x000fe4000000210d */
[C---:B------:R-:W-:Y:S02]  /*c2e0*/  FFMA R3, -R31.reuse, 1.4426950216293334961, -R3 ;  /* 0x3fb8aa3b1f037823 */ /* 0x040fe40000000903 */
[----:B------:R-:W-:Y:S02]  /*c2f0*/  FFMA.RM R2, R2, R161, 12582913 ;  /* 0x4b40000102027423 */ /* 0x000fe400000040a1 */
[----:B------:R-:W-:Y:S02]  /*c300*/  FFMA R31, -R31, 1.925963033500011079e-08, R3 ;  /* 0x32a570601f1f7823 */ /* 0x000fe40000000103 */
[C---:B------:R-:W-:Y:S01]  /*c310*/  FADD R3, R2.reuse, -12583039 ;  /* 0xcb40007f02037421 */ /* 0x040fe20000000000 */
[----:B------:R-:W-:Y:S01]  /*c320*/  SHF.L.U32 R27, R2, 0x17, RZ ;  /* 0x00000017021b7819 */ /* 0x000fe200000006ff */
[----:B------:R-:W-:-:S02]  /*c330*/  FFMA.SAT R2, -R33, R13, 0.5 ;  /* 0x3f00000021027423 */ /* 0x000fc4000000210d */
[----:B------:R-:W-:Y:S01]  /*c340*/  FFMA R3, -R32, 1.4426950216293334961, -R3 ;  /* 0x3fb8aa3b20037823 */ /* 0x000fe20000000903 */
[----:B------:R-:W1:Y:S01]  /*c350*/  MUFU.EX2 R31, R31 ;  /* 0x0000001f001f7308 */ /* 0x000e620000000800 */
[----:B------:R-:W-:Y:S02]  /*c360*/  FFMA.RM R2, R2, R161, 12582913 ;  /* 0x4b40000102027423 */ /* 0x000fe400000040a1 */
[----:B------:R-:W-:Y:S02]  /*c370*/  FFMA R32, -R32, 1.925963033500011079e-08, R3 ;  /* 0x32a5706020207823 */ /* 0x000fe40000000103 */
[C---:B------:R-:W-:Y:S01]  /*c380*/  FADD R3, R2.reuse, -12583039 ;  /* 0xcb40007f02037421 */ /* 0x040fe20000000000 */
[----:B------:R-:W-:Y:S01]  /*c390*/  SHF.L.U32 R26, R2, 0x17, RZ ;  /* 0x00000017021a7819 */ /* 0x000fe200000006ff */
[----:B------:R-:W-:Y:S02]  /*c3a0*/  FFMA.SAT R2, -R34, R13, 0.5 ;  /* 0x3f00000022027423 */ /* 0x000fe4000000210d */
[----:B------:R-:W-:Y:S01]  /*c3b0*/  FFMA R3, -R33, 1.4426950216293334961, -R3 ;  /* 0x3fb8aa3b21037823 */ /* 0x000fe20000000903 */
[----:B------:R-:W2:Y:S01]  /*c3c0*/  MUFU.EX2 R32, R32 ;  /* 0x0000002000207308 */ /* 0x000ea20000000800 */
[----:B------:R-:W-:-:S02]  /*c3d0*/  FFMA.RM R2, R2, R161, 12582913 ;  /* 0x4b40000102027423 */ /* 0x000fc400000040a1 */
[----:B------:R-:W-:Y:S02]  /*c3e0*/  FFMA R33, -R33, 1.925963033500011079e-08, R3 ;  /* 0x32a5706021217823 */ /* 0x000fe40000000103 */
[C---:B------:R-:W-:Y:S01]  /*c3f0*/  FADD R3, R2.reuse, -12583039 ;  /* 0xcb40007f02037421 */ /* 0x040fe20000000000 */
[----:B------:R-:W-:Y:S02]  /*c400*/  IMAD.SHL.U32 R25, R2, 0x800000, RZ ;  /* 0x0080000002197824 */ /* 0x000fe400078e00ff */
[----:B------:R-:W-:Y:S01]  /*c410*/  FFMA.SAT R2, -R35, R13, 0.5 ;  /* 0x3f00000023027423 */ /* 0x000fe2000000210d */
[----:B-1----:R-:W-:Y:S01]  /*c420*/  FFMA R28, R28, R31, 1 ;  /* 0x3f8000001c1c7423 */ /* 0x002fe2000000001f */
[----:B------:R-:W-:Y:S01]  /*c430*/  FFMA R3, -R34, 1.4426950216293334961, -R3 ;  /* 0x3fb8aa3b22037823 */ /* 0x000fe20000000903 */
[----:B------:R-:W1:Y:S01]  /*c440*/  MUFU.EX2 R33, R33 ;  /* 0x0000002100217308 */ /* 0x000e620000000800 */
[----:B------:R-:W-:Y:S02]  /*c450*/  FFMA.RM R2, R2, R161, 12582913 ;  /* 0x4b40000102027423 */ /* 0x000fe400000040a1 */
[----:B------:R-:W-:-:S02]  /*c460*/  FFMA R34, -R34, 1.925963033500011079e-08, R3 ;  /* 0x32a5706022227823 */ /* 0x000fc40000000103 */
[C---:B------:R-:W-:Y:S01]  /*c470*/  FADD R3, R2.reuse, -12583039 ;  /* 0xcb40007f02037421 */ /* 0x040fe20000000000 */
[----:B------:R-:W-:Y:S01]  /*c480*/  SHF.L.U32 R24, R2, 0x17, RZ ;  /* 0x0000001702187819 */ /* 0x000fe200000006ff */
[----:B------:R-:W-:Y:S01]  /*c490*/  FFMA.SAT R2, -R36, R13, 0.5 ;  /* 0x3f00000024027423 */ /* 0x000fe2000000210d */
[----:B--2---:R-:W-:Y:S01]  /*c4a0*/  FFMA R27, R27, R32, 1 ;  /* 0x3f8000001b1b7423 */ /* 0x004fe20000000020 */
[C---:B------:R-:W-:Y:S01]  /*c4b0*/  FFMA R3, -R35.reuse, 1.4426950216293334961, -R3 ;  /* 0x3fb8aa3b23037823 */ /* 0x040fe20000000903 */
[----:B------:R-:W2:Y:S01]  /*c4c0*/  MUFU.EX2 R34, R34 ;  /* 0x0000002200227308 */ /* 0x000ea20000000800 */
[----:B------:R-:W-:Y:S02]  /*c4d0*/  FFMA.RM R2, R2, R161, 12582913 ;  /* 0x4b40000102027423 */ /* 0x000fe400000040a1 */
[----:B------:R-:W-:Y:S02]  /*c4e0*/  FFMA R35, -R35, 1.925963033500011079e-08, R3 ;  /* 0x32a5706023237823 */ /* 0x000fe40000000103 */
[C---:B------:R-:W-:Y:S01]  /*c4f0*/  FADD R3, R2.reuse, -12583039 ;  /* 0xcb40007f02037421 */ /* 0x040fe20000000000 */
[----:B------:R-:W-:Y:S01]  /*c500*/  SHF.L.U32 R15, R2, 0x17, RZ ;  /* 0x00000017020f7819 */ /* 0x000fe200000006ff */
[----:B------:R-:W-:Y:S01]  /*c510*/  FFMA.SAT R2, -R37, R13, 0.5 ;  /* 0x3f00000025027423 */ /* 0x000fe2000000210d */
[----:B-1----:R-:W-:Y:S01]  /*c520*/  FFMA R26, R26, R33, 1 ;  /* 0x3f8000001a1a7423 */ /* 0x002fe20000000021 */
[----:B------:R-:W-:Y:S01]  /*c530*/  FFMA R3, -R36, 1.4426950216293334961, -R3 ;  /* 0x3fb8aa3b24037823 */ /* 0x000fe20000000903 */
[----:B------:R-:W1:Y:S01]  /*c540*/  MUFU.EX2 R35, R35 ;  /* 0x0000002300237308 */ /* 0x000e620000000800 */
[----:B------:R-:W-:-:S02]  /*c550*/  FFMA.RM R2, R2, R161, 12582913 ;  /* 0x4b40000102027423 */ /* 0x000fc400000040a1 */
[----:B------:R-:W-:Y:S02]  /*c560*/  FFMA R36, -R36, 1.925963033500011079e-08, R3 ;  /* 0x32a5706024247823 */ /* 0x000fe40000000103 */
[C---:B------:R-:W-:Y:S01]  /*c570*/  FADD R3, R2.reuse, -12583039 ;  /* 0xcb40007f02037421 */ /* 0x040fe20000000000 */
[----:B------:R-:W-:Y:S01]  /*c580*/  SHF.L.U32 R14, R2, 0x17, RZ ;  /* 0x00000017020e7819 */ /* 0x000fe200000006ff */
[----:B------:R-:W-:Y:S01]  /*c590*/  FFMA.SAT R2, -R38, R13, 0.5 ;  /* 0x3f00000026027423 */ /* 0x000fe2000000210d */
[----:B--2---:R-:W-:Y:S01]  /*c5a0*/  FFMA R25, R25, R34, 1 ;  /* 0x3f80000019197423 */ /* 0x004fe20000000022 */
[C---:B------:R-:W-:Y:S01]  /*c5b0*/  FFMA R3, -R37.reuse, 1.4426950216293334961, -R3 ;  /* 0x3fb8aa3b25037823 */ /* 0x040fe20000000903 */
[----:B------:R-:W2:Y:S01]  /*c5c0*/  MUFU.EX2 R36, R36 ;  /* 0x0000002400247308 */ /* 0x000ea20000000800 */
[----:B------:R-:W-:Y:S02]  /*c5d0*/  FFMA.RM R2, R2, R161, 12582913 ;  /* 0x4b40000102027423 */ /* 0x000fe400000040a1 */
[----:B------:R-:W-:Y:S01]  /*c5e0*/  FFMA R37, -R37, 1.925963033500011079e-08, R3 ;  /* 0x32a5706025257823 */ /* 0x000fe20000000103 */
[----:B------:R-:W-:Y:S01]  /*c5f0*/  FFMA.SAT R3, -R39, R13, 0.5 ;  /* 0x3f00000027037423 */ /* 0x000fe2000000210d */
[C---:B------:R-:W-:Y:S01]  /*c600*/  FADD R9, R2.reuse, -12583039 ;  /* 0xcb40007f02097421 */ /* 0x040fe20000000000 */
[----:B------:R-:W-:Y:S01]  /*c610*/  SHF.L.U32 R13, R2, 0x17, RZ ;  /* 0x00000017020d7819 */ /* 0x000fe200000006ff */
[----:B-1----:R-:W-:Y:S01]  /*c620*/  FFMA R24, R24, R35, 1 ;  /* 0x3f80000018187423 */ /* 0x002fe20000000023 */
[----:B------:R-:W-:Y:S01]  /*c630*/  FFMA.RM R3, R3, R161, 12582913 ;  /* 0x4b40000103037423 */ /* 0x000fe200000040a1 */
[C---:B------:R-:W-:Y:S01]  /*c640*/  FFMA R9, -R38.reuse, 1.4426950216293334961, -R9 ;  /* 0x3fb8aa3b26097823 */ /* 0x040fe20000000909 */
[----:B------:R-:W1:Y:S02]  /*c650*/  MUFU.EX2 R37, R37 ;  /* 0x0000002500257308 */ /* 0x000e640000000800 */
[C---:B------:R-:W-:Y:S01]  /*c660*/  FADD R2, R3.reuse, -12583039 ;  /* 0xcb40007f03027421 */ /* 0x040fe20000000000 */
[----:B------:R-:W-:Y:S01]  /*c670*/  FFMA R38, -R38, 1.925963033500011079e-08, R9 ;  /* 0x32a5706026267823 */ /* 0x000fe20000000109 */
[----:B------:R-:W-:-:S02]  /*c680*/  SHF.L.U32 R9, R3, 0x17, RZ ;  /* 0x0000001703097819 */ /* 0x000fc400000006ff */
[----:B------:R-:W-:Y:S01]  /*c690*/  FFMA R2, -R39, 1.4426950216293334961, -R2 ;  /* 0x3fb8aa3b27027823 */ /* 0x000fe20000000902 */
[----:B--2---:R-:W-:Y:S02]  /*c6a0*/  FFMA R15, R15, R36, 1 ;  /* 0x3f8000000f0f7423 */ /* 0x004fe40000000024 */
[----:B------:R-:W2:Y:S01]  /*c6b0*/  MUFU.EX2 R38, R38 ;  /* 0x0000002600267308 */ /* 0x000ea20000000800 */
[----:B------:R-:W-:Y:S01]  /*c6c0*/  FFMA R39, -R39, 1.925963033500011079e-08, R2 ;  /* 0x32a5706027277823 */ /* 0x000fe20000000102 */
[----:B------:R-:W-:-:S05]  /*c6d0*/  VIADD R2, R0, 0x1800000 ;  /* 0x0180000000027836 */ /* 0x000fca0000000000 */
[----:B------:R-:W-:Y:S01]  /*c6e0*/  LOP3.LUT R2, R2, 0x7f800000, RZ, 0xc0, !PT ;  /* 0x7f80000002027812 */ /* 0x000fe200078ec0ff */
[----:B------:R-:W3:Y:S01]  /*c6f0*/  MUFU.EX2 R39, R39 ;  /* 0x0000002700277308 */ /* 0x000ee20000000800 */
[----:B-1----:R-:W-:Y:S02]  /*c700*/  FFMA R14, R14, R37, 1 ;  /* 0x3f8000000e0e7423 */ /* 0x002fe40000000025 */
[----:B------:R-:W-:Y:S01]  /*c710*/  ISETP.GT.U32.AND P2, PT, R2, 0x1ffffff, PT ;  /* 0x01ffffff0200780c */ /* 0x000fe20003f44070 */
[----:B--2---:R-:W-:Y:S01]  /*c720*/  FFMA R13, R13, R38, 1 ;  /* 0x3f8000000d0d7423 */ /* 0x004fe20000000026 */
[----:B---3--:R-:W-:-:S11]  /*c730*/  FFMA R9, R9, R39, 1 ;  /* 0x3f80000009097423 */ /* 0x008fd60000000027 */
[----:B------:R-:W-:Y:S05]  /*c740*/  @P2 BRA `(.L_x_111) ;  /* 0x0000000000102947 */ /* 0x000fea0003800000 */
[----:B------:R-:W-:-:S07]  /*c750*/  MOV R2, 0xc770 ;  /* 0x0000c77000027802 */ /* 0x000fce0000000f00 */
[----:B------:R-:W-:Y:S05]  /*c760*/  CALL.REL.NOINC `($__internal_0_$__cuda_sm20_rcp_rn_f32_slowpath) ;  /* 0x00000210004c7944 */ /* 0x000fea0003c00000 */
[----:B------:R-:W-:Y:S01]  /*c770*/  MOV R161, R0 ;  /* 0x0000000000a17202 */ /* 0x000fe20000000f00 */
[----:B------:R-:W-:Y:S06]  /*c780*/  BRA `(.L_x_112) ;  /* 0x0000000000107947 */ /* 0x000fec0003800000 */
.L_x_111:
[----:B------:R-:W1:Y:S02]  /*c790*/  MUFU.RCP R161, R0 ;  /* 0x0000000000a17308 */ /* 0x000e640000001000 */
[----:B-1----:R-:W-:-:S04]  /*c7a0*/  FFMA R0, R0, R161, -1 ;  /* 0xbf80000000007423 */ /* 0x002fc800000000a1 */
[----:B------:R-:W-:-:S04]  /*c7b0*/  FADD.FTZ R0, -R0, -RZ ;  /* 0x800000ff00007221 */ /* 0x000fc80000010100 */
[----:B------:R-:W-:-:S07]  /*c7c0*/  FFMA R161, R161, R0, R161 ;  /* 0x00000000a1a17223 */ /* 0x000fce00000000a1 */
.L_x_112:
[----:B------:R-:W-:Y:S05]  /*c7d0*/  BSYNC B1 ;  /* 0x0000000000017941 */ /* 0x000fea0003800000 */
.L_x_110:
        /* <DEDUP_REMOVED lines=10> */
.L_x_114:
[----:B------:R-:W1:Y:S02]  /*c880*/  MUFU.RCP R39, R160 ;  /* 0x000000a000277308 */ /* 0x000e640000001000 */
[----:B-1----:R-:W-:-:S04]  /*c890*/  FFMA R160, R160, R39, -1 ;  /* 0xbf800000a0a07423 */ /* 0x002fc80000000027 */
[----:B------:R-:W-:-:S04]  /*c8a0*/  FADD.FTZ R160, -R160, -RZ ;  /* 0x800000ffa0a07221 */ /* 0x000fc80000010100 */
[----:B------:R-:W-:-:S07]  /*c8b0*/  FFMA R39, R39, R160, R39 ;  /* 0x000000a027277223 */ /* 0x000fce0000000027 */
.L_x_115:
[----:B------:R-:W-:Y:S05]  /*c8c0*/  BSYNC B1 ;  /* 0x0000000000017941 */ /* 0x000fea0003800000 */
.L_x_113:
[----:B------:R-:W-:Y:S01]  /*c8d0*/  IADD3 R0, R159, 0x1800000, RZ ;  /* 0x018000009f007810 */ /* 0x000fe20007ffe0ff */
[----:B------:R-:W-:Y:S03]  /*c8e0*/  BSSY B1, `(.L_x_116) ;  /* 0x000000d000017945 */ /* 0x000fe60003800000 */
[----:B------:R-:W-:-:S04]  /*c8f0*/  LOP3.LUT R0, R0, 0x7f800000, RZ, 0xc0, !PT ;  /* 0x7f80000000007812 */ /* 0x000fc800078ec0ff */
[----:B------:R-:W-:-:S13]  /*c900*/  ISETP.GT.U32.AND P2, PT, R0, 0x1ffffff, PT ;  /* 0x01ffffff0000780c */ /* 0x000fda0003f44070 */
[----:B------:R-:W-:Y:S05]  /*c910*/  @P2 BRA `(.L_x_117) ;  /* 0x0000000000142947 */ /* 0x000fea0003800000 */
[----:B------:R-:W-:Y:S01]  /*c920*/  IMAD.MOV.U32 R0, RZ, RZ, R159 ;  /* 0x000000ffff007224 */ /* 0x000fe200078e009f */
[----:B------:R-:W-:-:S07]  /*c930*/  MOV R2, 0xc950 ;  /* 0x0000c95000027802 */ /* 0x000fce0000000f00 */
[----:B------:R-:W-:Y:S05]  /*c940*/  CALL.REL.NOINC `($__internal_0_$__cuda_sm20_rcp_rn_f32_slowpath) ;  /* 0x0000020c00d47944 */ /* 0x000fea0003c00000 */
[----:B------:R-:W-:Y:S01]  /*c950*/  MOV R38, R0 ;  /* 0x0000000000267202 */ /* 0x000fe20000000f00 */
[----:B------:R-:W-:Y:S06]  /*c960*/  BRA `(.L_x_118) ;  /* 0x0000000000107947 */ /* 0x000fec0003800000 */
.L_x_117:
[----:B------:R-:W1:Y:S02]  /*c970*/  MUFU.RCP R38, R159 ;  /* 0x0000009f00267308 */ /* 0x000e640000001000 */
[----:B-1----:R-:W-:-:S04]  /*c980*/  FFMA R159, R159, R38, -1 ;  /* 0xbf8000009f9f7423 */ /* 0x002fc80000000026 */
[----:B------:R-:W-:-:S04]  /*c990*/  FADD.FTZ R159, -R159, -RZ ;  /* 0x800000ff9f9f7221 */ /* 0x000fc80000010100 */
[----:B------:R-:W-:-:S07]  /*c9a0*/  FFMA R38, R38, R159, R38 ;  /* 0x0000009f26267223 */ /* 0x000fce0000000026 */
.L_x_118:
[----:B------:R-:W-:Y:S05]  /*c9b0*/  BSYNC B1 ;  /* 0x0000000000017941 */ /* 0x000fea0003800000 */
.L_x_116:
        /* <DEDUP_REMOVED lines=10> */
.L_x_120:
[----:B------:R-:W1:Y:S02]  /*ca60*/  MUFU.RCP R37, R158 ;  /* 0x0000009e00257308 */ /* 0x000e640000001000 */
[----:B-1----:R-:W-:-:S04]  /*ca70*/  FFMA R158, R158, R37, -1 ;  /* 0xbf8000009e9e7423 */ /* 0x002fc80000000025 */
[----:B------:R-:W-:-:S04]  /*ca80*/  FADD.FTZ R158, -R158, -RZ ;  /* 0x800000ff9e9e7221 */ /* 0x000fc80000010100 */
[----:B------:R-:W-:-:S07]  /*ca90*/  FFMA R37, R37, R158, R37 ;  /* 0x0000009e25257223 */ /* 0x000fce0000000025 */
.L_x_121:
[----:B------:R-:W-:Y:S05]  /*caa0*/  BSYNC B1 ;  /* 0x0000000000017941 */ /* 0x000fea0003800000 */
.L_x_119:
        /* <DEDUP_REMOVED lines=10> */
.L_x_123:
[----:B------:R-:W1:Y:S02]  /*cb50*/  MUFU.RCP R36, R157 ;  /* 0x0000009d00247308 */ /* 0x000e640000001000 */
[----:B-1----:R-:W-:-:S04]  /*cb60*/  FFMA R157, R157, R36, -1 ;  /* 0xbf8000009d9d7423 */ /* 0x002fc80000000024 */
[----:B------:R-:W-:-:S04]  /*cb70*/  FADD.FTZ R157, -R157, -RZ ;  /* 0x800000ff9d9d7221 */ /* 0x000fc80000010100 */
[----:B------:R-:W-:-:S07]  /*cb80*/  FFMA R36, R36, R157, R36 ;  /* 0x0000009d24247223 */ /* 0x000fce0000000024 */
.L_x_124:
[----:B------:R-:W-:Y:S05]  /*cb90*/  BSYNC B1 ;  /* 0x0000000000017941 */ /* 0x000fea0003800000 */
.L_x_122:
        /* <DEDUP_REMOVED lines=10> */
.L_x_126:
[----:B------:R-:W1:Y:S02]  /*cc40*/  MUFU.RCP R0, R30 ;  /* 0x0000001e00007308 */ /* 0x000e640000001000 */
[----:B-1----:R-:W-:-:S04]  /*cc50*/  FFMA R30, R30, R0, -1 ;  /* 0xbf8000001e1e7423 */ /* 0x002fc80000000000 */
[----:B------:R-:W-:-:S04]  /*cc60*/  FADD.FTZ R30, -R30, -RZ ;  /* 0x800000ff1e1e7221 */ /* 0x000fc80000010100 */
[----:B------:R-:W-:-:S07]  /*cc70*/  FFMA R30, R0, R30, R0 ;  /* 0x0000001e001e7223 */ /* 0x000fce0000000000 */
.L_x_127:
[----:B------:R-:W-:Y:S05]  /*cc80*/  BSYNC B1 ;  /* 0x0000000000017941 */ /* 0x000fea0003800000 */
.L_x_125:
        /* <DEDUP_REMOVED lines=10> */
.L_x_129:
[----:B------:R-:W1:Y:S02]  /*cd30*/  MUFU.RCP R35, R29 ;  /* 0x0000001d00237308 */ /* 0x000e640000001000 */
[----:B-1----:R-:W-:-:S04]  /*cd40*/  FFMA R29, R29, R35, -1 ;  /* 0xbf8000001d1d7423 */ /* 0x002fc80000000023 */
[----:B------:R-:W-:-:S04]  /*cd50*/  FADD.FTZ R29, -R29, -RZ ;  /* 0x800000ff1d1d7221 */ /* 0x000fc80000010100 */
[----:B------:R-:W-:-:S07]  /*cd60*/  FFMA R35, R35, R29, R35 ;  /* 0x0000001d23237223 */ /* 0x000fce0000000023 */
.L_x_130:
[----:B------:R-:W-:Y:S05]  /*cd70*/  BSYNC B1 ;  /* 0x0000000000017941 */ /* 0x000fea0003800000 */
.L_x_128:
        /* <DEDUP_REMOVED lines=10> */
.L_x_132:
[----:B------:R-:W1:Y:S02]  /*ce20*/  MUFU.RCP R31, R28 ;  /* 0x0000001c001f7308 */ /* 0x000e640000001000 */
[----:B-1----:R-:W-:-:S04]  /*ce30*/  FFMA R28, R28, R31, -1 ;  /* 0xbf8000001c1c7423 */ /* 0x002fc8000000001f */
[----:B------:R-:W-:-:S04]  /*ce40*/  FADD.FTZ R28, -R28, -RZ ;  /* 0x800000ff1c1c7221 */ /* 0x000fc80000010100 */
[----:B------:R-:W-:-:S07]  /*ce50*/  FFMA R31, R31, R28, R31 ;  /* 0x0000001c1f1f7223 */ /* 0x000fce000000001f */
.L_x_133:
[----:B------:R-:W-:Y:S05]  /*ce60*/  BSYNC B1 ;  /* 0x0000000000017941 */ /* 0x000fea0003800000 */
.L_x_131:
        /* <DEDUP_REMOVED lines=10> */
.L_x_135:
[----:B------:R-:W1:Y:S02]  /*cf10*/  MUFU.RCP R34, R27 ;  /* 0x0000001b00227308 */ /* 0x000e640000001000 */
[----:B-1----:R-:W-:-:S04]  /*cf20*/  FFMA R27, R27, R34, -1 ;  /* 0xbf8000001b1b7423 */ /* 0x002fc80000000022 */
[----:B------:R-:W-:-:S04]  /*cf30*/  FADD.FTZ R27, -R27, -RZ ;  /* 0x800000ff1b1b7221 */ /* 0x000fc80000010100 */
[----:B------:R-:W-:-:S07]  /*cf40*/  FFMA R34, R34, R27, R34 ;  /* 0x0000001b22227223 */ /* 0x000fce0000000022 */
.L_x_136:
[----:B------:R-:W-:Y:S05]  /*cf50*/  BSYNC B1 ;  /* 0x0000000000017941 */ /* 0x000fea0003800000 */
.L_x_134:
        /* <DEDUP_REMOVED lines=10> */
.L_x_138:
[----:B------:R-:W1:Y:S02]  /*d000*/  MUFU.RCP R33, R26 ;  /* 0x0000001a00217308 */ /* 0x000e640000001000 */
[----:B-1----:R-:W-:-:S04]  /*d010*/  FFMA R26, R26, R33, -1 ;  /* 0xbf8000001a1a7423 */ /* 0x002fc80000000021 */
[----:B------:R-:W-:-:S04]  /*d020*/  FADD.FTZ R26, -R26, -RZ ;  /* 0x800000ff1a1a7221 */ /* 0x000fc80000010100 */
[----:B------:R-:W-:-:S07]  /*d030*/  FFMA R33, R33, R26, R33 ;  /* 0x0000001a21217223 */ /* 0x000fce0000000021 */
.L_x_139:
[----:B------:R-:W-:Y:S05]  /*d040*/  BSYNC B1 ;  /* 0x0000000000017941 */ /* 0x000fea0003800000 */
.L_x_137:
        /* <DEDUP_REMOVED lines=10> */
.L_x_141:
[----:B------:R-:W1:Y:S02]  /*d0f0*/  MUFU.RCP R32, R25 ;  /* 0x0000001900207308 */ /* 0x000e640000001000 */
[----:B-1----:R-:W-:-:S04]  /*d100*/  FFMA R25, R25, R32, -1 ;  /* 0xbf80000019197423 */ /* 0x002fc80000000020 */
[----:B------:R-:W-:-:S04]  /*d110*/  FADD.FTZ R25, -R25, -RZ ;  /* 0x800000ff19197221 */ /* 0x000fc80000010100 */
[----:B------:R-:W-:-:S07]  /*d120*/  FFMA R32, R32, R25, R32 ;  /* 0x0000001920207223 */ /* 0x000fce0000000020 */
.L_x_142:
[----:B------:R-:W-:Y:S05]  /*d130*/  BSYNC B1 ;  /* 0x0000000000017941 */ /* 0x000fea0003800000 */
.L_x_140:
        /* <DEDUP_REMOVED lines=10> */
.L_x_144:
[----:B------:R-:W1:Y:S02]  /*d1e0*/  MUFU.RCP R25, R24 ;  /* 0x0000001800197308 */ /* 0x000e640000001000 */
[----:B-1----:R-:W-:-:S04]  /*d1f0*/  FFMA R24, R24, R25, -1 ;  /* 0xbf80000018187423 */ /* 0x002fc80000000019 */
[----:B------:R-:W-:-:S04]  /*d200*/  FADD.FTZ R24, -R24, -RZ ;  /* 0x800000ff18187221 */ /* 0x000fc80000010100 */
[----:B------:R-:W-:-:S07]  /*d210*/  FFMA R25, R25, R24, R25 ;  /* 0x0000001819197223 */ /* 0x000fce0000000019 */
.L_x_145:
[----:B------:R-:W-:Y:S05]  /*d220*/  BSYNC B1 ;  /* 0x0000000000017941 */ /* 0x000fea0003800000 */
.L_x_143:
        /* <DEDUP_REMOVED lines=10> */
.L_x_147:
[----:B------:R-:W1:Y:S02]  /*d2d0*/  MUFU.RCP R0, R15 ;  /* 0x0000000f00007308 */ /* 0x000e640000001000 */
[----:B-1----:R-:W-:-:S04]  /*d2e0*/  FFMA R15, R15, R0, -1 ;  /* 0xbf8000000f0f7423 */ /* 0x002fc80000000000 */
[----:B------:R-:W-:-:S04]  /*d2f0*/  FADD.FTZ R15, -R15, -RZ ;  /* 0x800000ff0f0f7221 */ /* 0x000fc80000010100 */
[----:B------:R-:W-:-:S07]  /*d300*/  FFMA R15, R0, R15, R0 ;  /* 0x0000000f000f7223 */ /* 0x000fce0000000000 */
.L_x_148:
[----:B------:R-:W-:Y:S05]  /*d310*/  BSYNC B1 ;  /* 0x0000000000017941 */ /* 0x000fea0003800000 */
.L_x_146:
        /* <DEDUP_REMOVED lines=10> */
.L_x_150:
[----:B------:R-:W1:Y:S02]  /*d3c0*/  MUFU.RCP R26, R14 ;  /* 0x0000000e001a7308 */ /* 0x000e640000001000 */
[----:B-1----:R-:W-:-:S04]  /*d3d0*/  FFMA R14, R14, R26, -1 ;  /* 0xbf8000000e0e7423 */ /* 0x002fc8000000001a */
[----:B------:R-:W-:-:S04]  /*d3e0*/  FADD.FTZ R14, -R14, -RZ ;  /* 0x800000ff0e0e7221 */ /* 0x000fc80000010100 */
[----:B------:R-:W-:-:S07]  /*d3f0*/  FFMA R26, R26, R14, R26 ;  /* 0x0000000e1a1a7223 */ /* 0x000fce000000001a */
.L_x_151:
[----:B------:R-:W-:Y:S05]  /*d400*/  BSYNC B1 ;  /* 0x0000000000017941 */ /* 0x000fea0003800000 */
.L_x_149:
        /* <DEDUP_REMOVED lines=10> */
.L_x_153:
[----:B------:R-:W1:Y:S02]  /*d4b0*/  MUFU.RCP R0, R13 ;  /* 0x0000000d00007308 */ /* 0x000e640000001000 */
[----:B-1----:R-:W-:-:S04]  /*d4c0*/  FFMA R13, R13, R0, -1 ;  /* 0xbf8000000d0d7423 */ /* 0x002fc80000000000 */
[----:B------:R-:W-:-:S04]  /*d4d0*/  FADD.FTZ R13, -R13, -RZ ;  /* 0x800000ff0d0d7221 */ /* 0x000fc80000010100 */
[----:B------:R-:W-:-:S07]  /*d4e0*/  FFMA R13, R0, R13, R0 ;  /* 0x0000000d000d7223 */ /* 0x000fce0000000000 */
.L_x_154:
[----:B------:R-:W-:Y:S05]  /*d4f0*/  BSYNC B1 ;  /* 0x0000000000017941 */ /* 0x000fea0003800000 */
.L_x_152:
[----:B------:R-:W-:-:S04]  /*d500*/  IADD3 R0, R9, 0x1800000, RZ ;  /* 0x0180000009007810 */ /* 0x000fc80007ffe0ff */
        /* <DEDUP_REMOVED lines=8> */
.L_x_155:
[----:B------:R-:W1:Y:S02]  /*d590*/  MUFU.RCP R27, R9 ;  /* 0x00000009001b7308 */ /* 0x000e640000001000 */
[----:B-1----:R-:W-:-:S04]  /*d5a0*/  FFMA R9, R9, R27, -1 ;  /* 0xbf80000009097423 */ /* 0x002fc8000000001b */
[----:B------:R-:W-:-:S04]  /*d5b0*/  FADD.FTZ R9, -R9, -RZ ;  /* 0x800000ff09097221 */ /* 0x000fc80000010100 */
[----:B------:R-:W-:-:S07]  /*d5c0*/  FFMA R27, R27, R9, R27 ;  /* 0x000000091b1b7223 */ /* 0x000fce000000001b */
.L_x_156:
[----:B------:R-:W-:Y:S01]  /*d5d0*/  F2FP.BF16.F32.PACK_AB R28, R39, R161 ;  /* 0x000000a1271c723e */ /* 0x000fe200000010ff */
[----:B------:R-:W-:Y:S05]  /*d5e0*/  WARPSYNC.ALL ;  /* 0x0000000000007948 */ /* 0x000fea0003800000 */
[----:B------:R-:W-:Y:S01]  /*d5f0*/  F2FP.BF16.F32.PACK_AB R29, R37, R38 ;  /* 0x00000026251d723e */ /* 0x000fe200000010ff */
[----:B------:R-:W-:Y:S01]  /*d600*/  BSSY B0, `(.L_x_157) ;  /* 0x000001b000007945 */ /* 0x000fe20003800000 */
[----:B------:R-:W-:Y:S02]  /*d610*/  F2FP.BF16.F32.PACK_AB R30, R30, R36 ;  /* 0x000000241e1e723e */ /* 0x000fe400000010ff */
[----:B------:R-:W-:-:S02]  /*d620*/  F2FP.BF16.F32.PACK_AB R31, R31, R35 ;  /* 0x000000231f1f723e */ /* 0x000fc400000010ff */
[----:B------:R-:W-:Y:S02]  /*d630*/  F2FP.BF16.F32.PACK_AB R24, R33, R34 ;  /* 0x000000222118723e */ /* 0x000fe400000010ff */
[----:B------:R-:W-:Y:S01]  /*d640*/  F2FP.BF16.F32.PACK_AB R25, R25, R32 ;  /* 0x000000201919723e */ /* 0x000fe200000010ff */
[----:B------:R1:W-:Y:S01]  /*d650*/  STSM.16.M88.4 [R164+0x2200], R28 ;  /* 0x0022001ca4007844 */ /* 0x0003e20000000200 */
[----:B------:R-:W-:Y:S02]  /*d660*/  F2FP.BF16.F32.PACK_AB R26, R26, R15 ;  /* 0x0000000f1a1a723e */ /* 0x000fe400000010ff */
[----:B------:R-:W-:Y:S02]  /*d670*/  F2FP.BF16.F32.PACK_AB R27, R27, R13 ;  /* 0x0000000d1b1b723e */ /* 0x000fe400000010ff */
[----:B------:R-:W-:-:S05]  /*d680*/  LEA R0, R165, R164, 0x1 ;  /* 0x000000a4a5007211 */ /* 0x000fca00078e08ff */
        /* <DEDUP_REMOVED lines=11> */
[----:B------:R-:W-:Y:S02]  /*d740*/  UIADD3 UR4, UR49, 0x2200, URZ ;  /* 0x0000220031047890 */ /* 0x000fe4000fffe03f */
[----:B------:R-:W-:Y:S01]  /*d750*/  UIADD3.X UR9, URZ, UR51, URZ, UP0, !UPT ;  /* 0x000000333f097290 */ /* 0x000fe200087fe43f */
[----:B------:R-:W-:Y:S01]  /*d760*/  UMOV UR5, UR41 ;  /* 0x0000002900057c82 */ /* 0x000fe20008000000 */
[----:B------:R-:W-:-:S07]  /*d770*/  UMOV UR7, UR43 ;  /* 0x0000002b00077c82 */ /* 0x000fce0008000000 */
[----:B------:R2:W-:Y:S01]  /*d780*/  UTMASTG.3D [UR4], [UR8] ;  /* 0x00000004080073b5 */ /* 0x0005e20008010000 */
[----:B------:R0:W-:Y:S01]  /*d790*/  UTMACMDFLUSH ;  /* 0x00000000000079b7 */ /* 0x0001e20000000000 */
[----:B--2---:R-:W-:-:S04]  /*d7a0*/  DEPBAR.LE SB0, 0x1 ;  /* 0x000080400000791a */ /* 0x004fc80000000000 */
.L_x_158:
[----:B------:R-:W-:Y:S05]  /*d7b0*/  BSYNC B0 ;  /* 0x0000000000007941 */ /* 0x000fea0003800000 */
.L_x_157:
[----:B-1----:R-:W-:Y:S01]  /*d7c0*/  VIADD R0, R164, 0x2200 ;  /* 0x00002200a4007836 */ /* 0x002fe20000000000 */
[----:B------:R-:W-:Y:S04]  /*d7d0*/  BAR.SYNC.DEFER_BLOCKING 0x1, 0x100 ;  /* 0x0044000000007b1d */ /* 0x000fe80000010000 */
[----:B------:R-:W-:Y:S02]  /*d7e0*/  LEA R160, R165, R0, 0x1 ;  /* 0x00000000a5a07211 */ /* 0x000fe400078e08ff */
[----:B------:R-:W-:Y:S04]  /*d7f0*/  BSSY B0, `(.L_x_159) ;  /* 0x0000009000007945 */ /* 0x000fe80003800000 */
[----:B------:R-:W-:Y:S05]  /*d800*/  @P0 BRA `(.L_x_160) ;  /* 0x00000000001c0947 */ /* 0x000fea0003800000 */
[----:B------:R-:W-:-:S13]  /*d810*/  ISETP.NE.AND P2, PT, R155, 0x3, PT ;  /* 0x000000039b00780c */ /* 0x000fda0003f45270 */
[----:B------:R-:W-:Y:S05]  /*d820*/  @!P2 BRA `(.L_x_161) ;  /* 0x000000000004a947 */ /* 0x000fea0003800000 */
[----:B------:R-:W-:Y:S01]  /*d830*/  BPT.TRAP 0x1 ;  /* 0x000000040000795c */ /* 0x000fe20000300000 */
.L_x_161:
[----:B------:R-:W-:-:S04]  /*d840*/  ULEA UR4, UR36, UR49, 0x3 ;  /* 0x0000003124047291 */ /* 0x000fc8000f8e183f */
[----:B------:R-:W-:-:S04]  /*d850*/  UIADD3 UR4, UR4, 0x50, URZ ;  /* 0x0000005004047890 */ /* 0x000fc8000fffe03f */
[----:B------:R-:W-:-:S09]  /*d860*/  UPRMT UR4, UR48, 0x654, UR4 ;  /* 0x0000065430047896 */ /* 0x000fd20008000004 */
[----:B------:R-:W-:Y:S03]  /*d870*/  SYNCS.ARRIVE.TRANS64.RED.A1T0 RZ, [UR4], RZ ;  /* 0x000000ffffff79a7 */ /* 0x000fe60008100404 */
.L_x_160:
[----:B------:R-:W-:Y:S05]  /*d880*/  BSYNC B0 ;  /* 0x0000000000007941 */ /* 0x000fea0003800000 */
.L_x_159:
[----:B------:R-:W-:Y:S01]  /*d890*/  UIADD3 UR36, UR36, 0x1, URZ ;  /* 0x0000000124247890 */ /* 0x000fe2000fffe03f */
[----:B------:R-:W-:Y:S01]  /*d8a0*/  BSSY B0, `(.L_x_162) ;  /* 0x0000038000007945 */ /* 0x000fe20003800000 */
[----:B------:R-:W-:Y:S02]  /*d8b0*/  MOV R9, RZ ;  /* 0x000000ff00097202 */ /* 0x000fe40000000f00 */
[----:B------:R-:W-:-:S04]  /*d8c0*/  UISETP.NE.AND UP0, UPT, UR36, 0x4, UPT ;  /* 0x000000042400788c */ /* 0x000fc8000bf05270 */
[----:B------:R-:W-:Y:S01]  /*d8d0*/  USEL UR36, UR36, URZ, UP0 ;  /* 0x0000003f24247287 */ /* 0x000fe20008000000 */
[----:B------:R-:W-:Y:S11]  /*d8e0*/  @P0 BRA `(.L_x_163) ;  /* 0x0000000000cc0947 */ /* 0x000ff60003800000 */
[----:B------:R-:W-:-:S13]  /*d8f0*/  ISETP.NE.AND P2, PT, R155, 0x3, PT ;  /* 0x000000039b00780c */ /* 0x000fda0003f45270 */
[----:B------:R-:W-:Y:S05]  /*d900*/  @!P2 BRA `(.L_x_164) ;  /* 0x000000000004a947 */ /* 0x000fea0003800000 */
[----:B------:R-:W-:Y:S01]  /*d910*/  BPT.TRAP 0x1 ;  /* 0x000000040000795c */ /* 0x000fe20000300000 */
.L_x_164:
[----:B------:R-:W-:Y:S01]  /*d920*/  LEA R0, R4, UR49, 0x3 ;  /* 0x0000003104007c11 */ /* 0x000fe2000f8e18ff */
[----:B------:R-:W-:Y:S01]  /*d930*/  BSSY B1, `(.L_x_165) ;  /* 0x0000004000017945 */ /* 0x000fe20003800000 */
[----:B------:R-:W-:-:S04]  /*d940*/  SHF.L.U32 R2, RZ, 0x1f, RZ ;  /* 0x0000001fff027819 */ /* 0x000fc800000006ff */
[----:B------:R-:W1:Y:S02]  /*d950*/  SYNCS.PHASECHK.TRANS64.TRYWAIT P2, [R0+URZ+0x30], R2 ;  /* 0x00003002000075a7 */ /* 0x000e64000804017f */
[----:B-1----:R-:W-:Y:S05]  /*d960*/  @!P2 BRA `(.L_x_166) ;  /* 0x000001f00064a947 */ /* 0x002fea0003800000 */
.L_x_1123:
[----:B------:R-:W-:Y:S05]  /*d970*/  BSYNC B1 ;  /* 0x0000000000017941 */ /* 0x000fea0003800000 */
.L_x_165:
        /* <DEDUP_REMOVED lines=10> */
[----:B------:R-:W-:Y:S01]  /*da20*/  IMAD.U32 R6, R11, 0x10000, RZ ;  /* 0x000100000b067824 */ /* 0x000fe200078e00ff */
[----:B------:R-:W-:Y:S01]  /*da30*/  SHF.L.U32 R21, R14, 0x10, RZ ;  /* 0x000000100e157819 */ /* 0x000fe200000006ff */
[C---:B------:R-:W-:Y:S01]  /*da40*/  FMUL R153, R16.reuse, R12 ;  /* 0x0000000c10997220 */ /* 0x040fe20000400000 */
        /* <DEDUP_REMOVED lines=18> */
[----:B------:R-:W-:Y:S01]  /*db70*/  LOP3.LUT R5, R11, 0xffff0000, RZ, 0xc0, !PT ;  /* 0xffff00000b057812 */ /* 0x000fe200078ec0ff */
[C---:B------:R-:W-:Y:S01]  /*db80*/  FMUL R11, R16.reuse, R0 ;  /* 0x00000000100b7220 */ /* 0x040fe20000400000 */
[C---:B------:R-:W-:Y:S01]  /*db90*/  FMUL R10, R16.reuse, R9 ;  /* 0x00000009100a7220 */ /* 0x040fe20000400000 */
[C---:B------:R-:W-:Y:S01]  /*dba0*/  FMUL R8, R16.reuse, R2 ;  /* 0x0000000210087220 */ /* 0x040fe20000400000 */
[C---:B------:R-:W-:Y:S01]  /*dbb0*/  FMUL R7, R16.reuse, R7 ;  /* 0x0000000710077220 */ /* 0x040fe20000400000 */
[C---:B------:R-:W-:Y:S01]  /*dbc0*/  FMUL R6, R16.reuse, R6 ;  /* 0x0000000610067220 */ /* 0x040fe20000400000 */
[----:B------:R-:W-:-:S07]  /*dbd0*/  FMUL R5, R16, R5 ;  /* 0x0000000510057220 */ /* 0x000fce0000400000 */
.L_x_167:
[----:B------:R-:W-:-:S04]  /*dbe0*/  IADD3 R4, R4, 0x1, RZ ;  /* 0x0000000104047810 */ /* 0x000fc80007ffe0ff */
[----:B------:R-:W-:-:S04]  /*dbf0*/  ISETP.NE.AND P2, PT, R4, 0x4, PT ;  /* 0x000000040400780c */ /* 0x000fc80003f45270 */
[----:B------:R-:W-:Y:S02]  /*dc00*/  SEL R4, R4, RZ, P2 ;  /* 0x000000ff04047207 */ /* 0x000fe40001000000 */
[----:B------:R-:W-:-:S07]  /*dc10*/  SEL R9, RZ, 0x1, P2 ;  /* 0x00000001ff097807 */ /* 0x000fce0001000000 */
.L_x_163:
[----:B------:R-:W-:Y:S05]  /*dc20*/  BSYNC B0 ;  /* 0x0000000000007941 */ /* 0x000fea0003800000 */
.L_x_162:
[----:B-1----:R-:W2:Y:S04]  /*dc30*/  LDL.LU R0, [R1+0x40] ;  /* 0x0000400001007983 */ /* 0x002ea80000300800 */
[----:B------:R-:W3:Y:S04]  /*dc40*/  LDL.LU R13, [R1+0x44] ;  /* 0x00004400010d7983 */ /* 0x000ee80000300800 */
[----:B------:R-:W4:Y:S04]  /*dc50*/  LDL.LU R34, [R1+0x48] ;  /* 0x0000480001227983 */ /* 0x000f280000300800 */
[----:B------:R-:W5:Y:S04]  /*dc60*/  LDL.LU R33, [R1+0x4c] ;  /* 0x00004c0001217983 */ /* 0x000f680000300800 */
[----:B------:R-:W5:Y:S04]  /*dc70*/  LDL.LU R32, [R1+0x50] ;  /* 0x0000500001207983 */ /* 0x000f680000300800 */
[----:B------:R-:W5:Y:S04]  /*dc80*/  LDL.LU R31, [R1+0x54] ;  /* 0x00005400011f7983 */ /* 0x000f680000300800 */
[----:B------:R-:W5:Y:S04]  /*dc90*/  LDL.LU R30, [R1+0x58] ;  /* 0x00005800011e7983 */ /* 0x000f680000300800 */
[----:B------:R-:W5:Y:S04]  /*dca0*/  LDL.LU R29, [R1+0x5c] ;  /* 0x00005c00011d7983 */ /* 0x000f680000300800 */
[----:B------:R-:W5:Y:S04]  /*dcb0*/  LDL.LU R28, [R1+0x60] ;  /* 0x00006000011c7983 */ /* 0x000f680000300800 */
[----:B------:R-:W5:Y:S01]  /*dcc0*/  LDL.LU R27, [R1+0x64] ;  /* 0x00006400011b7983 */ /* 0x000f620000300800 */
[----:B------:R-:W-:-:S02]  /*dcd0*/  MOV R36, 0x3bbb989d ;  /* 0x3bbb989d00247802 */ /* 0x000fc40000000f00 */
[----:B------:R-:W-:Y:S01]  /*dce0*/  MOV R14, 0x437c0000 ;  /* 0x437c0000000e7802 */ /* 0x000fe20000000f00 */
[----:B------:R-:W5:Y:S04]  /*dcf0*/  LDL.LU R26, [R1+0x68] ;  /* 0x00006800011a7983 */ /* 0x000f680000300800 */
[----:B------:R-:W5:Y:S04]  /*dd00*/  LDL.LU R25, [R1+0x6c] ;  /* 0x00006c0001197983 */ /* 0x000f680000300800 */
[----:B------:R-:W5:Y:S04]  /*dd10*/  LDL.LU R24, [R1+0x70] ;  /* 0x0000700001187983 */ /* 0x000f680000300800 */
[----:B------:R-:W5:Y:S04]  /*dd20*/  LDL.LU R15, [R1+0x74] ;  /* 0x00007400010f7983 */ /* 0x000f680000300800 */
[----:B------:R-:W5:Y:S04]  /*dd30*/  LDL.LU R38, [R1+0x78] ;  /* 0x0000780001267983 */ /* 0x000f680000300800 */
[----:B------:R-:W5:Y:S01]  /*dd40*/  LDL.LU R37, [R1+0x7c] ;  /* 0x00007c0001257983 */ /* 0x000f620000300800 */
[----:B------:R-:W-:Y:S01]  /*dd50*/  BSSY B1, `(.L_x_168) ;  /* 0x000009d000017945 */ /* 0x000fe20003800000 */
[----:B--2---:R-:W-:-:S04]  /*dd60*/  FFMA R0, R17, R0, R154 ;  /* 0x0000000011007223 */ /* 0x004fc8000000009a */
[----:B------:R-:W-:-:S04]  /*dd70*/  FFMA.SAT R2, -R0, R36, 0.5 ;  /* 0x3f00000000027423 */ /* 0x000fc80000002124 */
[----:B------:R-:W-:-:S04]  /*dd80*/  FFMA.RM R2, R2, R14, 12582913 ;  /* 0x4b40000102027423 */ /* 0x000fc8000000400e */
[----:B------:R-:W-:-:S04]  /*dd90*/  FADD R3, R2, -12583039 ;  /* 0xcb40007f02037421 */ /* 0x000fc80000000000 */
[----:B------:R-:W-:-:S04]  /*dda0*/  FFMA R3, -R0, 1.4426950216293334961, -R3 ;  /* 0x3fb8aa3b00037823 */ /* 0x000fc80000000903 */
[----:B------:R-:W-:-:S04]  /*ddb0*/  FFMA R0, -R0, 1.925963033500011079e-08, R3 ;  /* 0x32a5706000007823 */ /* 0x000fc80000000103 */
[----:B------:R1:W2:Y:S02]  /*ddc0*/  MUFU.EX2 R3, R0 ;  /* 0x0000000000037308 */ /* 0x0002a40000000800 */
[----:B-1----:R-:W-:Y:S01]  /*ddd0*/  SHF.L.U32 R0, R2, 0x17, RZ ;  /* 0x0000001702007819 */ /* 0x002fe200000006ff */
[----:B---3--:R-:W-:-:S04]  /*dde0*/  FFMA R2, R17, R13, R153 ;  /* 0x0000000d11027223 */ /* 0x008fc80000000099 */
[----:B--2---:R-:W-:Y:S01]  /*ddf0*/  FFMA R0, R0, R3, 1 ;  /* 0x3f80000000007423 */ /* 0x004fe20000000003 */
[----:B------:R-:W-:-:S04]  /*de00*/  FFMA.SAT R3, -R2, R36, 0.5 ;  /* 0x3f00000002037423 */ /* 0x000fc80000002124 */
[----:B------:R-:W-:-:S04]  /*de10*/  FFMA.RM R3, R3, R14, 12582913 ;  /* 0x4b40000103037423 */ /* 0x000fc8000000400e */
[C---:B------:R-:W-:Y:S01]  /*de20*/  FADD R13, R3.reuse, -12583039 ;  /* 0xcb40007f030d7421 */ /* 0x040fe20000000000 */
[----:B------:R-:W-:-:S03]  /*de30*/  SHF.L.U32 R35, R3, 0x17, RZ ;  /* 0x0000001703237819 */ /* 0x000fc600000006ff */
[----:B------:R-:W-:-:S04]  /*de40*/  FFMA R13, -R2, 1.4426950216293334961, -R13 ;  /* 0x3fb8aa3b020d7823 */ /* 0x000fc8000000090d */
[----:B------:R-:W-:-:S04]  /*de50*/  FFMA R2, -R2, 1.925963033500011079e-08, R13 ;  /* 0x32a5706002027823 */ /* 0x000fc8000000010d */
[----:B------:R4:W1:Y:S02]  /*de60*/  MUFU.EX2 R13, R2 ;  /* 0x00000002000d7308 */ /* 0x0008640000000800 */
[----:B----4-:R-:W-:-:S04]  /*de70*/  FFMA R2, R17, R34, R23 ;  /* 0x0000002211027223 */ /* 0x010fc80000000017 */
[----:B------:R-:W-:-:S04]  /*de80*/  FFMA.SAT R3, -R2, R36, 0.5 ;  /* 0x3f00000002037423 */ /* 0x000fc80000002124 */
[----:B------:R-:W-:Y:S01]  /*de90*/  FFMA.RM R3, R3, R14, 12582913 ;  /* 0x4b40000103037423 */ /* 0x000fe2000000400e */
[----:B-1----:R-:W-:-:S03]  /*dea0*/  FFMA R35, R35, R13, 1 ;  /* 0x3f80000023237423 */ /* 0x002fc6000000000d */
[C---:B------:R-:W-:Y:S01]  /*deb0*/  FADD R13, R3.reuse, -12583039 ;  /* 0xcb40007f030d7421 */ /* 0x040fe20000000000 */
[----:B------:R-:W-:-:S03]  /*dec0*/  IMAD.SHL.U32 R34, R3, 0x800000, RZ ;  /* 0x0080000003227824 */ /* 0x000fc600078e00ff */
[----:B------:R-:W-:-:S04]  /*ded0*/  FFMA R13, -R2, 1.4426950216293334961, -R13 ;  /* 0x3fb8aa3b020d7823 */ /* 0x000fc8000000090d */
[----:B------:R-:W-:-:S04]  /*dee0*/  FFMA R2, -R2, 1.925963033500011079e-08, R13 ;  /* 0x32a5706002027823 */ /* 0x000fc8000000010d */
[----:B------:R5:W1:Y:S02]  /*def0*/  MUFU.EX2 R13, R2 ;  /* 0x00000002000d7308 */ /* 0x000a640000000800 */
[----:B-----5:R-:W-:-:S04]  /*df00*/  FFMA R2, R17, R33, R152 ;  /* 0x0000002111027223 */ /* 0x020fc80000000098 */
[----:B------:R-:W-:-:S04]  /*df10*/  FFMA.SAT R3, -R2, R36, 0.5 ;  /* 0x3f00000002037423 */ /* 0x000fc80000002124 */
[----:B------:R-:W-:Y:S01]  /*df20*/  FFMA.RM R3, R3, R14, 12582913 ;  /* 0x4b40000103037423 */ /* 0x000fe2000000400e */
[----:B-1----:R-:W-:-:S03]  /*df30*/  FFMA R34, R34, R13, 1 ;  /* 0x3f80000022227423 */ /* 0x002fc6000000000d */
        /* <DEDUP_REMOVED lines=93> */
[----:B------:R-:W-:-:S04]  /*e510*/  FFMA R13, -R2, 1.4426950216293334961, -R13 ;  /* 0x3fb8aa3b020d7823 */ /* 0x000fc8000000090d */
[----:B------:R-:W-:Y:S01]  /*e520*/  FFMA R2, -R2, 1.925963033500011079e-08, R13 ;  /* 0x32a5706002027823 */ /* 0x000fe2000000010d */
[----:B------:R-:W-:-:S04]  /*e530*/  FFMA.SAT R13, -R3, R36, 0.5 ;  /* 0x3f000000030d7423 */ /* 0x000fc80000002124 */
[----:B------:R-:W-:Y:S01]  /*e540*/  FFMA.RM R13, R13, R14, 12582913 ;  /* 0x4b4000010d0d7423 */ /* 0x000fe2000000400e */
[----:B------:R-:W1:Y:S02]  /*e550*/  MUFU.EX2 R2, R2 ;  /* 0x0000000200027308 */ /* 0x000e640000000800 */
[----:B-1----:R-:W-:Y:S01]  /*e560*/  FFMA R15, R15, R2, 1 ;  /* 0x3f8000000f0f7423 */ /* 0x002fe20000000002 */
[----:B------:R-:W-:-:S04]  /*e570*/  FFMA R2, R17, R37, R5 ;  /* 0x0000002511027223 */ /* 0x000fc80000000005 */
[----:B------:R-:W-:-:S04]  /*e580*/  FFMA.SAT R36, -R2, R36, 0.5 ;  /* 0x3f00000002247423 */ /* 0x000fc80000002124 */
[----:B------:R-:W-:Y:S01]  /*e590*/  FFMA.RM R36, R36, R14, 12582913 ;  /* 0x4b40000124247423 */ /* 0x000fe2000000400e */
[----:B------:R-:W-:-:S04]  /*e5a0*/  FADD R14, R13, -12583039 ;  /* 0xcb40007f0d0e7421 */ /* 0x000fc80000000000 */
[----:B------:R-:W-:-:S04]  /*e5b0*/  FFMA R14, -R3, 1.4426950216293334961, -R14 ;  /* 0x3fb8aa3b030e7823 */ /* 0x000fc8000000090e */
[----:B------:R-:W-:Y:S01]  /*e5c0*/  FFMA R3, -R3, 1.925963033500011079e-08, R14 ;  /* 0x32a5706003037823 */ /* 0x000fe2000000010e */
[----:B------:R-:W-:Y:S01]  /*e5d0*/  IMAD.SHL.U32 R14, R13, 0x800000, RZ ;  /* 0x008000000d0e7824 */ /* 0x000fe200078e00ff */
[----:B------:R-:W-:-:S04]  /*e5e0*/  SHF.L.U32 R13, R36, 0x17, RZ ;  /* 0x00000017240d7819 */ /* 0x000fc800000006ff */
[----:B------:R-:W1:Y:S02]  /*e5f0*/  MUFU.EX2 R3, R3 ;  /* 0x0000000300037308 */ /* 0x000e640000000800 */
[----:B-1----:R-:W-:Y:S01]  /*e600*/  FFMA R14, R14, R3, 1 ;  /* 0x3f8000000e0e7423 */ /* 0x002fe20000000003 */
[----:B------:R-:W-:-:S04]  /*e610*/  FADD R3, R36, -12583039 ;  /* 0xcb40007f24037421 */ /* 0x000fc80000000000 */
        /* <DEDUP_REMOVED lines=12> */
.L_x_169:
[----:B------:R-:W1:Y:S02]  /*e6e0*/  MUFU.RCP R159, R0 ;  /* 0x00000000009f7308 */ /* 0x000e640000001000 */
[----:B-1----:R-:W-:-:S04]  /*e6f0*/  FFMA R0, R0, R159, -1 ;  /* 0xbf80000000007423 */ /* 0x002fc8000000009f */
[----:B------:R-:W-:-:S04]  /*e700*/  FADD.FTZ R0, -R0, -RZ ;  /* 0x800000ff00007221 */ /* 0x000fc80000010100 */
[----:B------:R-:W-:-:S07]  /*e710*/  FFMA R159, R159, R0, R159 ;  /* 0x000000009f9f7223 */ /* 0x000fce000000009f */
.L_x_170:
[----:B------:R-:W-:Y:S05]  /*e720*/  BSYNC B1 ;  /* 0x0000000000017941 */ /* 0x000fea0003800000 */
.L_x_168:
        /* <DEDUP_REMOVED lines=10> */
.L_x_172:
[----:B------:R-:W1:Y:S02]  /*e7d0*/  MUFU.RCP R158, R35 ;  /* 0x00000023009e7308 */ /* 0x000e640000001000 */
[----:B-1----:R-:W-:-:S04]  /*e7e0*/  FFMA R35, R35, R158, -1 ;  /* 0xbf80000023237423 */ /* 0x002fc8000000009e */
[----:B------:R-:W-:-:S04]  /*e7f0*/  FADD.FTZ R35, -R35, -RZ ;  /* 0x800000ff23237221 */ /* 0x000fc80000010100 */
[----:B------:R-:W-:-:S07]  /*e800*/  FFMA R158, R158, R35, R158 ;  /* 0x000000239e9e7223 */ /* 0x000fce000000009e */
.L_x_173:
[----:B------:R-:W-:Y:S05]  /*e810*/  BSYNC B1 ;  /* 0x0000000000017941 */ /* 0x000fea0003800000 */
.L_x_171:
        /* <DEDUP_REMOVED lines=10> */
.L_x_175:
[----:B------:R-:W1:Y:S02]  /*e8c0*/  MUFU.RCP R157, R34 ;  /* 0x00000022009d7308 */ /* 0x000e640000001000 */
[----:B-1----:R-:W-:-:S04]  /*e8d0*/  FFMA R34, R34, R157, -1 ;  /* 0xbf80000022227423 */ /* 0x002fc8000000009d */
[----:B------:R-:W-:-:S04]  /*e8e0*/  FADD.FTZ R34, -R34, -RZ ;  /* 0x800000ff22227221 */ /* 0x000fc80000010100 */
[----:B------:R-:W-:-:S07]  /*e8f0*/  FFMA R157, R157, R34, R157 ;  /* 0x000000229d9d7223 */ /* 0x000fce000000009d */
.L_x_176:
[----:B------:R-:W-:Y:S05]  /*e900*/  BSYNC B1 ;  /* 0x0000000000017941 */ /* 0x000fea0003800000 */
.L_x_174:
        /* <DEDUP_REMOVED lines=10> */
.L_x_178:
[----:B------:R-:W1:Y:S02]  /*e9b0*/  MUFU.RCP R39, R33 ;  /* 0x0000002100277308 */ /* 0x000e640000001000 */
[----:B-1----:R-:W-:-:S04]  /*e9c0*/  FFMA R33, R33, R39, -1 ;  /* 0xbf80000021217423 */ /* 0x002fc80000000027 */
[----:B------:R-:W-:-:S04]  /*e9d0*/  FADD.FTZ R33, -R33, -RZ ;  /* 0x800000ff21217221 */ /* 0x000fc80000010100 */
[----:B------:R-:W-:-:S07]  /*e9e0*/  FFMA R39, R39, R33, R39 ;  /* 0x0000002127277223 */ /* 0x000fce0000000027 */
.L_x_179:
[----:B------:R-:W-:Y:S05]  /*e9f0*/  BSYNC B1 ;  /* 0x0000000000017941 */ /* 0x000fea0003800000 */
.L_x_177:
        /* <DEDUP_REMOVED lines=10> */
.L_x_181:
[----:B------:R-:W1:Y:S02]  /*eaa0*/  MUFU.RCP R38, R32 ;  /* 0x0000002000267308 */ /* 0x000e640000001000 */
[----:B-1----:R-:W-:-:S04]  /*eab0*/  FFMA R32, R32, R38, -1 ;  /* 0xbf80000020207423 */ /* 0x002fc80000000026 */
[----:B------:R-:W-:-:S04]  /*eac0*/  FADD.FTZ R32, -R32, -RZ ;  /* 0x800000ff20207221 */ /* 0x000fc80000010100 */
[----:B------:R-:W-:-:S07]  /*ead0*/  FFMA R38, R38, R32, R38 ;  /* 0x0000002026267223 */ /* 0x000fce0000000026 */
.L_x_182:
[----:B------:R-:W-:Y:S05]  /*eae0*/  BSYNC B1 ;  /* 0x0000000000017941 */ /* 0x000fea0003800000 */
.L_x_180:
        /* <DEDUP_REMOVED lines=10> */
.L_x_184:
[----:B------:R-:W1:Y:S02]  /*eb90*/  MUFU.RCP R37, R31 ;  /* 0x0000001f00257308 */ /* 0x000e640000001000 */
[----:B-1----:R-:W-:-:S04]  /*eba0*/  FFMA R31, R31, R37, -1 ;  /* 0xbf8000001f1f7423 */ /* 0x002fc80000000025 */
[----:B------:R-:W-:-:S04]  /*ebb0*/  FADD.FTZ R31, -R31, -RZ ;  /* 0x800000ff1f1f7221 */ /* 0x000fc80000010100 */
[----:B------:R-:W-:-:S07]  /*ebc0*/  FFMA R37, R37, R31, R37 ;  /* 0x0000001f25257223 */ /* 0x000fce0000000025 */
.L_x_185:
[----:B------:R-:W-:Y:S05]  /*ebd0*/  BSYNC B1 ;  /* 0x0000000000017941 */ /* 0x000fea0003800000 */
.L_x_183:
        /* <DEDUP_REMOVED lines=10> */
.L_x_187:
[----:B------:R-:W1:Y:S02]  /*ec80*/  MUFU.RCP R36, R30 ;  /* 0x0000001e00247308 */ /* 0x000e640000001000 */
[----:B-1----:R-:W-:-:S04]  /*ec90*/  FFMA R30, R30, R36, -1 ;  /* 0xbf8000001e1e7423 */ /* 0x002fc80000000024 */
[----:B------:R-:W-:-:S04]  /*eca0*/  FADD.FTZ R30, -R30, -RZ ;  /* 0x800000ff1e1e7221 */ /* 0x000fc80000010100 */
[----:B------:R-:W-:-:S07]  /*ecb0*/  FFMA R36, R36, R30, R36 ;  /* 0x0000001e24247223 */ /* 0x000fce0000000024 */
.L_x_188:
[----:B------:R-:W-:Y:S05]  /*ecc0*/  BSYNC B1 ;  /* 0x0000000000017941 */ /* 0x000fea0003800000 */
.L_x_186:
        /* <DEDUP_REMOVED lines=10> */
.L_x_190:
[----:B------:R-:W1:Y:S02]  /*ed70*/  MUFU.RCP R31, R29 ;  /* 0x0000001d001f7308 */ /* 0x000e640000001000 */
[----:B-1----:R-:W-:-:S04]  /*ed80*/  FFMA R29, R29, R31, -1 ;  /* 0xbf8000001d1d7423 */ /* 0x002fc8000000001f */
[----:B------:R-:W-:-:S04]  /*ed90*/  FADD.FTZ R29, -R29, -RZ ;  /* 0x800000ff1d1d7221 */ /* 0x000fc80000010100 */
[----:B------:R-:W-:-:S07]  /*eda0*/  FFMA R31, R31, R29, R31 ;  /* 0x0000001d1f1f7223 */ /* 0x000fce000000001f */
.L_x_191:
[----:B------:R-:W-:Y:S05]  /*edb0*/  BSYNC B1 ;  /* 0x0000000000017941 */ /* 0x000fea0003800000 */
.L_x_189:
        /* <DEDUP_REMOVED lines=10> */
.L_x_193:
[----:B------:R-:W1:Y:S02]  /*ee60*/  MUFU.RCP R35, R28 ;  /* 0x0000001c00237308 */ /* 0x000e640000001000 */
[----:B-1----:R-:W-:-:S04]  /*ee70*/  FFMA R28, R28, R35, -1 ;  /* 0xbf8000001c1c7423 */ /* 0x002fc80000000023 */
[----:B------:R-:W-:-:S04]  /*ee80*/  FADD.FTZ R28, -R28, -RZ ;  /* 0x800000ff1c1c7221 */ /* 0x000fc80000010100 */
[----:B------:R-:W-:-:S07]  /*ee90*/  FFMA R35, R35, R28, R35 ;  /* 0x0000001c23237223 */ /* 0x000fce0000000023 */
.L_x_194:
[----:B------:R-:W-:Y:S05]  /*eea0*/  BSYNC B1 ;  /* 0x0000000000017941 */ /* 0x000fea0003800000 */
.L_x_192:
        /* <DEDUP_REMOVED lines=10> */
.L_x_196:
[----:B------:R-:W1:Y:S02]  /*ef50*/  MUFU.RCP R34, R27 ;  /* 0x0000001b00227308 */ /* 0x000e640000001000 */
[----:B-1----:R-:W-:-:S04]  /*ef60*/  FFMA R27, R27, R34, -1 ;  /* 0xbf8000001b1b7423 */ /* 0x002fc80000000022 */
[----:B------:R-:W-:-:S04]  /*ef70*/  FADD.FTZ R27, -R27, -RZ ;  /* 0x800000ff1b1b7221 */ /* 0x000fc80000010100 */
[----:B------:R-:W-:-:S07]  /*ef80*/  FFMA R34, R34, R27, R34 ;  /* 0x0000001b22227223 */ /* 0x000fce0000000022 */
.L_x_197:
[----:B------:R-:W-:Y:S05]  /*ef90*/  BSYNC B1 ;  /* 0x0000000000017941 */ /* 0x000fea0003800000 */
.L_x_195:
        /* <DEDUP_REMOVED lines=10> */
.L_x_199:
[----:B------:R-:W1:Y:S02]  /*f040*/  MUFU.RCP R33, R26 ;  /* 0x0000001a00217308 */ /* 0x000e640000001000 */
[----:B-1----:R-:W-:-:S04]  /*f050*/  FFMA R26, R26, R33, -1 ;  /* 0xbf8000001a1a7423 */ /* 0x002fc80000000021 */
[----:B------:R-:W-:-:S04]  /*f060*/  FADD.FTZ R26, -R26, -RZ ;  /* 0x800000ff1a1a7221 */ /* 0x000fc80000010100 */
[----:B------:R-:W-:-:S07]  /*f070*/  FFMA R33, R33, R26, R33 ;  /* 0x0000001a21217223 */ /* 0x000fce0000000021 */
.L_x_200:
[----:B------:R-:W-:Y:S05]  /*f080*/  BSYNC B1 ;  /* 0x0000000000017941 */ /* 0x000fea0003800000 */
.L_x_198:
        /* <DEDUP_REMOVED lines=10> */
.L_x_202:
[----:B------:R-:W1:Y:S02]  /*f130*/  MUFU.RCP R0, R25 ;  /* 0x0000001900007308 */ /* 0x000e640000001000 */
[----:B-1----:R-:W-:-:S04]  /*f140*/  FFMA R25, R25, R0, -1 ;  /* 0xbf80000019197423 */ /* 0x002fc80000000000 */
[----:B------:R-:W-:-:S04]  /*f150*/  FADD.FTZ R25, -R25, -RZ ;  /* 0x800000ff19197221 */ /* 0x000fc80000010100 */
[----:B------:R-:W-:-:S07]  /*f160*/  FFMA R25, R0, R25, R0 ;  /* 0x0000001900197223 */ /* 0x000fce0000000000 */
.L_x_203:
[----:B------:R-:W-:Y:S05]  /*f170*/  BSYNC B1 ;  /* 0x0000000000017941 */ /* 0x000fea0003800000 */
.L_x_201:
        /* <DEDUP_REMOVED lines=10> */
.L_x_205:
[----:B------:R-:W1:Y:S02]  /*f220*/  MUFU.RCP R32, R24 ;  /* 0x0000001800207308 */ /* 0x000e640000001000 */
[----:B-1----:R-:W-:-:S04]  /*f230*/  FFMA R24, R24, R32, -1 ;  /* 0xbf80000018187423 */ /* 0x002fc80000000020 */
[----:B------:R-:W-:-:S04]  /*f240*/  FADD.FTZ R24, -R24, -RZ ;  /* 0x800000ff18187221 */ /* 0x000fc80000010100 */
[----:B------:R-:W-:-:S07]  /*f250*/  FFMA R32, R32, R24, R32 ;  /* 0x0000001820207223 */ /* 0x000fce0000000020 */
.L_x_206:
[----:B------:R-:W-:Y:S05]  /*f260*/  BSYNC B1 ;  /* 0x0000000000017941 */ /* 0x000fea0003800000 */
.L_x_204:
        /* <DEDUP_REMOVED lines=10> */
.L_x_208:
[----:B------:R-:W1:Y:S02]  /*f310*/  MUFU.RCP R26, R15 ;  /* 0x0000000f001a7308 */ /* 0x000e640000001000 */
[----:B-1----:R-:W-:-:S04]  /*f320*/  FFMA R15, R15, R26, -1 ;  /* 0xbf8000000f0f7423 */ /* 0x002fc8000000001a */
[----:B------:R-:W-:-:S04]  /*f330*/  FADD.FTZ R15, -R15, -RZ ;  /* 0x800000ff0f0f7221 */ /* 0x000fc80000010100 */
[----:B------:R-:W-:-:S07]  /*f340*/  FFMA R26, R26, R15, R26 ;  /* 0x0000000f1a1a7223 */ /* 0x000fce000000001a */
.L_x_209:
[----:B------:R-:W-:Y:S05]  /*f350*/  BSYNC B1 ;  /* 0x0000000000017941 */ /* 0x000fea0003800000 */
.L_x_207:
        /* <DEDUP_REMOVED lines=10> */
.L_x_211:
[----:B------:R-:W1:Y:S02]  /*f400*/  MUFU.RCP R0, R14 ;  /* 0x0000000e00007308 */ /* 0x000e640000001000 */
[----:B-1----:R-:W-:-:S04]  /*f410*/  FFMA R14, R14, R0, -1 ;  /* 0xbf8000000e0e7423 */ /* 0x002fc80000000000 */
[----:B------:R-:W-:-:S04]  /*f420*/  FADD.FTZ R14, -R14, -RZ ;  /* 0x800000ff0e0e7221 */ /* 0x000fc80000010100 */
[----:B------:R-:W-:-:S07]  /*f430*/  FFMA R14, R0, R14, R0 ;  /* 0x0000000e000e7223 */ /* 0x000fce0000000000 */
.L_x_212:
[----:B------:R-:W-:Y:S05]  /*f440*/  BSYNC B1 ;  /* 0x0000000000017941 */ /* 0x000fea0003800000 */
.L_x_210:
[----:B------:R-:W-:-:S04]  /*f450*/  IADD3 R0, R13, 0x1800000, RZ ;  /* 0x018000000d007810 */ /* 0x000fc80007ffe0ff */
        /* <DEDUP_REMOVED lines=8> */
.L_x_213:
[----:B------:R-:W1:Y:S02]  /*f4e0*/  MUFU.RCP R27, R13 ;  /* 0x0000000d001b7308 */ /* 0x000e640000001000 */
[----:B-1----:R-:W-:-:S04]  /*f4f0*/  FFMA R13, R13, R27, -1 ;  /* 0xbf8000000d0d7423 */ /* 0x002fc8000000001b */
[----:B------:R-:W-:-:S04]  /*f500*/  FADD.FTZ R13, -R13, -RZ ;  /* 0x800000ff0d0d7221 */ /* 0x000fc80000010100 */
[----:B------:R-:W-:-:S07]  /*f510*/  FFMA R27, R27, R13, R27 ;  /* 0x0000000d1b1b7223 */ /* 0x000fce000000001b */
.L_x_214:
        /* <DEDUP_REMOVED lines=30> */
.L_x_216:
[----:B------:R-:W-:Y:S05]  /*f700*/  BSYNC B0 ;  /* 0x0000000000007941 */ /* 0x000fea0003800000 */
.L_x_215:
[----:B------:R-:W-:Y:S01]  /*f710*/  IADD3 R157, R164, 0x4200, RZ ;  /* 0x00004200a49d7810 */ /* 0x000fe20007ffe0ff */
[----:B------:R-:W-:Y:S03]  /*f720*/  BAR.SYNC.DEFER_BLOCKING 0x1, 0x100 ;  /* 0x0044000000007b1d */ /* 0x000fe60000010000 */
[----:B------:R-:W-:-:S03]  /*f730*/  LEA R157, R165, R157, 0x1 ;  /* 0x0000009da59d7211 */ /* 0x000fc600078e08ff */
[----:B------:R-:W-:Y:S04]  /*f740*/  BSSY B0, `(.L_x_217) ;  /* 0x0000009000007945 */ /* 0x000fe80003800000 */
[----:B------:R-:W-:Y:S05]  /*f750*/  @P0 BRA `(.L_x_218) ;  /* 0x00000000001c0947 */ /* 0x000fea0003800000 */
[----:B------:R-:W-:-:S13]  /*f760*/  ISETP.NE.AND P2, PT, R155, 0x3, PT ;  /* 0x000000039b00780c */ /* 0x000fda0003f45270 */
[----:B------:R-:W-:Y:S05]  /*f770*/  @!P2 BRA `(.L_x_219) ;  /* 0x000000000004a947 */ /* 0x000fea0003800000 */
[----:B------:R-:W-:Y:S01]  /*f780*/  BPT.TRAP 0x1 ;  /* 0x000000040000795c */ /* 0x000fe20000300000 */
.L_x_219:
[----:B------:R-:W-:-:S04]  /*f790*/  ULEA UR4, UR36, UR49, 0x3 ;  /* 0x0000003124047291 */ /* 0x000fc8000f8e183f */
[----:B------:R-:W-:-:S04]  /*f7a0*/  UIADD3 UR4, UR4, 0x50, URZ ;  /* 0x0000005004047890 */ /* 0x000fc8000fffe03f */
[----:B------:R-:W-:-:S09]  /*f7b0*/  UPRMT UR4, UR48, 0x654, UR4 ;  /* 0x0000065430047896 */ /* 0x000fd20008000004 */
[----:B------:R-:W-:Y:S03]  /*f7c0*/  SYNCS.ARRIVE.TRANS64.RED.A1T0 RZ, [UR4], RZ ;  /* 0x000000ffffff79a7 */ /* 0x000fe60008100404 */
.L_x_218:
[----:B------:R-:W-:Y:S05]  /*f7d0*/  BSYNC B0 ;  /* 0x0000000000007941 */ /* 0x000fea0003800000 */
.L_x_217:
[----:B------:R-:W-:Y:S01]  /*f7e0*/  UIADD3 UR4, UR36, 0x1, URZ ;  /* 0x0000000124047890 */ /* 0x000fe2000fffe03f */
[----:B------:R-:W-:Y:S03]  /*f7f0*/  BSSY B0, `(.L_x_220) ;  /* 0x0000038000007945 */ /* 0x000fe60003800000 */
[----:B------:R-:W-:-:S04]  /*f800*/  UISETP.NE.AND UP0, UPT, UR4, 0x4, UPT ;  /* 0x000000040400788c */ /* 0x000fc8000bf05270 */
[----:B------:R-:W-:Y:S01]  /*f810*/  USEL UR5, UR4, URZ, UP0 ;  /* 0x0000003f04057287 */ /* 0x000fe20008000000 */
[----:B------:R-:W-:Y:S11]  /*f820*/  @P0 BRA `(.L_x_221) ;  /* 0x0000000000d00947 */ /* 0x000ff60003800000 */
[----:B------:R-:W-:-:S13]  /*f830*/  ISETP.NE.AND P2, PT, R155, 0x3, PT ;  /* 0x000000039b00780c */ /* 0x000fda0003f45270 */
[----:B------:R-:W-:Y:S05]  /*f840*/  @!P2 BRA `(.L_x_222) ;  /* 0x000000000004a947 */ /* 0x000fea0003800000 */
[----:B------:R-:W-:Y:S01]  /*f850*/  BPT.TRAP 0x1 ;  /* 0x000000040000795c */ /* 0x000fe20000300000 */
.L_x_222:
[----:B-1----:R-:W-:Y:S01]  /*f860*/  LEA R0, R4, UR49, 0x3 ;  /* 0x0000003104007c11 */ /* 0x002fe2000f8e18ff */
[----:B------:R-:W-:Y:S01]  /*f870*/  BSSY B1, `(.L_x_223) ;  /* 0x0000004000017945 */ /* 0x000fe20003800000 */
[----:B------:R-:W-:-:S04]  /*f880*/  SHF.L.U32 R2, R9, 0x1f, RZ ;  /* 0x0000001f09027819 */ /* 0x000fc800000006ff */
[----:B------:R-:W1:Y:S02]  /*f890*/  SYNCS.PHASECHK.TRANS64.TRYWAIT P2, [R0+URZ+0x30], R2 ;  /* 0x00003002000075a7 */ /* 0x000e64000804017f */
[----:B-1----:R-:W-:Y:S05]  /*f8a0*/  @!P2 BRA `(.L_x_224) ;  /* 0x000001d000a8a947 */ /* 0x002fea0003800000 */
.L_x_1124:
[----:B------:R-:W-:Y:S05]  /*f8b0*/  BSYNC B1 ;  /* 0x0000000000017941 */ /* 0x000fea0003800000 */
.L_x_223:
[----:B------:R-:W-:Y:S05]  /*f8c0*/  @P1 BRA `(.L_x_225) ;  /* 0x0000000000941947 */ /* 0x000fea0003800000 */
[----:B------:R-:W-:Y:S01]  /*f8d0*/  LEA R12, R4, R156, 0xd ;  /* 0x0000009c040c7211 */ /* 0x000fe200078e68ff */
[----:B------:R-:W-:Y:S05]  /*f8e0*/  WARPSYNC.ALL ;  /* 0x0000000000007948 */ /* 0x000fea0003800000 */
[----:B------:R-:W-:Y:S02]  /*f8f0*/  LEA R20, R165, R12, 0x1 ;  /* 0x0000000ca5147211 */ /* 0x000fe400078e08ff */
[----:B------:R-:W2:Y:S04]  /*f900*/  LDSM.16.M88.4 R12, [R12] ;  /* 0x000000000c0c783b */ /* 0x000ea80000000200 */
[----:B------:R-:W3:Y:S01]  /*f910*/  LDSM.16.M88.4 R20, [R20] ;  /* 0x000000001414783b */ /* 0x000ee20000000200 */
[C---:B--2---:R-:W-:Y:S01]  /*f920*/  IMAD.U32 R154, R12.reuse, 0x10000, RZ ;  /* 0x000100000c9a7824 */ /* 0x044fe200078e00ff */
[----:B------:R-:W-:-:S02]  /*f930*/  LOP3.LUT R153, R12, 0xffff0000, RZ, 0xc0, !PT ;  /* 0xffff00000c997812 */ /* 0x000fc400078ec0ff */
[----:B-1----:R-:W-:Y:S01]  /*f940*/  SHF.L.U32 R2, R13, 0x10, RZ ;  /* 0x000000100d027819 */ /* 0x002fe200000006ff */
[----:B---3--:R-:W-:Y:S01]  /*f950*/  IMAD.U32 R8, R22, 0x10000, RZ ;  /* 0x0001000016087824 */ /* 0x008fe200078e00ff */
[----:B------:R-:W-:Y:S01]  /*f960*/  SHF.L.U32 R0, R14, 0x10, RZ ;  /* 0x000000100e007819 */ /* 0x000fe200000006ff */
[C---:B------:R-:W-:Y:S01]  /*f970*/  FMUL R154, R16.reuse, R154 ;  /* 0x0000009a109a7220 */ /* 0x040fe20000400000 */
[----:B------:R-:W-:Y:S01]  /*f980*/  SHF.L.U32 R19, R15, 0x10, RZ ;  /* 0x000000100f137819 */ /* 0x000fe200000006ff */
[C---:B------:R-:W-:Y:S01]  /*f990*/  FMUL R153, R16.reuse, R153 ;  /* 0x0000009910997220 */ /* 0x040fe20000400000 */
[----:B------:R-:W-:Y:S01]  /*f9a0*/  LOP3.LUT R13, R13, 0xffff0000, RZ, 0xc0, !PT ;  /* 0xffff00000d0d7812 */ /* 0x000fe200078ec0ff */
[----:B------:R-:W-:Y:S01]  /*f9b0*/  FMUL R8, R16, R8 ;  /* 0x0000000810087220 */ /* 0x000fe20000400000 */
[----:B------:R-:W-:Y:S01]  /*f9c0*/  LOP3.LUT R14, R14, 0xffff0000, RZ, 0xc0, !PT ;  /* 0xffff00000e0e7812 */ /* 0x000fe200078ec0ff */
[C---:B------:R-:W-:Y:S01]  /*f9d0*/  FMUL R19, R16.reuse, R19 ;  /* 0x0000001310137220 */ /* 0x040fe20000400000 */
[----:B------:R-:W-:Y:S01]  /*f9e0*/  LOP3.LUT R15, R15, 0xffff0000, RZ, 0xc0, !PT ;  /* 0xffff00000f0f7812 */ /* 0x000fe200078ec0ff */
[----:B------:R-:W-:Y:S01]  /*f9f0*/  FMUL R152, R16, R13 ;  /* 0x0000000d10987220 */ /* 0x000fe20000400000 */
[----:B------:R-:W-:-:S02]  /*fa00*/  SHF.L.U32 R18, R20, 0x10, RZ ;  /* 0x0000001014127819 */ /* 0x000fc400000006ff */
[----:B------:R-:W-:Y:S01]  /*fa10*/  LOP3.LUT R12, R20, 0xffff0000, RZ, 0xc0, !PT ;  /* 0xffff0000140c7812 */ /* 0x000fe200078ec0ff */
[C---:B------:R-:W-:Y:S01]  /*fa20*/  FMUL R20, R16.reuse, R15 ;  /* 0x0000000f10147220 */ /* 0x040fe20000400000 */
[C---:B------:R-:W-:Y:S01]  /*fa30*/  SHF.L.U32 R11, R21.reuse, 0x10, RZ ;  /* 0x00000010150b7819 */ /* 0x040fe200000006ff */
[C---:B------:R-:W-:Y:S01]  /*fa40*/  FMUL R18, R16.reuse, R18 ;  /* 0x0000001210127220 */ /* 0x040fe20000400000 */
[----:B------:R-:W-:Y:S01]  /*fa50*/  LOP3.LUT R10, R21, 0xffff0000, RZ, 0xc0, !PT ;  /* 0xffff0000150a7812 */ /* 0x000fe200078ec0ff */
        /* <DEDUP_REMOVED lines=12> */
.L_x_225:
[----:B------:R-:W-:-:S04]  /*fb20*/  IADD3 R4, R4, 0x1, RZ ;  /* 0x0000000104047810 */ /* 0x000fc80007ffe0ff */
[----:B------:R-:W-:-:S04]  /*fb30*/  ISETP.NE.AND P2, PT, R4, 0x4, PT ;  /* 0x000000040400780c */ /* 0x000fc80003f45270 */
[----:B-1----:R-:W-:Y:S02]  /*fb40*/  SEL R0, RZ, 0x1, P2 ;  /* 0x00000001ff007807 */ /* 0x002fe40001000000 */
[----:B------:R-:W-:Y:S02]  /*fb50*/  SEL R4, R4, RZ, P2 ;  /* 0x000000ff04047207 */ /* 0x000fe40001000000 */
[----:B------:R-:W-:-:S07]  /*fb60*/  LOP3.LUT R9, R9, R0, RZ, 0x3c, !PT ;  /* 0x0000000009097212 */ /* 0x000fce00078e3cff */
.L_x_221:
[----:B------:R-:W-:Y:S05]  /*fb70*/  BSYNC B0 ;  /* 0x0000000000007941 */ /* 0x000fea0003800000 */
.L_x_220:
[----:B-1----:R-:W-:Y:S01]  /*fb80*/  MOV R30, 0x3bbb989d ;  /* 0x3bbb989d001e7802 */ /* 0x002fe20000000f00 */
[C---:B------:R-:W-:Y:S01]  /*fb90*/  FFMA R40, R17.reuse, R40, R154 ;  /* 0x0000002811287223 */ /* 0x040fe2000000009a */
[----:B------:R-:W-:Y:S01]  /*fba0*/  MOV R31, 0x437c0000 ;  /* 0x437c0000001f7802 */ /* 0x000fe20000000f00 */
[C---:B------:R-:W-:Y:S01]  /*fbb0*/  FFMA R41, R17.reuse, R41, R153 ;  /* 0x0000002911297223 */ /* 0x040fe20000000099 */
[C---:B------:R-:W-:Y:S01]  /*fbc0*/  FFMA R42, R17.reuse, R42, R23 ;  /* 0x0000002a112a7223 */ /* 0x040fe20000000017 */
[----:B------:R-:W-:Y:S01]  /*fbd0*/  FFMA.SAT R0, -R40, R30, 0.5 ;  /* 0x3f00000028007423 */ /* 0x000fe2000000211e */
        /* <DEDUP_REMOVED lines=8> */
[----:B------:R-:W-:Y:S01]  /*fc60*/  SHF.L.U32 R0, R0, 0x17, RZ ;  /* 0x0000001700007819 */ /* 0x000fe200000006ff */
[C---:B------:R-:W-:Y:S01]  /*fc70*/  FFMA R49, R17.reuse, R49, R12 ;  /* 0x0000003111317223 */ /* 0x040fe2000000000c */
[C---:B------:R-:W-:Y:S01]  /*fc80*/  FFMA R50, R17.reuse, R50, R11 ;  /* 0x0000003211327223 */ /* 0x040fe2000000000b */
[C---:B------:R-:W-:Y:S01]  /*fc90*/  FFMA R2, -R40.reuse, 1.4426950216293334961, -R2 ;  /* 0x3fb8aa3b28027823 */ /* 0x040fe20000000902 */
[C---:B------:R-:W-:Y:S01]  /*fca0*/  FFMA R51, R17.reuse, R51, R10 ;  /* 0x0000003311337223 */ /* 0x040fe2000000000a */
[C---:B------:R-:W-:Y:S01]  /*fcb0*/  FFMA R52, R17.reuse, R52, R8 ;  /* 0x0000003411347223 */ /* 0x040fe20000000008 */
[C---:B------:R-:W-:Y:S01]  /*fcc0*/  FFMA R53, R17.reuse, R53, R7 ;  /* 0x0000003511357223 */ /* 0x040fe20000000007 */
[----:B------:R-:W-:Y:S01]  /*fcd0*/  FFMA R2, -R40, 1.925963033500011079e-08, R2 ;  /* 0x32a5706028027823 */ /* 0x000fe20000000102 */
[C---:B------:R-:W-:Y:S01]  /*fce0*/  FFMA R54, R17.reuse, R54, R6 ;  /* 0x0000003611367223 */ /* 0x040fe20000000006 */
[----:B------:R-:W-:Y:S01]  /*fcf0*/  FFMA R55, R17, R55, R5 ;  /* 0x0000003711377223 */ /* 0x000fe20000000005 */
[----:B------:R-:W-:Y:S03]  /*fd00*/  BSSY B1, `(.L_x_226) ;  /* 0x0000087000017945 */ /* 0x000fe60003800000 */
[----:B------:R-:W1:Y:S02]  /*fd10*/  MUFU.EX2 R2, R2 ;  /* 0x0000000200027308 */ /* 0x000e640000000800 */
[----:B-1----:R-:W-:Y:S01]  /*fd20*/  FFMA R0, R0, R2, 1 ;  /* 0x3f80000000007423 */ /* 0x002fe20000000002 */
[----:B------:R-:W-:-:S04]  /*fd30*/  FFMA.SAT R2, -R41, R30, 0.5 ;  /* 0x3f00000029027423 */ /* 0x000fc8000000211e */
[----:B------:R-:W-:-:S04]  /*fd40*/  FFMA.RM R2, R2, R31, 12582913 ;  /* 0x4b40000102027423 */ /* 0x000fc8000000401f */
[C---:B------:R-:W-:Y:S01]  /*fd50*/  FADD R3, R2.reuse, -12583039 ;  /* 0xcb40007f02037421 */ /* 0x040fe20000000000 */
[----:B------:R-:W-:Y:S02]  /*fd60*/  IMAD.SHL.U32 R35, R2, 0x800000, RZ ;  /* 0x0080000002237824 */ /* 0x000fe400078e00ff */
[----:B------:R-:W-:Y:S01]  /*fd70*/  FFMA.SAT R2, -R42, R30, 0.5 ;  /* 0x3f0000002a027423 */ /* 0x000fe2000000211e */
[----:B------:R-:W-:-:S03]  /*fd80*/  FFMA R3, -R41, 1.4426950216293334961, -R3 ;  /* 0x3fb8aa3b29037823 */ /* 0x000fc60000000903 */
[----:B------:R-:W-:Y:S01]  /*fd90*/  FFMA.RM R2, R2, R31, 12582913 ;  /* 0x4b40000102027423 */ /* 0x000fe2000000401f */
[----:B------:R-:W-:-:S04]  /*fda0*/  FFMA R3, -R41, 1.925963033500011079e-08, R3 ;  /* 0x32a5706029037823 */ /* 0x000fc80000000103 */
[C---:B------:R-:W-:Y:S02]  /*fdb0*/  SHF.L.U32 R34, R2.reuse, 0x17, RZ ;  /* 0x0000001702227819 */ /* 0x040fe400000006ff */
[----:B------:R-:W1:Y:S02]  /*fdc0*/  MUFU.EX2 R3, R3 ;  /* 0x0000000300037308 */ /* 0x000e640000000800 */
[----:B-1----:R-:W-:Y:S01]  /*fdd0*/  FFMA R35, R35, R3, 1 ;  /* 0x3f80000023237423 */ /* 0x002fe20000000003 */
[----:B------:R-:W-:Y:S01]  /*fde0*/  FADD R3, R2, -12583039 ;  /* 0xcb40007f02037421 */ /* 0x000fe20000000000 */
[----:B------:R-:W-:-:S03]  /*fdf0*/  FFMA.SAT R2, -R43, R30, 0.5 ;  /* 0x3f0000002b027423 */ /* 0x000fc6000000211e */
[----:B------:R-:W-:Y:S01]  /*fe00*/  FFMA R3, -R42, 1.4426950216293334961, -R3 ;  /* 0x3fb8aa3b2a037823 */ /* 0x000fe20000000903 */
[----:B------:R-:W-:-:S03]  /*fe10*/  FFMA.RM R2, R2, R31, 12582913 ;  /* 0x4b40000102027423 */ /* 0x000fc6000000401f */
[----:B------:R-:W-:Y:S02]  /*fe20*/  FFMA R3, -R42, 1.925963033500011079e-08, R3 ;  /* 0x32a570602a037823 */ /* 0x000fe40000000103 */
[----:B------:R-:W-:-:S04]  /*fe30*/  SHF.L.U32 R33, R2, 0x17, RZ ;  /* 0x0000001702217819 */ /* 0x000fc800000006ff */
        /* <DEDUP_REMOVED lines=30> */
[----:B------:R-:W-:Y:S01]  /*10020*/  FFMA R3, -R46, 1.925963033500011079e-08, R3 ;  /* 0x32a570602e037823 */ /* 0x000fe20000000103 */
[----:B------:R-:W-:-:S05]  /*10030*/  IMAD.SHL.U32 R15, R2, 0x800000, RZ ;  /* 0x00800000020f7824 */ /* 0x000fca00078e00ff */
        /* <DEDUP_REMOVED lines=46> */
[----:B------:R-:W-:-:S06]  /*10320*/  FFMA R3, -R52, 1.925963033500011079e-08, R3 ;  /* 0x32a5706034037823 */ /* 0x000fcc0000000103 */
[----:B------:R-:W1:Y:S02]  /*10330*/  MUFU.EX2 R3, R3 ;  /* 0x0000000300037308 */ /* 0x000e640000000800 */
[----:B-1----:R-:W-:Y:S01]  /*10340*/  FFMA R29, R29, R3, 1 ;  /* 0x3f8000001d1d7423 */ /* 0x002fe20000000003 */
[C---:B------:R-:W-:Y:S01]  /*10350*/  FADD R3, R2.reuse, -12583039 ;  /* 0xcb40007f02037421 */ /* 0x040fe20000000000 */
[----:B------:R-:W-:-:S03]  /*10360*/  IMAD.SHL.U32 R2, R2, 0x800000, RZ ;  /* 0x0080000002027824 */ /* 0x000fc600078e00ff */
[----:B------:R-:W-:-:S04]  /*10370*/  FFMA R3, -R53, 1.4426950216293334961, -R3 ;  /* 0x3fb8aa3b35037823 */ /* 0x000fc80000000903 */
[----:B------:R-:W-:-:S04]  /*10380*/  FFMA R3, -R53, 1.925963033500011079e-08, R3 ;  /* 0x32a5706035037823 */ /* 0x000fc80000000103 */
[----:B------:R1:W2:Y:S02]  /*10390*/  MUFU.EX2 R28, R3 ;  /* 0x00000003001c7308 */ /* 0x0002a40000000800 */
[----:B-1----:R-:W-:-:S04]  /*103a0*/  FFMA.SAT R3, -R54, R30, 0.5 ;  /* 0x3f00000036037423 */ /* 0x002fc8000000211e */
[-C--:B------:R-:W-:Y:S01]  /*103b0*/  FFMA.RM R3, R3, R31.reuse, 12582913 ;  /* 0x4b40000103037423 */ /* 0x080fe2000000401f */
[----:B--2---:R-:W-:Y:S01]  /*103c0*/  FFMA R28, R2, R28, 1 ;  /* 0x3f800000021c7423 */ /* 0x004fe2000000001c */
[----:B------:R-:W-:Y:S02]  /*103d0*/  FFMA.SAT R2, -R55, R30, 0.5 ;  /* 0x3f00000037027423 */ /* 0x000fe4000000211e */
[----:B------:R-:W-:Y:S02]  /*103e0*/  FADD R30, R3, -12583039 ;  /* 0xcb40007f031e7421 */ /* 0x000fe40000000000 */
[----:B------:R-:W-:Y:S02]  /*103f0*/  FFMA.RM R2, R2, R31, 12582913 ;  /* 0x4b40000102027423 */ /* 0x000fe4000000401f */
[----:B------:R-:W-:-:S04]  /*10400*/  FFMA R30, -R54, 1.4426950216293334961, -R30 ;  /* 0x3fb8aa3b361e7823 */ /* 0x000fc8000000091e */
[----:B------:R-:W-:Y:S01]  /*10410*/  FFMA R54, -R54, 1.925963033500011079e-08, R30 ;  /* 0x32a5706036367823 */ /* 0x000fe2000000011e */
[----:B------:R-:W-:Y:S01]  /*10420*/  SHF.L.U32 R30, R3, 0x17, RZ ;  /* 0x00000017031e7819 */ /* 0x000fe200000006ff */
[C---:B------:R-:W-:Y:S01]  /*10430*/  FADD R3, R2.reuse, -12583039 ;  /* 0xcb40007f02037421 */ /* 0x040fe20000000000 */
[----:B------:R-:W-:-:S03]  /*10440*/  SHF.L.U32 R2, R2, 0x17, RZ ;  /* 0x0000001702027819 */ /* 0x000fc600000006ff */
[C---:B------:R-:W-:Y:S01]  /*10450*/  FFMA R3, -R55.reuse, 1.4426950216293334961, -R3 ;  /* 0x3fb8aa3b37037823 */ /* 0x040fe20000000903 */
[----:B------:R-:W1:Y:S03]  /*10460*/  MUFU.EX2 R54, R54 ;  /* 0x0000003600367308 */ /* 0x000e660000000800 */
[----:B------:R-:W-:-:S05]  /*10470*/  FFMA R3, -R55, 1.925963033500011079e-08, R3 ;  /* 0x32a5706037037823 */ /* 0x000fca0000000103 */
[----:B------:R-:W2:Y:S01]  /*10480*/  MUFU.EX2 R31, R3 ;  /* 0x00000003001f7308 */ /* 0x000ea20000000800 */
[----:B-1----:R-:W-:Y:S01]  /*10490*/  FFMA R30, R30, R54, 1 ;  /* 0x3f8000001e1e7423 */ /* 0x002fe20000000036 */
[----:B--2---:R-:W-:Y:S01]  /*104a0*/  FFMA R31, R2, R31, 1 ;  /* 0x3f800000021f7423 */ /* 0x004fe2000000001f */
        /* <DEDUP_REMOVED lines=8> */
.L_x_227:
[----:B------:R-:W1:Y:S02]  /*10530*/  MUFU.RCP R39, R0 ;  /* 0x0000000000277308 */ /* 0x000e640000001000 */
[----:B-1----:R-:W-:-:S04]  /*10540*/  FFMA R0, R0, R39, -1 ;  /* 0xbf80000000007423 */ /* 0x002fc80000000027 */
[----:B------:R-:W-:-:S04]  /*10550*/  FADD.FTZ R0, -R0, -RZ ;  /* 0x800000ff00007221 */ /* 0x000fc80000010100 */
[----:B------:R-:W-:-:S07]  /*10560*/  FFMA R39, R39, R0, R39 ;  /* 0x0000000027277223 */ /* 0x000fce0000000027 */
.L_x_228:
[----:B------:R-:W-:Y:S05]  /*10570*/  BSYNC B1 ;  /* 0x0000000000017941 */ /* 0x000fea0003800000 */
.L_x_226:
        /* <DEDUP_REMOVED lines=10> */
.L_x_230:
[----:B------:R-:W1:Y:S02]  /*10620*/  MUFU.RCP R38, R35 ;  /* 0x0000002300267308 */ /* 0x000e640000001000 */
[----:B-1----:R-:W-:-:S04]  /*10630*/  FFMA R35, R35, R38, -1 ;  /* 0xbf80000023237423 */ /* 0x002fc80000000026 */
[----:B------:R-:W-:-:S04]  /*10640*/  FADD.FTZ R35, -R35, -RZ ;  /* 0x800000ff23237221 */ /* 0x000fc80000010100 */
[----:B------:R-:W-:-:S07]  /*10650*/  FFMA R38, R38, R35, R38 ;  /* 0x0000002326267223 */ /* 0x000fce0000000026 */
.L_x_231:
[----:B------:R-:W-:Y:S05]  /*10660*/  BSYNC B1 ;  /* 0x0000000000017941 */ /* 0x000fea0003800000 */
.L_x_229:
        /* <DEDUP_REMOVED lines=10> */
.L_x_233:
[----:B------:R-:W1:Y:S02]  /*10710*/  MUFU.RCP R37, R34 ;  /* 0x0000002200257308 */ /* 0x000e640000001000 */
[----:B-1----:R-:W-:-:S04]  /*10720*/  FFMA R34, R34, R37, -1 ;  /* 0xbf80000022227423 */ /* 0x002fc80000000025 */
[----:B------:R-:W-:-:S04]  /*10730*/  FADD.FTZ R34, -R34, -RZ ;  /* 0x800000ff22227221 */ /* 0x000fc80000010100 */
[----:B------:R-:W-:-:S07]  /*10740*/  FFMA R37, R37, R34, R37 ;  /* 0x0000002225257223 */ /* 0x000fce0000000025 */
.L_x_234:
[----:B------:R-:W-:Y:S05]  /*10750*/  BSYNC B1 ;  /* 0x0000000000017941 */ /* 0x000fea0003800000 */
.L_x_232:
        /* <DEDUP_REMOVED lines=10> */
.L_x_236:
[----:B------:R-:W1:Y:S02]  /*10800*/  MUFU.RCP R36, R33 ;  /* 0x0000002100247308 */ /* 0x000e640000001000 */
[----:B-1----:R-:W-:-:S04]  /*10810*/  FFMA R33, R33, R36, -1 ;  /* 0xbf80000021217423 */ /* 0x002fc80000000024 */
[----:B------:R-:W-:-:S04]  /*10820*/  FADD.FTZ R33, -R33, -RZ ;  /* 0x800000ff21217221 */ /* 0x000fc80000010100 */
[----:B------:R-:W-:-:S07]  /*10830*/  FFMA R36, R36, R33, R36 ;  /* 0x0000002124247223 */ /* 0x000fce0000000024 */
.L_x_237:
[----:B------:R-:W-:Y:S05]  /*10840*/  BSYNC B1 ;  /* 0x0000000000017941 */ /* 0x000fea0003800000 */
.L_x_235:
        /* <DEDUP_REMOVED lines=10> */
.L_x_239:
[----:B------:R-:W1:Y:S02]  /*108f0*/  MUFU.RCP R35, R32 ;  /* 0x0000002000237308 */ /* 0x000e640000001000 */
[----:B-1----:R-:W-:-:S04]  /*10900*/  FFMA R32, R32, R35, -1 ;  /* 0xbf80000020207423 */ /* 0x002fc80000000023 */
[----:B------:R-:W-:-:S04]  /*10910*/  FADD.FTZ R32, -R32, -RZ ;  /* 0x800000ff20207221 */ /* 0x000fc80000010100 */
[----:B------:R-:W-:-:S07]  /*10920*/  FFMA R35, R35, R32, R35 ;  /* 0x0000002023237223 */ /* 0x000fce0000000023 */
.L_x_240:
[----:B------:R-:W-:Y:S05]  /*10930*/  BSYNC B1 ;  /* 0x0000000000017941 */ /* 0x000fea0003800000 */
.L_x_238:
        /* <DEDUP_REMOVED lines=10> */
.L_x_242:
[----:B------:R-:W1:Y:S02]  /*109e0*/  MUFU.RCP R34, R13 ;  /* 0x0000000d00227308 */ /* 0x000e640000001000 */
[----:B-1----:R-:W-:-:S04]  /*109f0*/  FFMA R13, R13, R34, -1 ;  /* 0xbf8000000d0d7423 */ /* 0x002fc80000000022 */
[----:B------:R-:W-:-:S04]  /*10a00*/  FADD.FTZ R13, -R13, -RZ ;  /* 0x800000ff0d0d7221 */ /* 0x000fc80000010100 */
[----:B------:R-:W-:-:S07]  /*10a10*/  FFMA R34, R34, R13, R34 ;  /* 0x0000000d22227223 */ /* 0x000fce0000000022 */
.L_x_243:
[----:B------:R-:W-:Y:S05]  /*10a20*/  BSYNC B1 ;  /* 0x0000000000017941 */ /* 0x000fea0003800000 */
.L_x_241:
        /* <DEDUP_REMOVED lines=10> */
.L_x_245:
[----:B------:R-:W1:Y:S02]  /*10ad0*/  MUFU.RCP R33, R14 ;  /* 0x0000000e00217308 */ /* 0x000e640000001000 */
[----:B-1----:R-:W-:-:S04]  /*10ae0*/  FFMA R14, R14, R33, -1 ;  /* 0xbf8000000e0e7423 */ /* 0x002fc80000000021 */
[----:B------:R-:W-:-:S04]  /*10af0*/  FADD.FTZ R14, -R14, -RZ ;  /* 0x800000ff0e0e7221 */ /* 0x000fc80000010100 */
[----:B------:R-:W-:-:S07]  /*10b00*/  FFMA R33, R33, R14, R33 ;  /* 0x0000000e21217223 */ /* 0x000fce0000000021 */
.L_x_246:
[----:B------:R-:W-:Y:S05]  /*10b10*/  BSYNC B1 ;  /* 0x0000000000017941 */ /* 0x000fea0003800000 */
.L_x_244:
        /* <DEDUP_REMOVED lines=10> */
.L_x_248:
[----:B------:R-:W1:Y:S02]  /*10bc0*/  MUFU.RCP R32, R15 ;  /* 0x0000000f00207308 */ /* 0x000e640000001000 */
[----:B-1----:R-:W-:-:S04]  /*10bd0*/  FFMA R15, R15, R32, -1 ;  /* 0xbf8000000f0f7423 */ /* 0x002fc80000000020 */
[----:B------:R-:W-:-:S04]  /*10be0*/  FADD.FTZ R15, -R15, -RZ ;  /* 0x800000ff0f0f7221 */ /* 0x000fc80000010100 */
[----:B------:R-:W-:-:S07]  /*10bf0*/  FFMA R32, R32, R15, R32 ;  /* 0x0000000f20207223 */ /* 0x000fce0000000020 */
.L_x_249:
[----:B------:R-:W-:Y:S05]  /*10c00*/  BSYNC B1 ;  /* 0x0000000000017941 */ /* 0x000fea0003800000 */
.L_x_247:
        /* <DEDUP_REMOVED lines=10> */
.L_x_251:
[----:B------:R-:W1:Y:S02]  /*10cb0*/  MUFU.RCP R15, R24 ;  /* 0x00000018000f7308 */ /* 0x000e640000001000 */
[----:B-1----:R-:W-:-:S04]  /*10cc0*/  FFMA R24, R24, R15, -1 ;  /* 0xbf80000018187423 */ /* 0x002fc8000000000f */
[----:B------:R-:W-:-:S04]  /*10cd0*/  FADD.FTZ R24, -R24, -RZ ;  /* 0x800000ff18187221 */ /* 0x000fc80000010100 */
[----:B------:R-:W-:-:S07]  /*10ce0*/  FFMA R15, R15, R24, R15 ;  /* 0x000000180f0f7223 */ /* 0x000fce000000000f */
.L_x_252:
[----:B------:R-:W-:Y:S05]  /*10cf0*/  BSYNC B1 ;  /* 0x0000000000017941 */ /* 0x000fea0003800000 */
.L_x_250:
        /* <DEDUP_REMOVED lines=10> */
.L_x_254:
[----:B------:R-:W1:Y:S02]  /*10da0*/  MUFU.RCP R24, R25 ;  /* 0x0000001900187308 */ /* 0x000e640000001000 */
[----:B-1----:R-:W-:-:S04]  /*10db0*/  FFMA R25, R25, R24, -1 ;  /* 0xbf80000019197423 */ /* 0x002fc80000000018 */
[----:B------:R-:W-:-:S04]  /*10dc0*/  FADD.FTZ R25, -R25, -RZ ;  /* 0x800000ff19197221 */ /* 0x000fc80000010100 */
[----:B------:R-:W-:-:S07]  /*10dd0*/  FFMA R24, R24, R25, R24 ;  /* 0x0000001918187223 */ /* 0x000fce0000000018 */
.L_x_255:
[----:B------:R-:W-:Y:S05]  /*10de0*/  BSYNC B1 ;  /* 0x0000000000017941 */ /* 0x000fea0003800000 */
.L_x_253:
        /* <DEDUP_REMOVED lines=10> */
.L_x_257:
[----:B------:R-:W1:Y:S02]  /*10e90*/  MUFU.RCP R14, R26 ;  /* 0x0000001a000e7308 */ /* 0x000e640000001000 */
[----:B-1----:R-:W-:-:S04]  /*10ea0*/  FFMA R26, R26, R14, -1 ;  /* 0xbf8000001a1a7423 */ /* 0x002fc8000000000e */
[----:B------:R-:W-:-:S04]  /*10eb0*/  FADD.FTZ R26, -R26, -RZ ;  /* 0x800000ff1a1a7221 */ /* 0x000fc80000010100 */
[----:B------:R-:W-:-:S07]  /*10ec0*/  FFMA R14, R14, R26, R14 ;  /* 0x0000001a0e0e7223 */ /* 0x000fce000000000e */
.L_x_258:
[----:B------:R-:W-:Y:S05]  /*10ed0*/  BSYNC B1 ;  /* 0x0000000000017941 */ /* 0x000fea0003800000 */
.L_x_256:
        /* <DEDUP_REMOVED lines=10> */
.L_x_260:
[----:B------:R-:W1:Y:S02]  /*10f80*/  MUFU.RCP R25, R27 ;  /* 0x0000001b00197308 */ /* 0x000e640000001000 */
[----:B-1----:R-:W-:-:S04]  /*10f90*/  FFMA R27, R27, R25, -1 ;  /* 0xbf8000001b1b7423 */ /* 0x002fc80000000019 */
[----:B------:R-:W-:-:S04]  /*10fa0*/  FADD.FTZ R27, -R27, -RZ ;  /* 0x800000ff1b1b7221 */ /* 0x000fc80000010100 */
[----:B------:R-:W-:-:S07]  /*10fb0*/  FFMA R25, R25, R27, R25 ;  /* 0x0000001b19197223 */ /* 0x000fce0000000019 */
.L_x_261:
[----:B------:R-:W-:Y:S05]  /*10fc0*/  BSYNC B1 ;  /* 0x0000000000017941 */ /* 0x000fea0003800000 */
.L_x_259:
        /* <DEDUP_REMOVED lines=10> */
.L_x_263:
[----:B------:R-:W1:Y:S02]  /*11070*/  MUFU.RCP R26, R29 ;  /* 0x0000001d001a7308 */ /* 0x000e640000001000 */
[----:B-1----:R-:W-:-:S04]  /*11080*/  FFMA R29, R29, R26, -1 ;  /* 0xbf8000001d1d7423 */ /* 0x002fc8000000001a */
[----:B------:R-:W-:-:S04]  /*11090*/  FADD.FTZ R29, -R29, -RZ ;  /* 0x800000ff1d1d7221 */ /* 0x000fc80000010100 */
[----:B------:R-:W-:-:S07]  /*110a0*/  FFMA R26, R26, R29, R26 ;  /* 0x0000001d1a1a7223 */ /* 0x000fce000000001a */
.L_x_264:
[----:B------:R-:W-:Y:S05]  /*110b0*/  BSYNC B1 ;  /* 0x0000000000017941 */ /* 0x000fea0003800000 */
.L_x_262:
        /* <DEDUP_REMOVED lines=10> */
.L_x_266:
[----:B------:R-:W1:Y:S02]  /*11160*/  MUFU.RCP R13, R28 ;  /* 0x0000001c000d7308 */ /* 0x000e640000001000 */
[----:B-1----:R-:W-:-:S04]  /*11170*/  FFMA R28, R28, R13, -1 ;  /* 0xbf8000001c1c7423 */ /* 0x002fc8000000000d */
[----:B------:R-:W-:-:S04]  /*11180*/  FADD.FTZ R28, -R28, -RZ ;  /* 0x800000ff1c1c7221 */ /* 0x000fc80000010100 */
[----:B------:R-:W-:-:S07]  /*11190*/  FFMA R13, R13, R28, R13 ;  /* 0x0000001c0d0d7223 */ /* 0x000fce000000000d */
.L_x_267:
[----:B------:R-:W-:Y:S05]  /*111a0*/  BSYNC B1 ;  /* 0x0000000000017941 */ /* 0x000fea0003800000 */
.L_x_265:
        /* <DEDUP_REMOVED lines=10> */
.L_x_269:
[----:B------:R-:W1:Y:S02]  /*11250*/  MUFU.RCP R27, R30 ;  /* 0x0000001e001b7308 */ /* 0x000e640000001000 */
[----:B-1----:R-:W-:-:S04]  /*11260*/  FFMA R30, R30, R27, -1 ;  /* 0xbf8000001e1e7423 */ /* 0x002fc8000000001b */
[----:B------:R-:W-:-:S04]  /*11270*/  FADD.FTZ R30, -R30, -RZ ;  /* 0x800000ff1e1e7221 */ /* 0x000fc80000010100 */
[----:B------:R-:W-:-:S07]  /*11280*/  FFMA R27, R27, R30, R27 ;  /* 0x0000001e1b1b7223 */ /* 0x000fce000000001b */
.L_x_270:
[----:B------:R-:W-:Y:S05]  /*11290*/  BSYNC B1 ;  /* 0x0000000000017941 */ /* 0x000fea0003800000 */
.L_x_268:
[----:B------:R-:W-:-:S04]  /*112a0*/  IADD3 R0, R31, 0x1800000, RZ ;  /* 0x018000001f007810 */ /* 0x000fc80007ffe0ff */
[----:B------:R-:W-:-:S04]  /*112b0*/  LOP3.LUT R0, R0, 0x7f800000, RZ, 0xc0, !PT ;  /* 0x7f80000000007812 */ /* 0x000fc800078ec0ff */
[----:B------:R-:W-:-:S13]  /*112c0*/  ISETP.GT.U32.AND P2, PT, R0, 0x1ffffff, PT ;  /* 0x01ffffff0000780c */ /* 0x000fda0003f44070 */
[----:B------:R-:W-:Y:S05]  /*112d0*/  @P2 BRA `(.L_x_271) ;  /* 0x0000000000102947 */ /* 0x000fea0003800000 */
[----:B------:R-:W-:Y:S01]  /*112e0*/  IMAD.MOV.U32 R0, RZ, RZ, R31 ;  /* 0x000000ffff007224 */ /* 0x000fe200078e001f */
[----:B------:R-:W-:-:S07]  /*112f0*/  MOV R2, 0x11310 ;  /* 0x0001131000027802 */ /* 0x000fce0000000f00 */
[----:B------:R-:W-:Y:S05]  /*11300*/  CALL.REL.NOINC `($__internal_0_$__cuda_sm20_rcp_rn_f32_slowpath) ;  /* 0x000001c400647944 */ /* 0x000fea0003c00000 */
[----:B------:R-:W-:Y:S05]  /*11310*/  BRA `(.L_x_272) ;  /* 0x0000000000107947 */ /* 0x000fea0003800000 */
.L_x_271:
[----:B------:R-:W1:Y:S02]  /*11320*/  MUFU.RCP R0, R31 ;  /* 0x0000001f00007308 */ /* 0x000e640000001000 */
[----:B-1----:R-:W-:-:S04]  /*11330*/  FFMA R31, R31, R0, -1 ;  /* 0xbf8000001f1f7423 */ /* 0x002fc80000000000 */
[----:B------:R-:W-:-:S04]  /*11340*/  FADD.FTZ R31, -R31, -RZ ;  /* 0x800000ff1f1f7221 */ /* 0x000fc80000010100 */
[----:B------:R-:W-:-:S07]  /*11350*/  FFMA R0, R0, R31, R0 ;  /* 0x0000001f00007223 */ /* 0x000fce0000000000 */
.L_x_272:
        /* <DEDUP_REMOVED lines=24> */
[----:B------:R-:W-:Y:S02]  /*114e0*/  UIADD3 UR8, UR49, 0x6200, URZ ;  /* 0x0000620031087890 */ /* 0x000fe4000fffe03f */
[----:B------:R-:W-:Y:S01]  /*114f0*/  UIADD3.X UR7, URZ, UR51, URZ, UP0, !UPT ;  /* 0x000000333f077290 */ /* 0x000fe200087fe43f */
[----:B------:R-:W-:-:S08]  /*11500*/  UMOV UR11, UR43 ;  /* 0x0000002b000b7c82 */ /* 0x000fd00008000000 */
[----:B------:R2:W-:Y:S01]  /*11510*/  UTMASTG.3D [UR8], [UR6] ;  /* 0x00000008060073b5 */ /* 0x0005e20008010000 */
[----:B------:R0:W-:Y:S01]  /*11520*/  UTMACMDFLUSH ;  /* 0x00000000000079b7 */ /* 0x0001e20000000000 */
[----:B--2---:R-:W-:-:S04]  /*11530*/  DEPBAR.LE SB0, 0x1 ;  /* 0x000080400000791a */ /* 0x004fc80000000000 */
.L_x_274:
[----:B------:R-:W-:Y:S05]  /*11540*/  BSYNC B0 ;  /* 0x0000000000007941 */ /* 0x000fea0003800000 */
.L_x_273:
        /* <DEDUP_REMOVED lines=8> */
.L_x_277:
[----:B------:R-:W-:-:S04]  /*115d0*/  ULEA UR4, UR5, UR49, 0x3 ;  /* 0x0000003105047291 */ /* 0x000fc8000f8e183f */
[----:B------:R-:W-:-:S04]  /*115e0*/  UIADD3 UR4, UR4, 0x50, URZ ;  /* 0x0000005004047890 */ /* 0x000fc8000fffe03f */
[----:B------:R-:W-:-:S09]  /*115f0*/  UPRMT UR4, UR48, 0x654, UR4 ;  /* 0x0000065430047896 */ /* 0x000fd20008000004 */
[----:B------:R-:W-:Y:S03]  /*11600*/  SYNCS.ARRIVE.TRANS64.RED.A1T0 RZ, [UR4], RZ ;  /* 0x000000ffffff79a7 */ /* 0x000fe60008100404 */
.L_x_276:
[----:B------:R-:W-:Y:S05]  /*11610*/  BSYNC B0 ;  /* 0x0000000000007941 */ /* 0x000fea0003800000 */
.L_x_275:
        /* <DEDUP_REMOVED lines=8> */
.L_x_280:
[C---:B------:R-:W-:Y:S01]  /*116a0*/  LEA R2, R4.reuse, UR49, 0x3 ;  /* 0x0000003104027c11 */ /* 0x040fe2000f8e18ff */
[----:B------:R-:W-:Y:S01]  /*116b0*/  BSSY B1, `(.L_x_281) ;  /* 0x0000006000017945 */ /* 0x000fe20003800000 */
[----:B------:R-:W-:Y:S02]  /*116c0*/  SHF.L.U32 R3, R9, 0x1f, RZ ;  /* 0x0000001f09037819 */ /* 0x000fe400000006ff */
[----:B-1----:R-:W-:Y:S02]  /*116d0*/  IADD3 R0, R4, 0x1, RZ ;  /* 0x0000000104007810 */ /* 0x002fe40007ffe0ff */
[----:B------:R-:W1:Y:S02]  /*116e0*/  SYNCS.PHASECHK.TRANS64.TRYWAIT P2, [R2+URZ+0x30], R3 ;  /* 0x00003003020075a7 */ /* 0x000e64000804017f */
[----:B------:R-:W-:Y:S01]  /*116f0*/  ISETP.NE.AND P3, PT, R0, 0x4, PT ;  /* 0x000000040000780c */ /* 0x000fe20003f65270 */
[----:B-1----:R-:W-:-:S12]  /*11700*/  @!P2 BRA `(.L_x_282) ;  /* 0x000001b40024a947 */ /* 0x002fd80003800000 */
.L_x_1125:
[----:B------:R-:W-:Y:S05]  /*11710*/  BSYNC B1 ;  /* 0x0000000000017941 */ /* 0x000fea0003800000 */
.L_x_281:
[----:B------:R-:W-:Y:S05]  /*11720*/  @P1 BRA `(.L_x_283) ;  /* 0x0000000000941947 */ /* 0x000fea0003800000 */
[----:B-1----:R-:W-:Y:S01]  /*11730*/  LEA R2, R4, R156, 0xd ;  /* 0x0000009c04027211 */ /* 0x002fe200078e68ff */
[----:B------:R-:W-:Y:S05]  /*11740*/  WARPSYNC.ALL ;  /* 0x0000000000007948 */ /* 0x000fea0003800000 */
[----:B------:R-:W-:Y:S01]  /*11750*/  IMAD R12, R165, 0x2, R2 ;  /* 0x00000002a50c7824 */ /* 0x000fe200078e0202 */
[----:B------:R-:W1:Y:S05]  /*11760*/  LDSM.16.M88.4 R4, [R2] ;  /* 0x000000000204783b */ /* 0x000e6a0000000200 */
[----:B------:R-:W2:Y:S01]  /*11770*/  LDSM.16.M88.4 R12, [R12] ;  /* 0x000000000c0c783b */ /* 0x000ea20000000200 */
[----:B-1----:R-:W-:-:S02]  /*11780*/  SHF.L.U32 R19, R7, 0x10, RZ ;  /* 0x0000001007137819 */ /* 0x002fc400000006ff */
[----:B------:R-:W-:Y:S02]  /*11790*/  LOP3.LUT R31, R7, 0xffff0000, RZ, 0xc0, !PT ;  /* 0xffff0000071f7812 */ /* 0x000fe400078ec0ff */
[----:B------:R-:W-:Y:S01]  /*117a0*/  SHF.L.U32 R23, R5, 0x10, RZ ;  /* 0x0000001005177819 */ /* 0x000fe200000006ff */
[----:B--2---:R-:W-:Y:S01]  /*117b0*/  IMAD.U32 R11, R13, 0x10000, RZ ;  /* 0x000100000d0b7824 */ /* 0x004fe200078e00ff */
[----:B------:R-:W-:Y:S01]  /*117c0*/  LOP3.LUT R35, R5, 0xffff0000, RZ, 0xc0, !PT ;  /* 0xffff000005237812 */ /* 0x000fe200078ec0ff */
[C---:B------:R-:W-:Y:S01]  /*117d0*/  FMUL R19, R16.reuse, R19 ;  /* 0x0000001310137220 */ /* 0x040fe20000400000 */
[----:B------:R-:W-:Y:S01]  /*117e0*/  LOP3.LUT R25, R13, 0xffff0000, RZ, 0xc0, !PT ;  /* 0xffff00000d197812 */ /* 0x000fe200078ec0ff */
[----:B------:R-:W-:Y:S01]  /*117f0*/  FMUL R23, R16, R23 ;  /* 0x0000001710177220 */ /* 0x000fe20000400000 */
[----:B------:R-:W-:Y:S01]  /*11800*/  SHF.L.U32 R7, R14, 0x10, RZ ;  /* 0x000000100e077819 */ /* 0x000fe200000006ff */
[----:B------:R-:W-:Y:S01]  /*11810*/  FMUL R152, R16, R35 ;  /* 0x0000002310987220 */ /* 0x000fe20000400000 */
[----:B------:R-:W-:Y:S01]  /*11820*/  SHF.L.U32 R37, R4, 0x10, RZ ;  /* 0x0000001004257819 */ /* 0x000fe200000006ff */
[----:B------:R-:W-:Y:S01]  /*11830*/  FMUL R20, R16, R31 ;  /* 0x0000001f10147220 */ /* 0x000fe20000400000 */
[----:B------:R-:W-:Y:S01]  /*11840*/  LOP3.LUT R153, R4, 0xffff0000, RZ, 0xc0, !PT ;  /* 0xffff000004997812 */ /* 0x000fe200078ec0ff */
        /* <DEDUP_REMOVED lines=18> */
[----:B------:R-:W-:-:S07]  /*11970*/  FMUL R5, R16, R5 ;  /* 0x0000000510057220 */ /* 0x000fce0000400000 */
.L_x_283:
[----:B-1----:R-:W-:Y:S02]  /*11980*/  SEL R2, RZ, 0x1, P3 ;  /* 0x00000001ff027807 */ /* 0x002fe40001800000 */
[----:B------:R-:W-:Y:S02]  /*11990*/  SEL R4, R0, RZ, P3 ;  /* 0x000000ff00047207 */ /* 0x000fe40001800000 */
[----:B------:R-:W-:-:S07]  /*119a0*/  LOP3.LUT R9, R9, R2, RZ, 0x3c, !PT ;  /* 0x0000000209097212 */ /* 0x000fce00078e3cff */
.L_x_279:
[----:B------:R-:W-:Y:S05]  /*119b0*/  BSYNC B0 ;  /* 0x0000000000007941 */ /* 0x000fea0003800000 */
.L_x_278:
[----:B-1----:R-:W2:Y:S04]  /*119c0*/  LDL.LU R0, [R1+0x80] ;  /* 0x0000800001007983 */ /* 0x002ea80000300800 */
[----:B------:R-:W3:Y:S04]  /*119d0*/  LDL.LU R13, [R1+0x84] ;  /* 0x00008400010d7983 */ /* 0x000ee80000300800 */
[----:B------:R-:W4:Y:S04]  /*119e0*/  LDL.LU R26, [R1+0x88] ;  /* 0x00008800011a7983 */ /* 0x000f280000300800 */
[----:B------:R-:W5:Y:S04]  /*119f0*/  LDL.LU R27, [R1+0x8c] ;  /* 0x00008c00011b7983 */ /* 0x000f680000300800 */
[----:B------:R-:W4:Y:S04]  /*11a00*/  LDL.LU R29, [R1+0x90] ;  /* 0x00009000011d7983 */ /* 0x000f280000300800 */
        /* <DEDUP_REMOVED lines=10> */
[----:B------:R-:W4:Y:S01]  /*11ab0*/  LDL.LU R42, [R1+0xbc] ;  /* 0x0000bc00012a7983 */ /* 0x000f220000300800 */
[----:B------:R-:W-:Y:S01]  /*11ac0*/  MOV R2, 0x3bbb989d ;  /* 0x3bbb989d00027802 */ /* 0x000fe20000000f00 */
[----:B------:R-:W-:Y:S01]  /*11ad0*/  BSSY B1, `(.L_x_284) ;  /* 0x000009e000017945 */ /* 0x000fe20003800000 */
[----:B------:R-:W-:Y:S01]  /*11ae0*/  MOV R3, 0x437c0000 ;  /* 0x437c000000037802 */ /* 0x000fe20000000f00 */
[----:B--2---:R-:W-:-:S04]  /*11af0*/  FFMA R15, R17, R0, R154 ;  /* 0x00000000110f7223 */ /* 0x004fc8000000009a */
[----:B------:R-:W-:Y:S01]  /*11b00*/  FFMA.SAT R0, -R15, R2, 0.5 ;  /* 0x3f0000000f007423 */ /* 0x000fe20000002102 */
[----:B---3--:R-:W-:-:S03]  /*11b10*/  FFMA R25, R17, R13, R153 ;  /* 0x0000000d11197223 */ /* 0x008fc60000000099 */
[----:B------:R-:W-:Y:S01]  /*11b20*/  FFMA.RM R0, R0, R3, 12582913 ;  /* 0x4b40000100007423 */ /* 0x000fe20000004003 */
[----:B------:R-:W-:-:S03]  /*11b30*/  FFMA.SAT R24, -R25, R2, 0.5 ;  /* 0x3f00000019187423 */ /* 0x000fc60000002102 */
[----:B------:R-:W-:Y:S01]  /*11b40*/  FADD R14, R0, -12583039 ;  /* 0xcb40007f000e7421 */ /* 0x000fe20000000000 */
[----:B------:R-:W-:Y:S01]  /*11b50*/  FFMA.RM R13, R24, R3, 12582913 ;  /* 0x4b400001180d7423 */ /* 0x000fe20000004003 */
[----:B-----5:R-:W-:Y:S02]  /*11b60*/  FFMA R27, R17, R27, R152 ;  /* 0x0000001b111b7223 */ /* 0x020fe40000000098 */
[----:B------:R-:W-:Y:S01]  /*11b70*/  FFMA R14, -R15, 1.4426950216293334961, -R14 ;  /* 0x3fb8aa3b0f0e7823 */ /* 0x000fe2000000090e */
[----:B----4-:R-:W-:Y:S01]  /*11b80*/  FFMA R29, R17, R29, R21 ;  /* 0x0000001d111d7223 */ /* 0x010fe20000000015 */
[----:B------:R-:W-:Y:S02]  /*11b90*/  FFMA.SAT R28, -R27, R2, 0.5 ;  /* 0x3f0000001b1c7423 */ /* 0x000fe40000002102 */
[----:B------:R-:W-:Y:S01]  /*11ba0*/  FFMA R24, -R15, 1.925963033500011079e-08, R14 ;  /* 0x32a570600f187823 */ /* 0x000fe2000000010e */
[----:B------:R-:W-:Y:S01]  /*11bb0*/  FADD R14, R13, -12583039 ;  /* 0xcb40007f0d0e7421 */ /* 0x000fe20000000000 */
[C---:B------:R-:W-:Y:S01]  /*11bc0*/  FFMA R15, R17.reuse, R26, R23 ;  /* 0x0000001a110f7223 */ /* 0x040fe20000000017 */
[----:B------:R-:W-:-:S02]  /*11bd0*/  FFMA R33, R17, R33, R19 ;  /* 0x0000002111217223 */ /* 0x000fc40000000013 */
[----:B------:R-:W-:Y:S01]  /*11be0*/  FFMA R14, -R25, 1.4426950216293334961, -R14 ;  /* 0x3fb8aa3b190e7823 */ /* 0x000fe2000000090e */
[----:B------:R-:W1:Y:S01]  /*11bf0*/  MUFU.EX2 R24, R24 ;  /* 0x0000001800187308 */ /* 0x000e620000000800 */
[----:B------:R-:W-:Y:S02]  /*11c00*/  FFMA R31, R17, R31, R20 ;  /* 0x0000001f111f7223 */ /* 0x000fe40000000014 */
[----:B------:R-:W-:Y:S01]  /*11c10*/  FFMA R25, -R25, 1.925963033500011079e-08, R14 ;  /* 0x32a5706019197823 */ /* 0x000fe2000000010e */
[----:B------:R-:W-:Y:S01]  /*11c20*/  FFMA.SAT R14, -R15, R2, 0.5 ;  /* 0x3f0000000f0e7423 */ /* 0x000fe20000002102 */
[----:B------:R-:W-:-:S03]  /*11c30*/  FFMA R35, R17, R35, R18 ;  /* 0x0000002311237223 */ /* 0x000fc60000000012 */
[----:B------:R-:W-:Y:S01]  /*11c40*/  FFMA.RM R14, R14, R3, 12582913 ;  /* 0x4b4000010e0e7423 */ /* 0x000fe20000004003 */
[----:B------:R-:W2:Y:S03]  /*11c50*/  MUFU.EX2 R25, R25 ;  /* 0x0000001900197308 */ /* 0x000ea60000000800 */
[----:B------:R-:W-:-:S04]  /*11c60*/  FADD R26, R14, -12583039 ;  /* 0xcb40007f0e1a7421 */ /* 0x000fc80000000000 */
[----:B------:R-:W-:Y:S01]  /*11c70*/  FFMA R26, -R15, 1.4426950216293334961, -R26 ;  /* 0x3fb8aa3b0f1a7823 */ /* 0x000fe2000000091a */
[----:B------:R-:W-:-:S03]  /*11c80*/  FFMA R37, R17, R37, R10 ;  /* 0x0000002511257223 */ /* 0x000fc6000000000a */
[----:B------:R-:W-:Y:S01]  /*11c90*/  FFMA R26, -R15, 1.925963033500011079e-08, R26 ;  /* 0x32a570600f1a7823 */ /* 0x000fe2000000011a */
[----:B------:R-:W-:Y:S01]  /*11ca0*/  SHF.L.U32 R15, R0, 0x17, RZ ;  /* 0x00000017000f7819 */ /* 0x000fe200000006ff */
[----:B------:R-:W-:-:S04]  /*11cb0*/  FFMA R39, R17, R38, R8 ;  /* 0x0000002611277223 */ /* 0x000fc80000000008 */
[----:B-1----:R-:W-:Y:S01]  /*11cc0*/  FFMA R0, R15, R24, 1 ;  /* 0x3f8000000f007423 */ /* 0x002fe20000000018 */
[----:B------:R-:W-:Y:S01]  /*11cd0*/  FFMA.RM R15, R28, R3, 12582913 ;  /* 0x4b4000011c0f7423 */ /* 0x000fe20000004003 */
[----:B------:R-:W-:Y:S01]  /*11ce0*/  IMAD.SHL.U32 R24, R13, 0x800000, RZ ;  /* 0x008000000d187824 */ /* 0x000fe200078e00ff */
[----:B------:R-:W1:Y:S01]  /*11cf0*/  MUFU.EX2 R26, R26 ;  /* 0x0000001a001a7308 */ /* 0x000e620000000800 */
[-C--:B------:R-:W-:Y:S01]  /*11d00*/  FFMA.SAT R38, -R39, R2.reuse, 0.5 ;  /* 0x3f00000027267423 */ /* 0x080fe20000002102 */
[----:B------:R-:W-:Y:S01]  /*11d10*/  FADD R28, R15, -12583039 ;  /* 0xcb40007f0f1c7421 */ /* 0x000fe20000000000 */
[----:B--2---:R-:W-:Y:S01]  /*11d20*/  FFMA R13, R24, R25, 1 ;  /* 0x3f800000180d7423 */ /* 0x004fe20000000019 */
[----:B------:R-:W-:Y:S01]  /*11d30*/  FFMA.SAT R24, -R29, R2, 0.5 ;  /* 0x3f0000001d187423 */ /* 0x000fe20000002102 */
[----:B------:R-:W-:Y:S01]  /*11d40*/  SHF.L.U32 R25, R14, 0x17, RZ ;  /* 0x000000170e197819 */ /* 0x000fe200000006ff */
[----:B------:R-:W-:Y:S01]  /*11d50*/  FFMA R28, -R27, 1.4426950216293334961, -R28 ;  /* 0x3fb8aa3b1b1c7823 */ /* 0x000fe2000000091c */
[-C--:B------:R-:W-:Y:S01]  /*11d60*/  FFMA.RM R38, R38, R3.reuse, 12582913 ;  /* 0x4b40000126267423 */ /* 0x080fe20000004003 */
[----:B------:R-:W-:-:S02]  /*11d70*/  FFMA.RM R24, R24, R3, 12582913 ;  /* 0x4b40000118187423 */ /* 0x000fc40000004003 */
[----:B------:R-:W-:Y:S01]  /*11d80*/  FFMA R27, -R27, 1.925963033500011079e-08, R28 ;  /* 0x32a570601b1b7823 */ /* 0x000fe2000000011c */
[----:B------:R-:W-:Y:S01]  /*11d90*/  FADD R40, R38, -12583039 ;  /* 0xcb40007f26287421 */ /* 0x000fe20000000000 */
[----:B------:R-:W-:-:S03]  /*11da0*/  FADD R28, R24, -12583039 ;  /* 0xcb40007f181c7421 */ /* 0x000fc60000000000 */
[----:B------:R-:W-:Y:S01]  /*11db0*/  FFMA R40, -R39, 1.4426950216293334961, -R40 ;  /* 0x3fb8aa3b27287823 */ /* 0x000fe20000000928 */
[----:B------:R-:W-:Y:S01]  /*11dc0*/  FFMA R28, -R29, 1.4426950216293334961, -R28 ;  /* 0x3fb8aa3b1d1c7823 */ /* 0x000fe2000000091c */
[----:B------:R-:W2:Y:S01]  /*11dd0*/  MUFU.EX2 R27, R27 ;  /* 0x0000001b001b7308 */ /* 0x000ea20000000800 */
[----:B-1----:R-:W-:Y:S01]  /*11de0*/  FFMA R14, R25, R26, 1 ;  /* 0x3f800000190e7423 */ /* 0x002fe2000000001a */
[----:B------:R-:W-:Y:S01]  /*11df0*/  SHF.L.U32 R26, R15, 0x17, RZ ;  /* 0x000000170f1a7819 */ /* 0x000fe200000006ff */
[----:B------:R-:W-:Y:S01]  /*11e00*/  FFMA R28, -R29, 1.925963033500011079e-08, R28 ;  /* 0x32a570601d1c7823 */ /* 0x000fe2000000011c */
[----:B------:R-:W-:Y:S01]  /*11e10*/  FFMA R29, R17, R30, R22 ;  /* 0x0000001e111d7223 */ /* 0x000fe20000000016 */
[----:B------:R-:W-:-:S03]  /*11e20*/  FFMA R39, -R39, 1.925963033500011079e-08, R40 ;  /* 0x32a5706027277823 */ /* 0x000fc60000000128 */
[----:B------:R-:W-:Y:S01]  /*11e30*/  FFMA.SAT R30, -R29, R2, 0.5 ;  /* 0x3f0000001d1e7423 */ /* 0x000fe20000002102 */
[----:B------:R-:W1:Y:S03]  /*11e40*/  MUFU.EX2 R28, R28 ;  /* 0x0000001c001c7308 */ /* 0x000e660000000800 */
[----:B------:R-:W-:-:S04]  /*11e50*/  FFMA.RM R25, R30, R3, 12582913 ;  /* 0x4b4000011e197423 */ /* 0x000fc80000004003 */
[----:B------:R-:W-:Y:S01]  /*11e60*/  FADD R30, R25, -12583039 ;  /* 0xcb40007f191e7421 */ /* 0x000fe20000000000 */
[----:B--2---:R-:W-:Y:S01]  /*11e70*/  FFMA R15, R26, R27, 1 ;  /* 0x3f8000001a0f7423 */ /* 0x004fe2000000001b */
[----:B------:R-:W-:Y:S01]  /*11e80*/  FFMA.SAT R26, -R33, R2, 0.5 ;  /* 0x3f000000211a7423 */ /* 0x000fe20000002102 */
[----:B------:R-:W-:Y:S01]  /*11e90*/  SHF.L.U32 R27, R24, 0x17, RZ ;  /* 0x00000017181b7819 */ /* 0x000fe200000006ff */
[C---:B------:R-:W-:Y:S01]  /*11ea0*/  FFMA R30, -R29.reuse, 1.4426950216293334961, -R30 ;  /* 0x3fb8aa3b1d1e7823 */ /* 0x040fe2000000091e */
[----:B------:R-:W-:Y:S01]  /*11eb0*/  MUFU.EX2 R39, R39 ;  /* 0x0000002700277308 */ /* 0x000fe20000000800 */
[----:B------:R-:W-:Y:S02]  /*11ec0*/  FFMA.RM R26, R26, R3, 12582913 ;  /* 0x4b4000011a1a7423 */ /* 0x000fe40000004003 */
[----:B------:R-:W-:Y:S02]  /*11ed0*/  FFMA R29, -R29, 1.925963033500011079e-08, R30 ;  /* 0x32a570601d1d7823 */ /* 0x000fe4000000011e */
[----:B------:R-:W-:Y:S01]  /*11ee0*/  FADD R30, R26, -12583039 ;  /* 0xcb40007f1a1e7421 */ /* 0x000fe20000000000 */
[----:B-1----:R-:W-:Y:S01]  /*11ef0*/  FFMA R24, R27, R28, 1 ;  /* 0x3f8000001b187423 */ /* 0x002fe2000000001c */
[----:B------:R-:W-:-:S02]  /*11f00*/  SHF.L.U32 R28, R25, 0x17, RZ ;  /* 0x00000017191c7819 */ /* 0x000fc400000006ff */
[----:B------:R-:W1:Y:S01]  /*11f10*/  MUFU.EX2 R29, R29 ;  /* 0x0000001d001d7308 */ /* 0x000e620000000800 */
[----:B------:R-:W-:Y:S01]  /*11f20*/  FFMA R30, -R33, 1.4426950216293334961, -R30 ;  /* 0x3fb8aa3b211e7823 */ /* 0x000fe2000000091e */
[----:B------:R-:W-:-:S03]  /*11f30*/  SHF.L.U32 R26, R26, 0x17, RZ ;  /* 0x000000171a1a7819 */ /* 0x000fc600000006ff */
[----:B------:R-:W-:Y:S01]  /*11f40*/  FFMA R33, -R33, 1.925963033500011079e-08, R30 ;  /* 0x32a5706021217823 */ /* 0x000fe2000000011e */
[----:B------:R-:W-:-:S04]  /*11f50*/  FFMA.SAT R30, -R31, R2, 0.5 ;  /* 0x3f0000001f1e7423 */ /* 0x000fc80000002102 */
[----:B------:R-:W-:Y:S01]  /*11f60*/  FFMA.RM R27, R30, R3, 12582913 ;  /* 0x4b4000011e1b7423 */ /* 0x000fe20000004003 */
[----:B------:R-:W2:Y:S03]  /*11f70*/  MUFU.EX2 R33, R33 ;  /* 0x0000002100217308 */ /* 0x000ea60000000800 */
[----:B------:R-:W-:Y:S01]  /*11f80*/  FADD R30, R27, -12583039 ;  /* 0xcb40007f1b1e7421 */ /* 0x000fe20000000000 */
[----:B-1----:R-:W-:Y:S01]  /*11f90*/  FFMA R25, R28, R29, 1 ;  /* 0x3f8000001c197423 */ /* 0x002fe2000000001d */
[----:B------:R-:W-:Y:S02]  /*11fa0*/  FFMA.SAT R28, -R35, R2, 0.5 ;  /* 0x3f000000231c7423 */ /* 0x000fe40000002102 */
[----:B------:R-:W-:Y:S02]  /*11fb0*/  FFMA R30, -R31, 1.4426950216293334961, -R30 ;  /* 0x3fb8aa3b1f1e7823 */ /* 0x000fe4000000091e */
[----:B------:R-:W-:-:S02]  /*11fc0*/  FFMA.RM R28, R28, R3, 12582913 ;  /* 0x4b4000011c1c7423 */ /* 0x000fc40000004003 */
[----:B------:R-:W-:Y:S02]  /*11fd0*/  FFMA R31, -R31, 1.925963033500011079e-08, R30 ;  /* 0x32a570601f1f7823 */ /* 0x000fe4000000011e */
[C---:B------:R-:W-:Y:S01]  /*11fe0*/  FADD R30, R28.reuse, -12583039 ;  /* 0xcb40007f1c1e7421 */ /* 0x040fe20000000000 */
[----:B------:R-:W-:Y:S01]  /*11ff0*/  SHF.L.U32 R28, R28, 0x17, RZ ;  /* 0x000000171c1c7819 */ /* 0x000fe200000006ff */
[----:B--2---:R-:W-:Y:S02]  /*12000*/  FFMA R26, R26, R33, 1 ;  /* 0x3f8000001a1a7423 */ /* 0x004fe40000000021 */
[----:B------:R-:W-:Y:S01]  /*12010*/  MUFU.EX2 R31, R31 ;  /* 0x0000001f001f7308 */ /* 0x000fe20000000800 */
[----:B------:R-:W-:-:S04]  /*12020*/  FFMA R30, -R35, 1.4426950216293334961, -R30 ;  /* 0x3fb8aa3b231e7823 */ /* 0x000fc8000000091e */
[----:B------:R-:W-:Y:S01]  /*12030*/  FFMA R29, -R35, 1.925963033500011079e-08, R30 ;  /* 0x32a57060231d7823 */ /* 0x000fe2000000011e */
[----:B------:R-:W-:-:S04]  /*12040*/  FFMA R35, R17, R34, R12 ;  /* 0x0000002211237223 */ /* 0x000fc8000000000c */
[----:B------:R-:W-:Y:S01]  /*12050*/  FFMA.SAT R30, -R35, R2, 0.5 ;  /* 0x3f000000231e7423 */ /* 0x000fe20000002102 */
[----:B------:R-:W1:Y:S03]  /*12060*/  MUFU.EX2 R29, R29 ;  /* 0x0000001d001d7308 */ /* 0x000e660000000800 */
[----:B------:R-:W-:-:S04]  /*12070*/  FFMA.RM R30, R30, R3, 12582913 ;  /* 0x4b4000011e1e7423 */ /* 0x000fc80000004003 */
[C---:B------:R-:W-:Y:S01]  /*12080*/  FADD R34, R30.reuse, -12583039 ;  /* 0xcb40007f1e227421 */ /* 0x040fe20000000000 */
[----:B------:R-:W-:-:S03]  /*12090*/  SHF.L.U32 R30, R30, 0x17, RZ ;  /* 0x000000171e1e7819 */ /* 0x000fc600000006ff */
[----:B------:R-:W-:-:S04]  /*120a0*/  FFMA R34, -R35, 1.4426950216293334961, -R34 ;  /* 0x3fb8aa3b23227823 */ /* 0x000fc80000000922 */
[----:B------:R-:W-:Y:S01]  /*120b0*/  FFMA R33, -R35, 1.925963033500011079e-08, R34 ;  /* 0x32a5706023217823 */ /* 0x000fe20000000122 */
[----:B------:R-:W-:Y:S02]  /*120c0*/  IMAD.SHL.U32 R34, R27, 0x800000, RZ ;  /* 0x008000001b227824 */ /* 0x000fe400078e00ff */
[----:B------:R-:W-:Y:S01]  /*120d0*/  FFMA R35, R17, R36, R11 ;  /* 0x0000002411237223 */ /* 0x000fe2000000000b */
[----:B-1----:R-:W-:Y:S01]  /*120e0*/  FFMA R28, R28, R29, 1 ;  /* 0x3f8000001c1c7423 */ /* 0x002fe2000000001d */
[----:B------:R-:W-:Y:S02]  /*120f0*/  FFMA R27, R34, R31, 1 ;  /* 0x3f800000221b7423 */ /* 0x000fe4000000001f */
[----:B------:R-:W-:Y:S01]  /*12100*/  FFMA.SAT R34, -R35, R2, 0.5 ;  /* 0x3f00000023227423 */ /* 0x000fe20000002102 */
[----:B------:R-:W1:Y:S03]  /*12110*/  MUFU.EX2 R33, R33 ;  /* 0x0000002100217308 */ /* 0x000e660000000800 */
[----:B------:R-:W-:-:S04]  /*12120*/  FFMA.RM R34, R34, R3, 12582913 ;  /* 0x4b40000122227423 */ /* 0x000fc80000004003 */
[----:B------:R-:W-:-:S04]  /*12130*/  FADD R36, R34, -12583039 ;  /* 0xcb40007f22247421 */ /* 0x000fc80000000000 */
[----:B------:R-:W-:-:S04]  /*12140*/  FFMA R36, -R35, 1.4426950216293334961, -R36 ;  /* 0x3fb8aa3b23247823 */ /* 0x000fc80000000924 */
[----:B------:R-:W-:Y:S01]  /*12150*/  FFMA R31, -R35, 1.925963033500011079e-08, R36 ;  /* 0x32a57060231f7823 */ /* 0x000fe20000000124 */
[----:B------:R-:W-:Y:S01]  /*12160*/  FFMA.SAT R36, -R37, R2, 0.5 ;  /* 0x3f00000025247423 */ /* 0x000fe20000002102 */
[----:B-1----:R-:W-:Y:S02]  /*12170*/  FFMA R29, R30, R33, 1 ;  /* 0x3f8000001e1d7423 */ /* 0x002fe40000000021 */
[----:B------:R-:W1:Y:S01]  /*12180*/  MUFU.EX2 R30, R31 ;  /* 0x0000001f001e7308 */ /* 0x000e620000000800 */
[----:B------:R-:W-:-:S04]  /*12190*/  FFMA.RM R35, R36, R3, 12582913 ;  /* 0x4b40000124237423 */ /* 0x000fc80000004003 */
[----:B------:R-:W-:-:S04]  /*121a0*/  FADD R36, R35, -12583039 ;  /* 0xcb40007f23247421 */ /* 0x000fc80000000000 */
[----:B------:R-:W-:-:S04]  /*121b0*/  FFMA R36, -R37, 1.4426950216293334961, -R36 ;  /* 0x3fb8aa3b25247823 */ /* 0x000fc80000000924 */
[----:B------:R-:W-:Y:S01]  /*121c0*/  FFMA R36, -R37, 1.925963033500011079e-08, R36 ;  /* 0x32a5706025247823 */ /* 0x000fe20000000124 */
[----:B------:R-:W-:Y:S01]  /*121d0*/  FFMA R37, R17, R41, R7 ;  /* 0x0000002911257223 */ /* 0x000fe20000000007 */
[----:B------:R-:W-:-:S03]  /*121e0*/  SHF.L.U32 R41, R34, 0x17, RZ ;  /* 0x0000001722297819 */ /* 0x000fc600000006ff */
[----:B------:R-:W-:Y:S01]  /*121f0*/  FFMA.SAT R40, -R37, R2, 0.5 ;  /* 0x3f00000025287423 */ /* 0x000fe20000002102 */
[----:B------:R-:W2:Y:S01]  /*12200*/  MUFU.EX2 R36, R36 ;  /* 0x0000002400247308 */ /* 0x000ea20000000800 */
[----:B-1----:R-:W-:Y:S01]  /*12210*/  FFMA R30, R41, R30, 1 ;  /* 0x3f800000291e7423 */ /* 0x002fe2000000001e */
[----:B------:R-:W-:Y:S01]  /*12220*/  FFMA R41, R17, R42, R5 ;  /* 0x0000002a11297223 */ /* 0x000fe20000000005 */
[----:B------:R-:W-:-:S03]  /*12230*/  FFMA.RM R33, R40, R3, 12582913 ;  /* 0x4b40000128217423 */ /* 0x000fc60000004003 */
[----:B------:R-:W-:Y:S01]  /*12240*/  FFMA.SAT R40, -R41, R2, 0.5 ;  /* 0x3f00000029287423 */ /* 0x000fe20000002102 */
[----:B------:R-:W-:-:S04]  /*12250*/  FADD R34, R33, -12583039 ;  /* 0xcb40007f21227421 */ /* 0x000fc80000000000 */
[----:B------:R-:W-:-:S04]  /*12260*/  FFMA R34, -R37, 1.4426950216293334961, -R34 ;  /* 0x3fb8aa3b25227823 */ /* 0x000fc80000000922 */
[----:B------:R-:W-:Y:S01]  /*12270*/  FFMA R31, -R37, 1.925963033500011079e-08, R34 ;  /* 0x32a57060251f7823 */ /* 0x000fe20000000122 */
[----:B------:R-:W-:-:S04]  /*12280*/  FFMA R37, R17, R43, R6 ;  /* 0x0000002b11257223 */ /* 0x000fc80000000006 */
[----:B------:R-:W-:Y:S01]  /*12290*/  FFMA.SAT R34, -R37, R2, 0.5 ;  /* 0x3f00000025227423 */ /* 0x000fe20000002102 */
[----:B------:R-:W1:Y:S03]  /*122a0*/  MUFU.EX2 R31, R31 ;  /* 0x0000001f001f7308 */ /* 0x000e660000000800 */
[-C--:B------:R-:W-:Y:S01]  /*122b0*/  FFMA.RM R2, R34, R3.reuse, 12582913 ;  /* 0x4b40000122027423 */ /* 0x080fe20000004003 */
[----:B------:R-:W-:-:S03]  /*122c0*/  FFMA.RM R3, R40, R3, 12582913 ;  /* 0x4b40000128037423 */ /* 0x000fc60000004003 */
[----:B------:R-:W-:Y:S01]  /*122d0*/  FADD R34, R2, -12583039 ;  /* 0xcb40007f02227421 */ /* 0x000fe20000000000 */
[C---:B------:R-:W-:Y:S01]  /*122e0*/  FADD R40, R3.reuse, -12583039 ;  /* 0xcb40007f03287421 */ /* 0x040fe20000000000 */
[----:B------:R-:W-:Y:S02]  /*122f0*/  SHF.L.U32 R3, R3, 0x17, RZ ;  /* 0x0000001703037819 */ /* 0x000fe400000006ff */
[----:B------:R-:W-:Y:S01]  /*12300*/  FFMA R34, -R37, 1.4426950216293334961, -R34 ;  /* 0x3fb8aa3b25227823 */ /* 0x000fe20000000922 */
[----:B------:R-:W-:-:S03]  /*12310*/  FFMA R40, -R41, 1.4426950216293334961, -R40 ;  /* 0x3fb8aa3b29287823 */ /* 0x000fc60000000928 */
[----:B------:R-:W-:Y:S01]  /*12320*/  FFMA R34, -R37, 1.925963033500011079e-08, R34 ;  /* 0x32a5706025227823 */ /* 0x000fe20000000122 */
[----:B------:R-:W-:Y:S01]  /*12330*/  SHF.L.U32 R37, R35, 0x17, RZ ;  /* 0x0000001723257819 */ /* 0x000fe200000006ff */
[----:B------:R-:W-:Y:S01]  /*12340*/  FFMA R40, -R41, 1.925963033500011079e-08, R40 ;  /* 0x32a5706029287823 */ /* 0x000fe20000000128 */
[----:B------:R-:W-:-:S03]  /*12350*/  IADD3 R35, R0, 0x1800000, RZ ;  /* 0x0180000000237810 */ /* 0x000fc60007ffe0ff */
[----:B------:R-:W3:Y:S01]  /*12360*/  MUFU.EX2 R34, R34 ;  /* 0x0000002200227308 */ /* 0x000ee20000000800 */
[----:B------:R-:W-:Y:S01]  /*12370*/  LOP3.LUT R35, R35, 0x7f800000, RZ, 0xc0, !PT ;  /* 0x7f80000023237812 */ /* 0x000fe200078ec0ff */
[----:B--2---:R-:W-:Y:S01]  /*12380*/  FFMA R37, R37, R36, 1 ;  /* 0x3f80000025257423 */ /* 0x004fe20000000024 */
[----:B------:R-:W-:Y:S01]  /*12390*/  IMAD.SHL.U32 R36, R38, 0x800000, RZ ;  /* 0x0080000026247824 */ /* 0x000fe200078e00ff */
[----:B------:R-:W-:Y:S02]  /*123a0*/  SHF.L.U32 R38, R33, 0x17, RZ ;  /* 0x0000001721267819 */ /* 0x000fe400000006ff */
[----:B------:R-:W-:Y:S01]  /*123b0*/  ISETP.GT.U32.AND P2, PT, R35, 0x1ffffff, PT ;  /* 0x01ffffff2300780c */ /* 0x000fe20003f44070 */
[----:B------:R-:W-:Y:S01]  /*123c0*/  FFMA R36, R36, R39, 1 ;  /* 0x3f80000024247423 */ /* 0x000fe20000000027 */
[----:B------:R-:W2:Y:S01]  /*123d0*/  MUFU.EX2 R40, R40 ;  /* 0x0000002800287308 */ /* 0x000ea20000000800 */
[----:B------:R-:W-:Y:S01]  /*123e0*/  SHF.L.U32 R33, R2, 0x17, RZ ;  /* 0x0000001702217819 */ /* 0x000fe200000006ff */
[----:B-1----:R-:W-:-:S04]  /*123f0*/  FFMA R35, R38, R31, 1 ;  /* 0x3f80000026237423 */ /* 0x002fc8000000001f */
[----:B---3--:R-:W-:Y:S01]  /*12400*/  FFMA R34, R33, R34, 1 ;  /* 0x3f80000021227423 */ /* 0x008fe20000000022 */
[----:B--2---:R-:W-:-:S04]  /*12410*/  FFMA R33, R3, R40, 1 ;  /* 0x3f80000003217423 */ /* 0x004fc80000000028 */
[----:B------:R-:W-:Y:S05]  /*12420*/  @P2 BRA `(.L_x_285) ;  /* 0x0000000000102947 */ /* 0x000fea0003800000 */
[----:B------:R-:W-:-:S07]  /*12430*/  MOV R2, 0x12450 ;  /* 0x0001245000027802 */ /* 0x000fce0000000f00 */
[----:B------:R-:W-:Y:S05]  /*12440*/  CALL.REL.NOINC `($__internal_0_$__cuda_sm20_rcp_rn_f32_slowpath) ;  /* 0x000001b400147944 */ /* 0x000fea0003c00000 */
[----:B------:R-:W-:Y:S01]  /*12450*/  MOV R31, R0 ;  /* 0x00000000001f7202 */ /* 0x000fe20000000f00 */
[----:B------:R-:W-:Y:S06]  /*12460*/  BRA `(.L_x_286) ;  /* 0x0000000000107947 */ /* 0x000fec0003800000 */
.L_x_285:
[----:B------:R-:W1:Y:S02]  /*12470*/  MUFU.RCP R31, R0 ;  /* 0x00000000001f7308 */ /* 0x000e640000001000 */
[----:B-1----:R-:W-:-:S04]  /*12480*/  FFMA R2, R0, R31, -1 ;  /* 0xbf80000000027423 */ /* 0x002fc8000000001f */
[----:B------:R-:W-:-:S04]  /*12490*/  FADD.FTZ R2, -R2, -RZ ;  /* 0x800000ff02027221 */ /* 0x000fc80000010100 */
[----:B------:R-:W-:-:S07]  /*124a0*/  FFMA R31, R31, R2, R31 ;  /* 0x000000021f1f7223 */ /* 0x000fce000000001f */
.L_x_286:
[----:B------:R-:W-:Y:S05]  /*124b0*/  BSYNC B1 ;  /* 0x0000000000017941 */ /* 0x000fea0003800000 */
.L_x_284:
        /* <DEDUP_REMOVED lines=10> */
.L_x_288:
[----:B------:R-:W1:Y:S02]  /*12560*/  MUFU.RCP R38, R13 ;  /* 0x0000000d00267308 */ /* 0x000e640000001000 */
[----:B-1----:R-:W-:-:S04]  /*12570*/  FFMA R0, R13, R38, -1 ;  /* 0xbf8000000d007423 */ /* 0x002fc80000000026 */
[----:B------:R-:W-:-:S04]  /*12580*/  FADD.FTZ R3, -R0, -RZ ;  /* 0x800000ff00037221 */ /* 0x000fc80000010100 */
[----:B------:R-:W-:-:S07]  /*12590*/  FFMA R38, R38, R3, R38 ;  /* 0x0000000326267223 */ /* 0x000fce0000000026 */
.L_x_289:
[----:B------:R-:W-:Y:S05]  /*125a0*/  BSYNC B1 ;  /* 0x0000000000017941 */ /* 0x000fea0003800000 */
.L_x_287:
        /* <DEDUP_REMOVED lines=10> */
.L_x_291:
[----:B------:R-:W1:Y:S02]  /*12650*/  MUFU.RCP R13, R14 ;  /* 0x0000000e000d7308 */ /* 0x000e640000001000 */
[----:B-1----:R-:W-:-:S04]  /*12660*/  FFMA R0, R14, R13, -1 ;  /* 0xbf8000000e007423 */ /* 0x002fc8000000000d */
[----:B------:R-:W-:-:S04]  /*12670*/  FADD.FTZ R0, -R0, -RZ ;  /* 0x800000ff00007221 */ /* 0x000fc80000010100 */
[----:B------:R-:W-:-:S07]  /*12680*/  FFMA R13, R13, R0, R13 ;  /* 0x000000000d0d7223 */ /* 0x000fce000000000d */
.L_x_292:
[----:B------:R-:W-:Y:S05]  /*12690*/  BSYNC B1 ;  /* 0x0000000000017941 */ /* 0x000fea0003800000 */
.L_x_290:
        /* <DEDUP_REMOVED lines=10> */
.L_x_294:
[----:B------:R-:W1:Y:S02]  /*12740*/  MUFU.RCP R0, R15 ;  /* 0x0000000f00007308 */ /* 0x000e640000001000 */
[----:B-1----:R-:W-:-:S04]  /*12750*/  FFMA R2, R15, R0, -1 ;  /* 0xbf8000000f027423 */ /* 0x002fc80000000000 */
[----:B------:R-:W-:-:S04]  /*12760*/  FADD.FTZ R3, -R2, -RZ ;  /* 0x800000ff02037221 */ /* 0x000fc80000010100 */
[----:B------:R-:W-:-:S07]  /*12770*/  FFMA R15, R0, R3, R0 ;  /* 0x00000003000f7223 */ /* 0x000fce0000000000 */
.L_x_295:
[----:B------:R-:W-:Y:S05]  /*12780*/  BSYNC B1 ;  /* 0x0000000000017941 */ /* 0x000fea0003800000 */
.L_x_293:
        /* <DEDUP_REMOVED lines=10> */
.L_x_297:
[----:B------:R-:W1:Y:S02]  /*12830*/  MUFU.RCP R3, R24 ;  /* 0x0000001800037308 */ /* 0x000e640000001000 */
[----:B-1----:R-:W-:-:S04]  /*12840*/  FFMA R0, R24, R3, -1 ;  /* 0xbf80000018007423 */ /* 0x002fc80000000003 */
[----:B------:R-:W-:-:S04]  /*12850*/  FADD.FTZ R0, -R0, -RZ ;  /* 0x800000ff00007221 */ /* 0x000fc80000010100 */
[----:B------:R-:W-:-:S07]  /*12860*/  FFMA R14, R3, R0, R3 ;  /* 0x00000000030e7223 */ /* 0x000fce0000000003 */
.L_x_298:
[----:B------:R-:W-:Y:S05]  /*12870*/  BSYNC B1 ;  /* 0x0000000000017941 */ /* 0x000fea0003800000 */
.L_x_296:
        /* <DEDUP_REMOVED lines=10> */
.L_x_300:
[----:B------:R-:W1:Y:S02]  /*12920*/  MUFU.RCP R0, R25 ;  /* 0x0000001900007308 */ /* 0x000e640000001000 */
[----:B-1----:R-:W-:-:S04]  /*12930*/  FFMA R2, R25, R0, -1 ;  /* 0xbf80000019027423 */ /* 0x002fc80000000000 */
[----:B------:R-:W-:-:S04]  /*12940*/  FADD.FTZ R3, -R2, -RZ ;  /* 0x800000ff02037221 */ /* 0x000fc80000010100 */
[----:B------:R-:W-:-:S07]  /*12950*/  FFMA R25, R0, R3, R0 ;  /* 0x0000000300197223 */ /* 0x000fce0000000000 */
.L_x_301:
[----:B------:R-:W-:Y:S05]  /*12960*/  BSYNC B1 ;  /* 0x0000000000017941 */ /* 0x000fea0003800000 */
.L_x_299:
        /* <DEDUP_REMOVED lines=10> */
.L_x_303:
[----:B------:R-:W1:Y:S02]  /*12a10*/  MUFU.RCP R3, R26 ;  /* 0x0000001a00037308 */ /* 0x000e640000001000 */
[----:B-1----:R-:W-:-:S04]  /*12a20*/  FFMA R0, R26, R3, -1 ;  /* 0xbf8000001a007423 */ /* 0x002fc80000000003 */
[----:B------:R-:W-:-:S04]  /*12a30*/  FADD.FTZ R0, -R0, -RZ ;  /* 0x800000ff00007221 */ /* 0x000fc80000010100 */
[----:B------:R-:W-:-:S07]  /*12a40*/  FFMA R24, R3, R0, R3 ;  /* 0x0000000003187223 */ /* 0x000fce0000000003 */
.L_x_304:
[----:B------:R-:W-:Y:S05]  /*12a50*/  BSYNC B1 ;  /* 0x0000000000017941 */ /* 0x000fea0003800000 */
.L_x_302:
        /* <DEDUP_REMOVED lines=10> */
.L_x_306:
[----:B------:R-:W1:Y:S02]  /*12b00*/  MUFU.RCP R0, R27 ;  /* 0x0000001b00007308 */ /* 0x000e640000001000 */
[----:B-1----:R-:W-:-:S04]  /*12b10*/  FFMA R2, R27, R0, -1 ;  /* 0xbf8000001b027423 */ /* 0x002fc80000000000 */
[----:B------:R-:W-:-:S04]  /*12b20*/  FADD.FTZ R3, -R2, -RZ ;  /* 0x800000ff02037221 */ /* 0x000fc80000010100 */
[----:B------:R-:W-:-:S07]  /*12b30*/  FFMA R27, R0, R3, R0 ;  /* 0x00000003001b7223 */ /* 0x000fce0000000000 */
.L_x_307:
[----:B------:R-:W-:Y:S05]  /*12b40*/  BSYNC B1 ;  /* 0x0000000000017941 */ /* 0x000fea0003800000 */
.L_x_305:
        /* <DEDUP_REMOVED lines=10> */
.L_x_309:
[----:B------:R-:W1:Y:S02]  /*12bf0*/  MUFU.RCP R3, R28 ;  /* 0x0000001c00037308 */ /* 0x000e640000001000 */
[----:B-1----:R-:W-:-:S04]  /*12c00*/  FFMA R0, R28, R3, -1 ;  /* 0xbf8000001c007423 */ /* 0x002fc80000000003 */
[----:B------:R-:W-:-:S04]  /*12c10*/  FADD.FTZ R0, -R0, -RZ ;  /* 0x800000ff00007221 */ /* 0x000fc80000010100 */
[----:B------:R-:W-:-:S07]  /*12c20*/  FFMA R26, R3, R0, R3 ;  /* 0x00000000031a7223 */ /* 0x000fce0000000003 */
.L_x_310:
[----:B------:R-:W-:Y:S05]  /*12c30*/  BSYNC B1 ;  /* 0x0000000000017941 */ /* 0x000fea0003800000 */
.L_x_308:
        /* <DEDUP_REMOVED lines=10> */
.L_x_312:
[----:B------:R-:W1:Y:S02]  /*12ce0*/  MUFU.RCP R40, R29 ;  /* 0x0000001d00287308 */ /* 0x000e640000001000 */
[----:B-1----:R-:W-:-:S04]  /*12cf0*/  FFMA R0, R29, R40, -1 ;  /* 0xbf8000001d007423 */ /* 0x002fc80000000028 */
[----:B------:R-:W-:-:S04]  /*12d00*/  FADD.FTZ R3, -R0, -RZ ;  /* 0x800000ff00037221 */ /* 0x000fc80000010100 */
[----:B------:R-:W-:-:S07]  /*12d10*/  FFMA R40, R40, R3, R40 ;  /* 0x0000000328287223 */ /* 0x000fce0000000028 */
.L_x_313:
[----:B------:R-:W-:Y:S05]  /*12d20*/  BSYNC B1 ;  /* 0x0000000000017941 */ /* 0x000fea0003800000 */
.L_x_311:
        /* <DEDUP_REMOVED lines=10> */
.L_x_315:
[----:B------:R-:W1:Y:S02]  /*12dd0*/  MUFU.RCP R39, R30 ;  /* 0x0000001e00277308 */ /* 0x000e640000001000 */
[----:B-1----:R-:W-:-:S04]  /*12de0*/  FFMA R0, R30, R39, -1 ;  /* 0xbf8000001e007423 */ /* 0x002fc80000000027 */
[----:B------:R-:W-:-:S04]  /*12df0*/  FADD.FTZ R0, -R0, -RZ ;  /* 0x800000ff00007221 */ /* 0x000fc80000010100 */
[----:B------:R-:W-:-:S07]  /*12e00*/  FFMA R39, R39, R0, R39 ;  /* 0x0000000027277223 */ /* 0x000fce0000000027 */
.L_x_316:
[----:B------:R-:W-:Y:S05]  /*12e10*/  BSYNC B1 ;  /* 0x0000000000017941 */ /* 0x000fea0003800000 */
.L_x_314:
        /* <DEDUP_REMOVED lines=10> */
.L_x_318:
[----:B------:R-:W1:Y:S02]  /*12ec0*/  MUFU.RCP R0, R37 ;  /* 0x0000002500007308 */ /* 0x000e640000001000 */
[----:B-1----:R-:W-:-:S04]  /*12ed0*/  FFMA R2, R37, R0, -1 ;  /* 0xbf80000025027423 */ /* 0x002fc80000000000 */
[----:B------:R-:W-:-:S04]  /*12ee0*/  FADD.FTZ R3, -R2, -RZ ;  /* 0x800000ff02037221 */ /* 0x000fc80000010100 */
[----:B------:R-:W-:-:S07]  /*12ef0*/  FFMA R37, R0, R3, R0 ;  /* 0x0000000300257223 */ /* 0x000fce0000000000 */
.L_x_319:
[----:B------:R-:W-:Y:S05]  /*12f00*/  BSYNC B1 ;  /* 0x0000000000017941 */ /* 0x000fea0003800000 */
.L_x_317:
        /* <DEDUP_REMOVED lines=10> */
.L_x_321:
[----:B------:R-:W1:Y:S02]  /*12fb0*/  MUFU.RCP R3, R36 ;  /* 0x0000002400037308 */ /* 0x000e640000001000 */
[----:B-1----:R-:W-:-:S04]  /*12fc0*/  FFMA R0, R36, R3, -1 ;  /* 0xbf80000024007423 */ /* 0x002fc80000000003 */
[----:B------:R-:W-:-:S04]  /*12fd0*/  FADD.FTZ R0, -R0, -RZ ;  /* 0x800000ff00007221 */ /* 0x000fc80000010100 */
[----:B------:R-:W-:-:S07]  /*12fe0*/  FFMA R36, R3, R0, R3 ;  /* 0x0000000003247223 */ /* 0x000fce0000000003 */
.L_x_322:
[----:B------:R-:W-:Y:S05]  /*12ff0*/  BSYNC B1 ;  /* 0x0000000000017941 */ /* 0x000fea0003800000 */
.L_x_320:
        /* <DEDUP_REMOVED lines=10> */
.L_x_324:
[----:B------:R-:W1:Y:S02]  /*130a0*/  MUFU.RCP R0, R35 ;  /* 0x0000002300007308 */ /* 0x000e640000001000 */
[----:B-1----:R-:W-:-:S04]  /*130b0*/  FFMA R2, R35, R0, -1 ;  /* 0xbf80000023027423 */ /* 0x002fc80000000000 */
[----:B------:R-:W-:-:S04]  /*130c0*/  FADD.FTZ R3, -R2, -RZ ;  /* 0x800000ff02037221 */ /* 0x000fc80000010100 */
[----:B------:R-:W-:-:S07]  /*130d0*/  FFMA R35, R0, R3, R0 ;  /* 0x0000000300237223 */ /* 0x000fce0000000000 */
.L_x_325:
[----:B------:R-:W-:Y:S05]  /*130e0*/  BSYNC B1 ;  /* 0x0000000000017941 */ /* 0x000fea0003800000 */
.L_x_323:
        /* <DEDUP_REMOVED lines=10> */
.L_x_327:
[----:B------:R-:W1:Y:S02]  /*13190*/  MUFU.RCP R3, R34 ;  /* 0x0000002200037308 */ /* 0x000e640000001000 */
[----:B-1----:R-:W-:-:S04]  /*131a0*/  FFMA R0, R34, R3, -1 ;  /* 0xbf80000022007423 */ /* 0x002fc80000000003 */
[----:B------:R-:W-:-:S04]  /*131b0*/  FADD.FTZ R0, -R0, -RZ ;  /* 0x800000ff00007221 */ /* 0x000fc80000010100 */
[----:B------:R-:W-:-:S07]  /*131c0*/  FFMA R34, R3, R0, R3 ;  /* 0x0000000003227223 */ /* 0x000fce0000000003 */
.L_x_328:
[----:B------:R-:W-:Y:S05]  /*131d0*/  BSYNC B1 ;  /* 0x0000000000017941 */ /* 0x000fea0003800000 */
.L_x_326:
        /* <DEDUP_REMOVED lines=8> */
.L_x_329:
[----:B------:R-:W1:Y:S02]  /*13260*/  MUFU.RCP R0, R33 ;  /* 0x0000002100007308 */ /* 0x000e640000001000 */
[----:B-1----:R-:W-:-:S04]  /*13270*/  FFMA R2, R33, R0, -1 ;  /* 0xbf80000021027423 */ /* 0x002fc80000000000 */
[----:B------:R-:W-:-:S04]  /*13280*/  FADD.FTZ R3, -R2, -RZ ;  /* 0x800000ff02037221 */ /* 0x000fc80000010100 */
[----:B------:R-:W-:-:S07]  /*13290*/  FFMA R0, R0, R3, R0 ;  /* 0x0000000300007223 */ /* 0x000fce0000000000 */
.L_x_330:
        /* <DEDUP_REMOVED lines=10> */
[----:B------:R-:W-:-:S05]  /*13340*/  F2FP.BF16.F32.PACK_AB R27, R0, R34 ;  /* 0x00000022001b723e */ /* 0x000fca00000010ff */
[----:B------:R1:W-:Y:S01]  /*13350*/  STSM.16.M88.4 [R162], R24 ;  /* 0x00000018a2007844 */ /* 0x0003e20000000200 */
        /* <DEDUP_REMOVED lines=17> */
.L_x_332:
[----:B------:R-:W-:Y:S05]  /*13470*/  BSYNC B0 ;  /* 0x0000000000007941 */ /* 0x000fea0003800000 */
.L_x_331:
[----:B------:R-:W-:Y:S06]  /*13480*/  BAR.SYNC.DEFER_BLOCKING 0x1, 0x100 ;  /* 0x0044000000007b1d */ /* 0x000fec0000010000 */
[----:B------:R-:W-:Y:S04]  /*13490*/  BSSY B0, `(.L_x_333) ;  /* 0x0000009000007945 */ /* 0x000fe80003800000 */
[----:B------:R-:W-:Y:S05]  /*134a0*/  @P0 BRA `(.L_x_334) ;  /* 0x00000000001c0947 */ /* 0x000fea0003800000 */
[----:B------:R-:W-:-:S13]  /*134b0*/  ISETP.NE.AND P2, PT, R155, 0x3, PT ;  /* 0x000000039b00780c */ /* 0x000fda0003f45270 */
[----:B------:R-:W-:Y:S05]  /*134c0*/  @!P2 BRA `(.L_x_335) ;  /* 0x000000000004a947 */ /* 0x000fea0003800000 */
[----:B------:R-:W-:Y:S01]  /*134d0*/  BPT.TRAP 0x1 ;  /* 0x000000040000795c */ /* 0x000fe20000300000 */
.L_x_335:
[----:B------:R-:W-:-:S04]  /*134e0*/  ULEA UR4, UR5, UR49, 0x3 ;  /* 0x0000003105047291 */ /* 0x000fc8000f8e183f */
[----:B------:R-:W-:-:S04]  /*134f0*/  UIADD3 UR4, UR4, 0x50, URZ ;  /* 0x0000005004047890 */ /* 0x000fc8000fffe03f */
[----:B------:R-:W-:-:S09]  /*13500*/  UPRMT UR4, UR48, 0x654, UR4 ;  /* 0x0000065430047896 */ /* 0x000fd20008000004 */
[----:B------:R-:W-:Y:S03]  /*13510*/  SYNCS.ARRIVE.TRANS64.RED.A1T0 RZ, [UR4], RZ ;  /* 0x000000ffffff79a7 */ /* 0x000fe60008100404 */
.L_x_334:
[----:B------:R-:W-:Y:S05]  /*13520*/  BSYNC B0 ;  /* 0x0000000000007941 */ /* 0x000fea0003800000 */
.L_x_333:
        /* <DEDUP_REMOVED lines=8> */
.L_x_338:
[C---:B------:R-:W-:Y:S01]  /*135b0*/  LEA R3, R4.reuse, UR49, 0x3 ;  /* 0x0000003104037c11 */ /* 0x040fe2000f8e18ff */
[----:B------:R-:W-:Y:S01]  /*135c0*/  BSSY B1, `(.L_x_339) ;  /* 0x0000007000017945 */ /* 0x000fe20003800000 */
[----:B------:R-:W-:Y:S02]  /*135d0*/  SHF.L.U32 R14, R9, 0x1f, RZ ;  /* 0x0000001f090e7819 */ /* 0x000fe400000006ff */
[----:B------:R-:W-:Y:S02]  /*135e0*/  IADD3 R2, R4, 0x1, RZ ;  /* 0x0000000104027810 */ /* 0x000fe40007ffe0ff */
[----:B------:R-:W2:Y:S02]  /*135f0*/  SYNCS.PHASECHK.TRANS64.TRYWAIT P2, [R3+URZ+0x30], R14 ;  /* 0x0000300e030075a7 */ /* 0x000ea4000804017f */
[----:B------:R-:W-:-:S04]  /*13600*/  ISETP.NE.AND P3, PT, R2, 0x4, PT ;  /* 0x000000040200780c */ /* 0x000fc80003f65270 */
[----:B------:R-:W-:Y:S01]  /*13610*/  SEL R0, RZ, 0x1, P3 ;  /* 0x00000001ff007807 */ /* 0x000fe20001800000 */
[----:B--2---:R-:W-:Y:S08]  /*13620*/  @!P2 BRA `(.L_x_340) ;  /* 0x000001940070a947 */ /* 0x004ff00003800000 */
.L_x_1126:
[----:B------:R-:W-:Y:S05]  /*13630*/  BSYNC B1 ;  /* 0x0000000000017941 */ /* 0x000fea0003800000 */
.L_x_339:
[----:B------:R-:W-:Y:S05]  /*13640*/  @P1 BRA `(.L_x_341) ;  /* 0x0000000000941947 */ /* 0x000fea0003800000 */
[----:B------:R-:W-:Y:S01]  /*13650*/  LEA R8, R4, R156, 0xd ;  /* 0x0000009c04087211 */ /* 0x000fe200078e68ff */
[----:B------:R-:W-:Y:S05]  /*13660*/  WARPSYNC.ALL ;  /* 0x0000000000007948 */ /* 0x000fea0003800000 */
[----:B------:R-:W-:Y:S01]  /*13670*/  LEA R12, R165, R8, 0x1 ;  /* 0x00000008a50c7211 */ /* 0x000fe200078e08ff */
[----:B------:R-:W3:Y:S05]  /*13680*/  LDSM.16.M88.4 R4, [R8] ;  /* 0x000000000804783b */ /* 0x000eea0000000200 */
[----:B--2---:R-:W1:Y:S01]  /*13690*/  LDSM.16.M88.4 R12, [R12] ;  /* 0x000000000c0c783b */ /* 0x004e620000000200 */
[----:B---3--:R-:W-:Y:S01]  /*136a0*/  SHF.L.U32 R23, R5, 0x10, RZ ;  /* 0x0000001005177819 */ /* 0x008fe200000006ff */
[----:B------:R-:W-:Y:S01]  /*136b0*/  IMAD.U32 R21, R6, 0x10000, RZ ;  /* 0x0001000006157824 */ /* 0x000fe200078e00ff */
[----:B------:R-:W-:-:S02]  /*136c0*/  SHF.L.U32 R19, R7, 0x10, RZ ;  /* 0x0000001007137819 */ /* 0x000fc400000006ff */
[----:B------:R-:W-:Y:S01]  /*136d0*/  LOP3.LUT R5, R5, 0xffff0000, RZ, 0xc0, !PT ;  /* 0xffff000005057812 */ /* 0x000fe200078ec0ff */
[----:B------:R-:W-:Y:S01]  /*136e0*/  FMUL R23, R16, R23 ;  /* 0x0000001710177220 */ /* 0x000fe20000400000 */
[----:B------:R-:W-:Y:S01]  /*136f0*/  LOP3.LUT R11, R6, 0xffff0000, RZ, 0xc0, !PT ;  /* 0xffff0000060b7812 */ /* 0x000fe200078ec0ff */
[C---:B------:R-:W-:Y:S01]  /*13700*/  FMUL R21, R16.reuse, R21 ;  /* 0x0000001510157220 */ /* 0x040fe20000400000 */
[----:B------:R-:W-:Y:S01]  /*13710*/  LOP3.LUT R7, R7, 0xffff0000, RZ, 0xc0, !PT ;  /* 0xffff000007077812 */ /* 0x000fe200078ec0ff */
[C---:B------:R-:W-:Y:S01]  /*13720*/  FMUL R152, R16.reuse, R5 ;  /* 0x0000000510987220 */ /* 0x040fe20000400000 */
[----:B-1----:R-:W-:Y:S01]  /*13730*/  SHF.L.U32 R29, R13, 0x10, RZ ;  /* 0x000000100d1d7819 */ /* 0x002fe200000006ff */
[C---:B------:R-:W-:Y:S01]  /*13740*/  FMUL R22, R16.reuse, R11 ;  /* 0x0000000b10167220 */ /* 0x040fe20000400000 */
        /* <DEDUP_REMOVED lines=19> */
[----:B------:R-:W-:-:S02]  /*13880*/  FMUL R7, R16, R33 ;  /* 0x0000002110077220 */ /* 0x000fc40000400000 */
[----:B------:R-:W-:-:S07]  /*13890*/  FMUL R5, R16, R15 ;  /* 0x0000000f10057220 */ /* 0x000fce0000400000 */
.L_x_341:
[----:B------:R-:W-:Y:S02]  /*138a0*/  LOP3.LUT R9, R9, R0, RZ, 0x3c, !PT ;  /* 0x0000000009097212 */ /* 0x000fe400078e3cff */
[----:B------:R-:W-:-:S07]  /*138b0*/  SEL R4, R2, RZ, P3 ;  /* 0x000000ff02047207 */ /* 0x000fce0001800000 */
.L_x_337:
[----:B------:R-:W-:Y:S05]  /*138c0*/  BSYNC B0 ;  /* 0x0000000000007941 */ /* 0x000fea0003800000 */
.L_x_336:
[----:B-1----:R-:W-:Y:S02]  /*138d0*/  IMAD.MOV.U32 R27, RZ, RZ, 0x3bbb989d ;  /* 0x3bbb989dff1b7424 */ /* 0x002fe400078e00ff */
[C---:B------:R-:W-:Y:S01]  /*138e0*/  FFMA R56, R17.reuse, R56, R154 ;  /* 0x0000003811387223 */ /* 0x040fe2000000009a */
[C---:B------:R-:W-:Y:S01]  /*138f0*/  FFMA R0, R17.reuse, R57, R153 ;  /* 0x0000003911007223 */ /* 0x040fe20000000099 */
[----:B------:R-:W-:Y:S01]  /*13900*/  MOV R24, 0x437c0000 ;  /* 0x437c000000187802 */ /* 0x000fe20000000f00 */
[C---:B------:R-:W-:Y:S01]  /*13910*/  FFMA R58, R17.reuse, R58, R23 ;  /* 0x0000003a113a7223 */ /* 0x040fe20000000017 */
[-C--:B------:R-:W-:Y:S01]  /*13920*/  FFMA.SAT R13, -R56, R27.reuse, 0.5 ;  /* 0x3f000000380d7423 */ /* 0x080fe2000000211b */
[----:B--2---:R-:W-:Y:S01]  /*13930*/  FFMA.SAT R3, -R0, R27, 0.5 ;  /* 0x3f00000000037423 */ /* 0x004fe2000000211b */
[----:B------:R-:W-:Y:S01]  /*13940*/  FFMA R26, R17, R59, R152 ;  /* 0x0000003b111a7223 */ /* 0x000fe20000000098 */
[-C--:B------:R-:W-:Y:S01]  /*13950*/  FFMA.SAT R29, -R58, R27.reuse, 0.5 ;  /* 0x3f0000003a1d7423 */ /* 0x080fe2000000211b */
[-C--:B------:R-:W-:Y:S01]  /*13960*/  FFMA.RM R13, R13, R24.reuse, 12582913 ;  /* 0x4b4000010d0d7423 */ /* 0x080fe20000004018 */
[----:B------:R-:W-:Y:S01]  /*13970*/  FFMA.RM R3, R3, R24, 12582913 ;  /* 0x4b40000103037423 */ /* 0x000fe20000004018 */
[----:B------:R-:W-:Y:S01]  /*13980*/  FFMA R42, R17, R60, R21 ;  /* 0x0000003c112a7223 */ /* 0x000fe20000000015 */
[----:B------:R-:W-:Y:S01]  /*13990*/  FFMA.RM R14, R29, R24, 12582913 ;  /* 0x4b4000011d0e7423 */ /* 0x000fe20000004018 */
[----:B------:R-:W-:Y:S01]  /*139a0*/  FADD R15, R13, -12583039 ;  /* 0xcb40007f0d0f7421 */ /* 0x000fe20000000000 */
[----:B------:R-:W-:Y:S01]  /*139b0*/  FADD R25, R3, -12583039 ;  /* 0xcb40007f03197421 */ /* 0x000fe20000000000 */
[----:B------:R-:W-:Y:S01]  /*139c0*/  FFMA.SAT R29, -R42, R27, 0.5 ;  /* 0x3f0000002a1d7423 */ /* 0x000fe2000000211b */
[----:B------:R-:W-:Y:S01]  /*139d0*/  FFMA R34, R17, R62, R19 ;  /* 0x0000003e11227223 */ /* 0x000fe20000000013 */
[----:B------:R-:W-:Y:S01]  /*139e0*/  FFMA R15, -R56, 1.4426950216293334961, -R15 ;  /* 0x3fb8aa3b380f7823 */ /* 0x000fe2000000090f */
[----:B------:R-:W-:Y:S01]  /*139f0*/  FFMA R25, -R0, 1.4426950216293334961, -R25 ;  /* 0x3fb8aa3b00197823 */ /* 0x000fe20000000919 */
[----:B------:R-:W-:Y:S01]  /*13a00*/  FFMA.RM R2, R29, R24, 12582913 ;  /* 0x4b4000011d027423 */ /* 0x000fe20000004018 */
[C---:B------:R-:W-:Y:S01]  /*13a10*/  FFMA R63, R17.reuse, R63, R20 ;  /* 0x0000003f113f7223 */ /* 0x040fe20000000014 */
[----:B------:R-:W-:Y:S01]  /*13a20*/  FFMA R30, -R56, 1.925963033500011079e-08, R15 ;  /* 0x32a57060381e7823 */ /* 0x000fe2000000010f */
[----:B------:R-:W-:Y:S01]  /*13a30*/  FFMA R37, -R0, 1.925963033500011079e-08, R25 ;  /* 0x32a5706000257823 */ /* 0x000fe20000000119 */
[----:B------:R-:W-:Y:S01]  /*13a40*/  FADD R15, R14, -12583039 ;  /* 0xcb40007f0e0f7421 */ /* 0x000fe20000000000 */
[-C--:B------:R-:W-:Y:S01]  /*13a50*/  FFMA.SAT R25, -R26, R27.reuse, 0.5 ;  /* 0x3f0000001a197423 */ /* 0x080fe2000000211b */
[----:B------:R-:W-:Y:S01]  /*13a60*/  FADD R31, R2, -12583039 ;  /* 0xcb40007f021f7421 */ /* 0x000fe20000000000 */
[----:B------:R-:W-:Y:S01]  /*13a70*/  FFMA R64, R17, R64, R18 ;  /* 0x0000004011407223 */ /* 0x000fe20000000012 */
[----:B------:R-:W-:Y:S01]  /*13a80*/  FFMA R15, -R58, 1.4426950216293334961, -R15 ;  /* 0x3fb8aa3b3a0f7823 */ /* 0x000fe2000000090f */
[----:B------:R-:W-:Y:S01]  /*13a90*/  FFMA.RM R25, R25, R24, 12582913 ;  /* 0x4b40000119197423 */ /* 0x000fe20000004018 */
[----:B------:R-:W-:Y:S01]  /*13aa0*/  FFMA R31, -R42, 1.4426950216293334961, -R31 ;  /* 0x3fb8aa3b2a1f7823 */ /* 0x000fe2000000091f */
[----:B------:R-:W-:Y:S01]  /*13ab0*/  FFMA R70, R17, R70, R6 ;  /* 0x0000004611467223 */ /* 0x000fe20000000006 */
[----:B------:R-:W-:Y:S01]  /*13ac0*/  FFMA R29, -R58, 1.925963033500011079e-08, R15 ;  /* 0x32a570603a1d7823 */ /* 0x000fe2000000010f */
[----:B------:R-:W-:Y:S01]  /*13ad0*/  FADD R15, R25, -12583039 ;  /* 0xcb40007f190f7421 */ /* 0x000fe20000000000 */
[----:B------:R-:W-:Y:S01]  /*13ae0*/  FFMA R42, -R42, 1.925963033500011079e-08, R31 ;  /* 0x32a570602a2a7823 */ /* 0x000fe2000000011f */
[-C--:B------:R-:W-:Y:S01]  /*13af0*/  FFMA.SAT R31, -R34, R27.reuse, 0.5 ;  /* 0x3f000000221f7423 */ /* 0x080fe2000000211b */
[----:B------:R-:W-:Y:S01]  /*13b00*/  FFMA.SAT R41, -R70, R27, 0.5 ;  /* 0x3f00000046297423 */ /* 0x000fe2000000211b */
[C---:B------:R-:W-:Y:S01]  /*13b10*/  FFMA R15, -R26.reuse, 1.4426950216293334961, -R15 ;  /* 0x3fb8aa3b1a0f7823 */ /* 0x040fe2000000090f */
[----:B------:R-:W-:Y:S01]  /*13b20*/  FFMA R66, R17, R66, R11 ;  /* 0x0000004211427223 */ /* 0x000fe2000000000b */
[-C--:B------:R-:W-:Y:S01]  /*13b30*/  FFMA.RM R0, R31, R24.reuse, 12582913 ;  /* 0x4b4000011f007423 */ /* 0x080fe20000004018 */
[C---:B------:R-:W-:Y:S01]  /*13b40*/  FFMA R48, R17.reuse, R71, R5 ;  /* 0x0000004711307223 */ /* 0x040fe20000000005 */
[----:B------:R-:W-:Y:S01]  /*13b50*/  FFMA R35, -R26, 1.925963033500011079e-08, R15 ;  /* 0x32a570601a237823 */ /* 0x000fe2000000010f */
[----:B------:R-:W-:Y:S01]  /*13b60*/  FFMA R26, R17, R61, R22 ;  /* 0x0000003d111a7223 */ /* 0x000fe20000000016 */
[----:B------:R-:W-:Y:S01]  /*13b70*/  FADD R33, R0, -12583039 ;  /* 0xcb40007f00217421 */ /* 0x000fe20000000000 */
[-C--:B------:R-:W-:Y:S01]  /*13b80*/  FFMA.SAT R51, -R66, R27.reuse, 0.5 ;  /* 0x3f00000042337423 */ /* 0x080fe2000000211b */
[-C--:B------:R-:W-:Y:S01]  /*13b90*/  FFMA.SAT R45, -R48, R27.reuse, 0.5 ;  /* 0x3f000000302d7423 */ /* 0x080fe2000000211b */
[-C--:B------:R-:W-:Y:S01]  /*13ba0*/  FFMA.SAT R15, -R26, R27.reuse, 0.5 ;  /* 0x3f0000001a0f7423 */ /* 0x080fe2000000211b */
[C---:B------:R-:W-:Y:S01]  /*13bb0*/  FFMA R33, -R34.reuse, 1.4426950216293334961, -R33 ;  /* 0x3fb8aa3b22217823 */ /* 0x040fe20000000921 */
[----:B------:R-:W-:Y:S01]  /*13bc0*/  FFMA.RM R40, R51, R24, 12582913 ;  /* 0x4b40000133287423 */ /* 0x000fe20000004018 */
[----:B------:R-:W-:Y:S01]  /*13bd0*/  FFMA R68, R17, R68, R8 ;  /* 0x0000004411447223 */ /* 0x000fe20000000008 */
[-C--:B------:R-:W-:Y:S01]  /*13be0*/  FFMA.RM R15, R15, R24.reuse, 12582913 ;  /* 0x4b4000010f0f7423 */ /* 0x080fe20000004018 */
[----:B------:R-:W-:Y:S01]  /*13bf0*/  FFMA R34, -R34, 1.925963033500011079e-08, R33 ;  /* 0x32a5706022227823 */ /* 0x000fe20000000121 */
[----:B------:R-:W-:Y:S01]  /*13c00*/  FFMA.SAT R33, -R64, R27, 0.5 ;  /* 0x3f00000040217423 */ /* 0x000fe2000000211b */
[-C--:B------:R-:W-:Y:S01]  /*13c10*/  FFMA.RM R38, R45, R24.reuse, 12582913 ;  /* 0x4b4000012d267423 */ /* 0x080fe20000004018 */
[----:B------:R-:W-:Y:S01]  /*13c20*/  FADD R31, R15, -12583039 ;  /* 0xcb40007f0f1f7421 */ /* 0x000fe20000000000 */
[----:B------:R-:W-:Y:S01]  /*13c30*/  FFMA R46, R17, R67, R10 ;  /* 0x00000043112e7223 */ /* 0x000fe2000000000a */
[-C--:B------:R-:W-:Y:S01]  /*13c40*/  FFMA.RM R33, R33, R24.reuse, 12582913 ;  /* 0x4b40000121217423 */ /* 0x080fe20000004018 */
[----:B------:R-:W-:Y:S01]  /*13c50*/  FFMA.SAT R49, -R68, R27, 0.5 ;  /* 0x3f00000044317423 */ /* 0x000fe2000000211b */
[----:B------:R-:W-:Y:S01]  /*13c60*/  FFMA R31, -R26, 1.4426950216293334961, -R31 ;  /* 0x3fb8aa3b1a1f7823 */ /* 0x000fe2000000091f */
[C---:B------:R-:W-:Y:S01]  /*13c70*/  FFMA R65, R17.reuse, R65, R12 ;  /* 0x0000004111417223 */ /* 0x040fe2000000000c */
[----:B------:R-:W-:Y:S01]  /*13c80*/  FFMA R50, R17, R69, R7 ;  /* 0x0000004511327223 */ /* 0x000fe20000000007 */
[-C--:B------:R-:W-:Y:S01]  /*13c90*/  FFMA.SAT R53, -R46, R27.reuse, 0.5 ;  /* 0x3f0000002e357423 */ /* 0x080fe2000000211b */
[----:B------:R-:W-:Y:S01]  /*13ca0*/  FFMA R43, -R26, 1.925963033500011079e-08, R31 ;  /* 0x32a570601a2b7823 */ /* 0x000fe2000000011f */
[-C--:B------:R-:W-:Y:S01]  /*13cb0*/  FFMA.SAT R31, -R63, R27.reuse, 0.5 ;  /* 0x3f0000003f1f7423 */ /* 0x080fe2000000211b */
[-C--:B------:R-:W-:Y:S01]  /*13cc0*/  FFMA.RM R28, R49, R24.reuse, 12582913 ;  /* 0x4b400001311c7423 */ /* 0x080fe20000004018 */
[----:B------:R-:W1:Y:S01]  /*13cd0*/  MUFU.EX2 R30, R30 ;  /* 0x0000001e001e7308 */ /* 0x000e620000000800 */
[-C--:B------:R-:W-:Y:S01]  /*13ce0*/  FFMA.SAT R39, -R65, R27.reuse, 0.5 ;  /* 0x3f00000041277423 */ /* 0x080fe2000000211b */
[-C--:B------:R-:W-:Y:S01]  /*13cf0*/  FFMA.RM R31, R31, R24.reuse, 12582913 ;  /* 0x4b4000011f1f7423 */ /* 0x080fe20000004018 */
[----:B------:R-:W-:Y:S01]  /*13d00*/  FFMA.SAT R47, -R50, R27, 0.5 ;  /* 0x3f000000322f7423 */ /* 0x000fe2000000211b */
[-C--:B------:R-:W-:Y:S01]  /*13d10*/  FFMA.RM R36, R53, R24.reuse, 12582913 ;  /* 0x4b40000135247423 */ /* 0x080fe20000004018 */
[-C--:B------:R-:W-:Y:S01]  /*13d20*/  FFMA.RM R39, R39, R24.reuse, 12582913 ;  /* 0x4b40000127277423 */ /* 0x080fe20000004018 */
[----:B------:R-:W-:Y:S01]  /*13d30*/  FADD R26, R31, -12583039 ;  /* 0xcb40007f1f1a7421 */ /* 0x000fe20000000000 */
[-C--:B------:R-:W-:Y:S01]  /*13d40*/  FFMA.RM R27, R47, R24.reuse, 12582913 ;  /* 0x4b4000012f1b7423 */ /* 0x080fe20000004018 */
[----:B------:R-:W2:Y:S01]  /*13d50*/  MUFU.EX2 R37, R37 ;  /* 0x0000002500257308 */ /* 0x000ea20000000800 */
[----:B------:R-:W-:Y:S01]  /*13d60*/  FADD R47, R36, -12583039 ;  /* 0xcb40007f242f7421 */ /* 0x000fe20000000000 */
[----:B------:R-:W-:Y:S01]  /*13d70*/  FFMA R44, -R63, 1.4426950216293334961, -R26 ;  /* 0x3fb8aa3b3f2c7823 */ /* 0x000fe2000000091a */
[----:B------:R-:W-:Y:S01]  /*13d80*/  FFMA.RM R26, R41, R24, 12582913 ;  /* 0x4b400001291a7423 */ /* 0x000fe20000004018 */
[----:B------:R-:W-:Y:S01]  /*13d90*/  FADD R41, R33, -12583039 ;  /* 0xcb40007f21297421 */ /* 0x000fe20000000000 */
[----:B------:R-:W-:Y:S01]  /*13da0*/  FADD R52, R39, -12583039 ;  /* 0xcb40007f27347421 */ /* 0x000fe20000000000 */
[----:B------:R-:W-:Y:S01]  /*13db0*/  FFMA R47, -R46, 1.4426950216293334961, -R47 ;  /* 0x3fb8aa3b2e2f7823 */ /* 0x000fe2000000092f */
[----:B------:R-:W-:Y:S01]  /*13dc0*/  FFMA R44, -R63, 1.925963033500011079e-08, R44 ;  /* 0x32a570603f2c7823 */ /* 0x000fe2000000012c */
[----:B------:R-:W-:Y:S01]  /*13dd0*/  FFMA R41, -R64, 1.4426950216293334961, -R41 ;  /* 0x3fb8aa3b40297823 */ /* 0x000fe20000000929 */
[----:B------:R-:W3:Y:S01]  /*13de0*/  MUFU.EX2 R42, R42 ;  /* 0x0000002a002a7308 */ /* 0x000ee20000000800 */
[C---:B------:R-:W-:Y:S01]  /*13df0*/  FFMA R52, -R65.reuse, 1.4426950216293334961, -R52 ;  /* 0x3fb8aa3b41347823 */ /* 0x040fe20000000934 */
[----:B------:R-:W-:Y:S01]  /*13e00*/  FADD R49, R38, -12583039 ;  /* 0xcb40007f26317421 */ /* 0x000fe20000000000 */
[----:B------:R-:W-:Y:S01]  /*13e10*/  FFMA R45, -R64, 1.925963033500011079e-08, R41 ;  /* 0x32a57060402d7823 */ /* 0x000fe20000000129 */
[----:B------:R-:W-:Y:S01]  /*13e20*/  FADD R41, R40, -12583039 ;  /* 0xcb40007f28297421 */ /* 0x000fe20000000000 */
[----:B------:R-:W-:Y:S01]  /*13e30*/  FFMA R65, -R65, 1.925963033500011079e-08, R52 ;  /* 0x32a5706041417823 */ /* 0x000fe20000000134 */
[----:B------:R-:W-:Y:S01]  /*13e40*/  SHF.L.U32 R52, R25, 0x17, RZ ;  /* 0x0000001719347819 */ /* 0x000fe200000006ff */
[----:B------:R-:W-:-:S02]  /*13e50*/  IMAD.SHL.U32 R25, R2, 0x800000, RZ ;  /* 0x0080000002197824 */ /* 0x000fc400078e00ff */
[----:B------:R-:W-:Y:S01]  /*13e60*/  FFMA R41, -R66, 1.4426950216293334961, -R41 ;  /* 0x3fb8aa3b42297823 */ /* 0x000fe20000000929 */
[----:B------:R4:W5:Y:S01]  /*13e70*/  MUFU.EX2 R24, R34 ;  /* 0x0000002200187308 */ /* 0x0009620000000800 */
[----:B------:R-:W-:Y:S01]  /*13e80*/  SHF.L.U32 R2, R15, 0x17, RZ ;  /* 0x000000170f027819 */ /* 0x000fe200000006ff */
[----:B------:R-:W-:Y:S01]  /*13e90*/  FFMA R49, -R48, 1.4426950216293334961, -R49 ;  /* 0x3fb8aa3b30317823 */ /* 0x000fe20000000931 */
[----:B------:R-:W-:Y:S01]  /*13ea0*/  FFMA R66, -R66, 1.925963033500011079e-08, R41 ;  /* 0x32a5706042427823 */ /* 0x000fe20000000129 */
[----:B------:R-:W-:Y:S01]  /*13eb0*/  FADD R41, R28, -12583039 ;  /* 0xcb40007f1c297421 */ /* 0x000fe20000000000 */
[----:B------:R-:W-:Y:S01]  /*13ec0*/  SHF.L.U32 R15, R0, 0x17, RZ ;  /* 0x00000017000f7819 */ /* 0x000fe200000006ff */
[----:B------:R-:W-:Y:S01]  /*13ed0*/  FFMA R48, -R48, 1.925963033500011079e-08, R49 ;  /* 0x32a5706030307823 */ /* 0x000fe20000000131 */
[----:B------:R-:W-:Y:S01]  /*13ee0*/  SHF.L.U32 R0, R33, 0x17, RZ ;  /* 0x0000001721007819 */ /* 0x000fe200000006ff */
[----:B------:R-:W-:Y:S01]  /*13ef0*/  FFMA R41, -R68, 1.4426950216293334961, -R41 ;  /* 0x3fb8aa3b44297823 */ /* 0x000fe20000000929 */
[----:B------:R-:W5:Y:S01]  /*13f00*/  MUFU.EX2 R45, R45 ;  /* 0x0000002d002d7308 */ /* 0x000f620000000800 */
[----:B----4-:R-:W-:Y:S01]  /*13f10*/  FFMA R34, -R46, 1.925963033500011079e-08, R47 ;  /* 0x32a570602e227823 */ /* 0x010fe2000000012f */
[----:B------:R-:W-:Y:S01]  /*13f20*/  FADD R47, R27, -12583039 ;  /* 0xcb40007f1b2f7421 */ /* 0x000fe20000000000 */
[----:B------:R-:W-:Y:S01]  /*13f30*/  FFMA R68, -R68, 1.925963033500011079e-08, R41 ;  /* 0x32a5706044447823 */ /* 0x000fe20000000129 */
[----:B------:R-:W-:Y:S01]  /*13f40*/  SHF.L.U32 R41, R13, 0x17, RZ ;  /* 0x000000170d297819 */ /* 0x000fe200000006ff */
[----:B------:R-:W-:Y:S01]  /*13f50*/  FADD R13, R26, -12583039 ;  /* 0xcb40007f1a0d7421 */ /* 0x000fe20000000000 */
[----:B------:R-:W-:Y:S01]  /*13f60*/  FFMA R47, -R50, 1.4426950216293334961, -R47 ;  /* 0x3fb8aa3b322f7823 */ /* 0x000fe2000000092f */
[----:B------:R-:W-:Y:S01]  /*13f70*/  SHF.L.U32 R40, R40, 0x17, RZ ;  /* 0x0000001728287819 */ /* 0x000fe200000006ff */
[----:B------:R-:W-:Y:S01]  /*13f80*/  MUFU.EX2 R43, R43 ;  /* 0x0000002b002b7308 */ /* 0x000fe20000000800 */
[----:B-1----:R-:W-:Y:S01]  /*13f90*/  FFMA R41, R41, R30, 1 ;  /* 0x3f80000029297423 */ /* 0x002fe2000000001e */
[----:B------:R-:W-:Y:S01]  /*13fa0*/  SHF.L.U32 R30, R3, 0x17, RZ ;  /* 0x00000017031e7819 */ /* 0x000fe200000006ff */
[----:B------:R-:W-:Y:S01]  /*13fb0*/  FFMA R50, -R50, 1.925963033500011079e-08, R47 ;  /* 0x32a5706032327823 */ /* 0x000fe2000000012f */
[----:B------:R-:W-:Y:S01]  /*13fc0*/  FFMA R47, -R70, 1.4426950216293334961, -R13 ;  /* 0x3fb8aa3b462f7823 */ /* 0x000fe2000000090d */
[----:B------:R-:W-:Y:S01]  /*13fd0*/  SHF.L.U32 R14, R14, 0x17, RZ ;  /* 0x000000170e0e7819 */ /* 0x000fe200000006ff */
[----:B------:R-:W-:Y:S01]  /*13fe0*/  BSSY B1, `(.L_x_342) ;  /* 0x000002f000017945 */ /* 0x000fe20003800000 */
[----:B--2---:R-:W-:Y:S01]  /*13ff0*/  FFMA R37, R30, R37, 1 ;  /* 0x3f8000001e257423 */ /* 0x004fe20000000025 */
[----:B---3--:R-:W-:Y:S01]  /*14000*/  FFMA R30, R25, R42, 1 ;  /* 0x3f800000191e7423 */ /* 0x008fe2000000002a */
[----:B------:R-:W-:Y:S01]  /*14010*/  SHF.L.U32 R25, R31, 0x17, RZ ;  /* 0x000000171f197819 */ /* 0x000fe200000006ff */
[----:B------:R-:W1:Y:S01]  /*14020*/  MUFU.EX2 R44, R44 ;  /* 0x0000002c002c7308 */ /* 0x000e620000000800 */
[----:B-----5:R-:W-:Y:S01]  /*14030*/  FFMA R31, R15, R24, 1 ;  /* 0x3f8000000f1f7423 */ /* 0x020fe20000000018 */
[----:B------:R-:W-:Y:S01]  /*14040*/  FFMA R24, R0, R45, 1 ;  /* 0x3f80000000187423 */ /* 0x000fe2000000002d */
[----:B------:R-:W-:-:S02]  /*14050*/  VIADD R0, R41, 0x1800000 ;  /* 0x0180000029007836 */ /* 0x000fc40000000000 */
[----:B------:R-:W-:Y:S01]  /*14060*/  FFMA R70, -R70, 1.925963033500011079e-08, R47 ;  /* 0x32a5706046467823 */ /* 0x000fe2000000012f */
[----:B------:R-:W-:Y:S02]  /*14070*/  SHF.L.U32 R15, R39, 0x17, RZ ;  /* 0x00000017270f7819 */ /* 0x000fe400000006ff */
[----:B------:R-:W-:Y:S01]  /*14080*/  SHF.L.U32 R27, R27, 0x17, RZ ;  /* 0x000000171b1b7819 */ /* 0x000fe200000006ff */
[----:B------:R-:W2:Y:S01]  /*14090*/  MUFU.EX2 R13, R66 ;  /* 0x00000042000d7308 */ /* 0x000ea20000000800 */
[----:B------:R-:W-:Y:S02]  /*140a0*/  LOP3.LUT R0, R0, 0x7f800000, RZ, 0xc0, !PT ;  /* 0x7f80000000007812 */ /* 0x000fe400078ec0ff */
[----:B------:R-:W-:Y:S02]  /*140b0*/  SHF.L.U32 R39, R26, 0x17, RZ ;  /* 0x000000171a277819 */ /* 0x000fe400000006ff */
[----:B------:R-:W-:-:S03]  /*140c0*/  ISETP.GT.U32.AND P2, PT, R0, 0x1ffffff, PT ;  /* 0x01ffffff0000780c */ /* 0x000fc60003f44070 */
[----:B------:R-:W3:Y:S01]  /*140d0*/  MUFU.EX2 R29, R29 ;  /* 0x0000001d001d7308 */ /* 0x000ee20000000800 */
[----:B-1----:R-:W-:-:S07]  /*140e0*/  FFMA R33, R25, R44, 1 ;  /* 0x3f80000019217423 */ /* 0x002fce000000002c */
[----:B------:R1:W4:Y:S01]  /*140f0*/  MUFU.EX2 R3, R34 ;  /* 0x0000002200037308 */ /* 0x0003220000000800 */
[----:B--2---:R-:W-:Y:S01]  /*14100*/  FFMA R25, R40, R13, 1 ;  /* 0x3f80000028197423 */ /* 0x004fe2000000000d */
[----:B------:R-:W-:Y:S01]  /*14110*/  SHF.L.U32 R13, R28, 0x17, RZ ;  /* 0x000000171c0d7819 */ /* 0x000fe200000006ff */
[----:B------:R-:W-:-:S05]  /*14120*/  IMAD.SHL.U32 R28, R38, 0x800000, RZ ;  /* 0x00800000261c7824 */ /* 0x000fca00078e00ff */
[----:B------:R-:W2:Y:S01]  /*14130*/  MUFU.EX2 R68, R68 ;  /* 0x0000004400447308 */ /* 0x000ea20000000800 */
[----:B-1----:R-:W-:Y:S01]  /*14140*/  FFMA R34, R2, R43, 1 ;  /* 0x3f80000002227423 */ /* 0x002fe2000000002b */
[----:B---3--:R-:W-:Y:S01]  /*14150*/  FFMA R29, R14, R29, 1 ;  /* 0x3f8000000e1d7423 */ /* 0x008fe2000000001d */
[----:B------:R-:W-:-:S05]  /*14160*/  SHF.L.U32 R14, R36, 0x17, RZ ;  /* 0x00000017240e7819 */ /* 0x000fca00000006ff */
[----:B------:R-:W1:Y:S01]  /*14170*/  MUFU.EX2 R50, R50 ;  /* 0x0000003200327308 */ /* 0x000e620000000800 */
[----:B----4-:R-:W-:-:S07]  /*14180*/  FFMA R14, R14, R3, 1 ;  /* 0x3f8000000e0e7423 */ /* 0x010fce0000000003 */
[----:B------:R-:W3:Y:S01]  /*14190*/  MUFU.EX2 R35, R35 ;  /* 0x0000002300237308 */ /* 0x000ee20000000800 */
[----:B--2---:R-:W-:-:S07]  /*141a0*/  FFMA R26, R13, R68, 1 ;  /* 0x3f8000000d1a7423 */ /* 0x004fce0000000044 */
[----:B------:R-:W2:Y:S01]  /*141b0*/  MUFU.EX2 R46, R65 ;  /* 0x00000041002e7308 */ /* 0x000ea20000000800 */
[----:B-1----:R-:W-:-:S07]  /*141c0*/  FFMA R13, R27, R50, 1 ;  /* 0x3f8000001b0d7423 */ /* 0x002fce0000000032 */
[----:B------:R-:W1:Y:S01]  /*141d0*/  MUFU.EX2 R70, R70 ;  /* 0x0000004600467308 */ /* 0x000e620000000800 */
[----:B---3--:R-:W-:-:S07]  /*141e0*/  FFMA R35, R52, R35, 1 ;  /* 0x3f80000034237423 */ /* 0x008fce0000000023 */
[----:B------:R-:W3:Y:S01]  /*141f0*/  MUFU.EX2 R43, R48 ;  /* 0x00000030002b7308 */ /* 0x000ee20000000800 */
[----:B--2---:R-:W-:Y:S01]  /*14200*/  FFMA R15, R15, R46, 1 ;  /* 0x3f8000000f0f7423 */ /* 0x004fe2000000002e */
[----:B-1----:R-:W-:Y:S01]  /*14210*/  FFMA R27, R39, R70, 1 ;  /* 0x3f800000271b7423 */ /* 0x002fe20000000046 */
[----:B---3--:R-:W-:Y:S01]  /*14220*/  FFMA R28, R28, R43, 1 ;  /* 0x3f8000001c1c7423 */ /* 0x008fe2000000002b */
[----:B------:R-:W-:Y:S06]  /*14230*/  @P2 BRA `(.L_x_343) ;  /* 0x0000000000142947 */ /* 0x000fec0003800000 */
[----:B------:R-:W-:Y:S02]  /*14240*/  MOV R0, R41 ;  /* 0x0000002900007202 */ /* 0x000fe40000000f00 */
[----:B------:R-:W-:-:S07]  /*14250*/  MOV R2, 0x14270 ;  /* 0x0001427000027802 */ /* 0x000fce0000000f00 */
[----:B------:R-:W-:Y:S05]  /*14260*/  CALL.REL.NOINC `($__internal_0_$__cuda_sm20_rcp_rn_f32_slowpath) ;  /* 0x00000194008c7944 */ /* 0x000fea0003c00000 */
[----:B------:R-:W-:Y:S01]  /*14270*/  MOV R36, R0 ;  /* 0x0000000000247202 */ /* 0x000fe20000000f00 */
[----:B------:R-:W-:Y:S06]  /*14280*/  BRA `(.L_x_344) ;  /* 0x0000000000107947 */ /* 0x000fec0003800000 */
.L_x_343:
[----:B------:R-:W1:Y:S02]  /*14290*/  MUFU.RCP R36, R41 ;  /* 0x0000002900247308 */ /* 0x000e640000001000 */
[----:B-1----:R-:W-:-:S04]  /*142a0*/  FFMA R0, R41, R36, -1 ;  /* 0xbf80000029007423 */ /* 0x002fc80000000024 */
[----:B------:R-:W-:-:S04]  /*142b0*/  FADD.FTZ R3, -R0, -RZ ;  /* 0x800000ff00037221 */ /* 0x000fc80000010100 */
[----:B------:R-:W-:-:S07]  /*142c0*/  FFMA R36, R36, R3, R36 ;  /* 0x0000000324247223 */ /* 0x000fce0000000024 */
.L_x_344:
[----:B------:R-:W-:Y:S05]  /*142d0*/  BSYNC B1 ;  /* 0x0000000000017941 */ /* 0x000fea0003800000 */
.L_x_342:
        /* <DEDUP_REMOVED lines=10> */
.L_x_346:
[----:B------:R-:W1:Y:S02]  /*14380*/  MUFU.RCP R0, R37 ;  /* 0x0000002500007308 */ /* 0x000e640000001000 */
[----:B-1----:R-:W-:-:S04]  /*14390*/  FFMA R2, R37, R0, -1 ;  /* 0xbf80000025027423 */ /* 0x002fc80000000000 */
[----:B------:R-:W-:-:S04]  /*143a0*/  FADD.FTZ R3, -R2, -RZ ;  /* 0x800000ff02037221 */ /* 0x000fc80000010100 */
[----:B------:R-:W-:-:S07]  /*143b0*/  FFMA R37, R0, R3, R0 ;  /* 0x0000000300257223 */ /* 0x000fce0000000000 */
.L_x_347:
[----:B------:R-:W-:Y:S05]  /*143c0*/  BSYNC B1 ;  /* 0x0000000000017941 */ /* 0x000fea0003800000 */
.L_x_345:
[----:B------:R-:W-:Y:S01]  /*143d0*/  VIADD R0, R29, 0x1800000 ;  /* 0x018000001d007836 */ /* 0x000fe20000000000 */
[----:B------:R-:W-:Y:S04]  /*143e0*/  BSSY B1, `(.L_x_348) ;  /* 0x000000d000017945 */ /* 0x000fe80003800000 */
        /* <DEDUP_REMOVED lines=8> */
.L_x_349:
[----:B------:R-:W1:Y:S02]  /*14470*/  MUFU.RCP R0, R29 ;  /* 0x0000001d00007308 */ /* 0x000e640000001000 */
[----:B-1----:R-:W-:-:S04]  /*14480*/  FFMA R2, R29, R0, -1 ;  /* 0xbf8000001d027423 */ /* 0x002fc80000000000 */
[----:B------:R-:W-:-:S04]  /*14490*/  FADD.FTZ R3, -R2, -RZ ;  /* 0x800000ff02037221 */ /* 0x000fc80000010100 */
[----:B------:R-:W-:-:S07]  /*144a0*/  FFMA R29, R0, R3, R0 ;  /* 0x00000003001d7223 */ /* 0x000fce0000000000 */
.L_x_350:
[----:B------:R-:W-:Y:S05]  /*144b0*/  BSYNC B1 ;  /* 0x0000000000017941 */ /* 0x000fea0003800000 */
.L_x_348:
        /* <DEDUP_REMOVED lines=10> */
.L_x_352:
[----:B------:R-:W1:Y:S02]  /*14560*/  MUFU.RCP R0, R35 ;  /* 0x0000002300007308 */ /* 0x000e640000001000 */
[----:B-1----:R-:W-:-:S04]  /*14570*/  FFMA R2, R35, R0, -1 ;  /* 0xbf80000023027423 */ /* 0x002fc80000000000 */
[----:B------:R-:W-:-:S04]  /*14580*/  FADD.FTZ R3, -R2, -RZ ;  /* 0x800000ff02037221 */ /* 0x000fc80000010100 */
[----:B------:R-:W-:-:S07]  /*14590*/  FFMA R35, R0, R3, R0 ;  /* 0x0000000300237223 */ /* 0x000fce0000000000 */
.L_x_353:
[----:B------:R-:W-:Y:S05]  /*145a0*/  BSYNC B1 ;  /* 0x0000000000017941 */ /* 0x000fea0003800000 */
.L_x_351:
        /* <DEDUP_REMOVED lines=10> */
.L_x_355:
[----:B------:R-:W1:Y:S02]  /*14650*/  MUFU.RCP R3, R30 ;  /* 0x0000001e00037308 */ /* 0x000e640000001000 */
[----:B-1----:R-:W-:-:S04]  /*14660*/  FFMA R0, R30, R3, -1 ;  /* 0xbf8000001e007423 */ /* 0x002fc80000000003 */
[----:B------:R-:W-:-:S04]  /*14670*/  FADD.FTZ R0, -R0, -RZ ;  /* 0x800000ff00007221 */ /* 0x000fc80000010100 */
[----:B------:R-:W-:-:S07]  /*14680*/  FFMA R30, R3, R0, R3 ;  /* 0x00000000031e7223 */ /* 0x000fce0000000003 */
.L_x_356:
[----:B------:R-:W-:Y:S05]  /*14690*/  BSYNC B1 ;  /* 0x0000000000017941 */ /* 0x000fea0003800000 */
.L_x_354:
        /* <DEDUP_REMOVED lines=10> */
.L_x_358:
[----:B------:R-:W1:Y:S02]  /*14740*/  MUFU.RCP R3, R34 ;  /* 0x0000002200037308 */ /* 0x000e640000001000 */
[----:B-1----:R-:W-:-:S04]  /*14750*/  FFMA R0, R34, R3, -1 ;  /* 0xbf80000022007423 */ /* 0x002fc80000000003 */
[----:B------:R-:W-:-:S04]  /*14760*/  FADD.FTZ R0, -R0, -RZ ;  /* 0x800000ff00007221 */ /* 0x000fc80000010100 */
[----:B------:R-:W-:-:S07]  /*14770*/  FFMA R34, R3, R0, R3 ;  /* 0x0000000003227223 */ /* 0x000fce0000000003 */
.L_x_359:
[----:B------:R-:W-:Y:S05]  /*14780*/  BSYNC B1 ;  /* 0x0000000000017941 */ /* 0x000fea0003800000 */
.L_x_357:
        /* <DEDUP_REMOVED lines=10> */
.L_x_361:
[----:B------:R-:W1:Y:S02]  /*14830*/  MUFU.RCP R0, R31 ;  /* 0x0000001f00007308 */ /* 0x000e640000001000 */
[----:B-1----:R-:W-:-:S04]  /*14840*/  FFMA R2, R31, R0, -1 ;  /* 0xbf8000001f027423 */ /* 0x002fc80000000000 */
[----:B------:R-:W-:-:S04]  /*14850*/  FADD.FTZ R3, -R2, -RZ ;  /* 0x800000ff02037221 */ /* 0x000fc80000010100 */
[----:B------:R-:W-:-:S07]  /*14860*/  FFMA R31, R0, R3, R0 ;  /* 0x00000003001f7223 */ /* 0x000fce0000000000 */
.L_x_362:
[----:B------:R-:W-:Y:S05]  /*14870*/  BSYNC B1 ;  /* 0x0000000000017941 */ /* 0x000fea0003800000 */
.L_x_360:
        /* <DEDUP_REMOVED lines=10> */
.L_x_364:
[----:B------:R-:W1:Y:S02]  /*14920*/  MUFU.RCP R0, R33 ;  /* 0x0000002100007308 */ /* 0x000e640000001000 */
[----:B-1----:R-:W-:-:S04]  /*14930*/  FFMA R2, R33, R0, -1 ;  /* 0xbf80000021027423 */ /* 0x002fc80000000000 */
[----:B------:R-:W-:-:S04]  /*14940*/  FADD.FTZ R3, -R2, -RZ ;  /* 0x800000ff02037221 */ /* 0x000fc80000010100 */
[----:B------:R-:W-:-:S07]  /*14950*/  FFMA R33, R0, R3, R0 ;  /* 0x0000000300217223 */ /* 0x000fce0000000000 */
.L_x_365:
[----:B------:R-:W-:Y:S05]  /*14960*/  BSYNC B1 ;  /* 0x0000000000017941 */ /* 0x000fea0003800000 */
.L_x_363:
        /* <DEDUP_REMOVED lines=10> */
.L_x_367:
[----:B------:R-:W1:Y:S02]  /*14a10*/  MUFU.RCP R3, R24 ;  /* 0x0000001800037308 */ /* 0x000e640000001000 */
[----:B-1----:R-:W-:-:S04]  /*14a20*/  FFMA R0, R24, R3, -1 ;  /* 0xbf80000018007423 */ /* 0x002fc80000000003 */
[----:B------:R-:W-:-:S04]  /*14a30*/  FADD.FTZ R0, -R0, -RZ ;  /* 0x800000ff00007221 */ /* 0x000fc80000010100 */
[----:B------:R-:W-:-:S07]  /*14a40*/  FFMA R24, R3, R0, R3 ;  /* 0x0000000003187223 */ /* 0x000fce0000000003 */
.L_x_368:
[----:B------:R-:W-:Y:S05]  /*14a50*/  BSYNC B1 ;  /* 0x0000000000017941 */ /* 0x000fea0003800000 */
.L_x_366:
        /* <DEDUP_REMOVED lines=10> */
.L_x_370:
[----:B------:R-:W1:Y:S02]  /*14b00*/  MUFU.RCP R0, R15 ;  /* 0x0000000f00007308 */ /* 0x000e640000001000 */
[----:B-1----:R-:W-:-:S04]  /*14b10*/  FFMA R2, R15, R0, -1 ;  /* 0xbf8000000f027423 */ /* 0x002fc80000000000 */
[----:B------:R-:W-:-:S04]  /*14b20*/  FADD.FTZ R3, -R2, -RZ ;  /* 0x800000ff02037221 */ /* 0x000fc80000010100 */
[----:B------:R-:W-:-:S07]  /*14b30*/  FFMA R15, R0, R3, R0 ;  /* 0x00000003000f7223 */ /* 0x000fce0000000000 */
.L_x_371:
[----:B------:R-:W-:Y:S05]  /*14b40*/  BSYNC B1 ;  /* 0x0000000000017941 */ /* 0x000fea0003800000 */
.L_x_369:
        /* <DEDUP_REMOVED lines=10> */
.L_x_373:
[----:B------:R-:W1:Y:S02]  /*14bf0*/  MUFU.RCP R0, R25 ;  /* 0x0000001900007308 */ /* 0x000e640000001000 */
[----:B-1----:R-:W-:-:S04]  /*14c00*/  FFMA R2, R25, R0, -1 ;  /* 0xbf80000019027423 */ /* 0x002fc80000000000 */
[----:B------:R-:W-:-:S04]  /*14c10*/  FADD.FTZ R3, -R2, -RZ ;  /* 0x800000ff02037221 */ /* 0x000fc80000010100 */
[----:B------:R-:W-:-:S07]  /*14c20*/  FFMA R25, R0, R3, R0 ;  /* 0x0000000300197223 */ /* 0x000fce0000000000 */
.L_x_374:
[----:B------:R-:W-:Y:S05]  /*14c30*/  BSYNC B1 ;  /* 0x0000000000017941 */ /* 0x000fea0003800000 */
.L_x_372:
        /* <DEDUP_REMOVED lines=10> */
.L_x_376:
[----:B------:R-:W1:Y:S02]  /*14ce0*/  MUFU.RCP R3, R14 ;  /* 0x0000000e00037308 */ /* 0x000e640000001000 */
[----:B-1----:R-:W-:-:S04]  /*14cf0*/  FFMA R0, R14, R3, -1 ;  /* 0xbf8000000e007423 */ /* 0x002fc80000000003 */
[----:B------:R-:W-:-:S04]  /*14d00*/  FADD.FTZ R0, -R0, -RZ ;  /* 0x800000ff00007221 */ /* 0x000fc80000010100 */
[----:B------:R-:W-:-:S07]  /*14d10*/  FFMA R14, R3, R0, R3 ;  /* 0x00000000030e7223 */ /* 0x000fce0000000003 */
.L_x_377:
[----:B------:R-:W-:Y:S05]  /*14d20*/  BSYNC B1 ;  /* 0x0000000000017941 */ /* 0x000fea0003800000 */
.L_x_375:
        /* <DEDUP_REMOVED lines=10> */
.L_x_379:
[----:B------:R-:W1:Y:S02]  /*14dd0*/  MUFU.RCP R3, R26 ;  /* 0x0000001a00037308 */ /* 0x000e640000001000 */
[----:B-1----:R-:W-:-:S04]  /*14de0*/  FFMA R0, R26, R3, -1 ;  /* 0xbf8000001a007423 */ /* 0x002fc80000000003 */
[----:B------:R-:W-:-:S04]  /*14df0*/  FADD.FTZ R0, -R0, -RZ ;  /* 0x800000ff00007221 */ /* 0x000fc80000010100 */
[----:B------:R-:W-:-:S07]  /*14e00*/  FFMA R26, R3, R0, R3 ;  /* 0x00000000031a7223 */ /* 0x000fce0000000003 */
.L_x_380:
[----:B------:R-:W-:Y:S05]  /*14e10*/  BSYNC B1 ;  /* 0x0000000000017941 */ /* 0x000fea0003800000 */
.L_x_378:
        /* <DEDUP_REMOVED lines=10> */
.L_x_382:
[----:B------:R-:W1:Y:S02]  /*14ec0*/  MUFU.RCP R0, R13 ;  /* 0x0000000d00007308 */ /* 0x000e640000001000 */
[----:B-1----:R-:W-:-:S04]  /*14ed0*/  FFMA R2, R13, R0, -1 ;  /* 0xbf8000000d027423 */ /* 0x002fc80000000000 */
[----:B------:R-:W-:-:S04]  /*14ee0*/  FADD.FTZ R3, -R2, -RZ ;  /* 0x800000ff02037221 */ /* 0x000fc80000010100 */
[----:B------:R-:W-:-:S07]  /*14ef0*/  FFMA R13, R0, R3, R0 ;  /* 0x00000003000d7223 */ /* 0x000fce0000000000 */
.L_x_383:
[----:B------:R-:W-:Y:S05]  /*14f00*/  BSYNC B1 ;  /* 0x0000000000017941 */ /* 0x000fea0003800000 */
.L_x_381:
        /* <DEDUP_REMOVED lines=10> */
.L_x_385:
[----:B------:R-:W1:Y:S02]  /*14fb0*/  MUFU.RCP R0, R27 ;  /* 0x0000001b00007308 */ /* 0x000e640000001000 */
[----:B-1----:R-:W-:-:S04]  /*14fc0*/  FFMA R2, R27, R0, -1 ;  /* 0xbf8000001b027423 */ /* 0x002fc80000000000 */
[----:B------:R-:W-:-:S04]  /*14fd0*/  FADD.FTZ R3, -R2, -RZ ;  /* 0x800000ff02037221 */ /* 0x000fc80000010100 */
[----:B------:R-:W-:-:S07]  /*14fe0*/  FFMA R27, R0, R3, R0 ;  /* 0x00000003001b7223 */ /* 0x000fce0000000000 */
.L_x_386:
[----:B------:R-:W-:Y:S05]  /*14ff0*/  BSYNC B1 ;  /* 0x0000000000017941 */ /* 0x000fea0003800000 */
.L_x_384:
[----:B------:R-:W-:-:S04]  /*15000*/  IADD3 R0, R28, 0x1800000, RZ ;  /* 0x018000001c007810 */ /* 0x000fc80007ffe0ff */
[----:B------:R-:W-:-:S04]  /*15010*/  LOP3.LUT R0, R0, 0x7f800000, RZ, 0xc0, !PT ;  /* 0x7f80000000007812 */ /* 0x000fc800078ec0ff */
[----:B------:R-:W-:-:S13]  /*15020*/  ISETP.GT.U32.AND P2, PT, R0, 0x1ffffff, PT ;  /* 0x01ffffff0000780c */ /* 0x000fda0003f44070 */
[----:B------:R-:W-:Y:S05]  /*15030*/  @P2 BRA `(.L_x_387) ;  /* 0x0000000000102947 */ /* 0x000fea0003800000 */
[----:B------:R-:W-:Y:S02]  /*15040*/  MOV R0, R28 ;  /* 0x0000001c00007202 */ /* 0x000fe40000000f00 */
[----:B------:R-:W-:-:S07]  /*15050*/  MOV R2, 0x15070 ;  /* 0x0001507000027802 */ /* 0x000fce0000000f00 */
[----:B------:R-:W-:Y:S05]  /*15060*/  CALL.REL.NOINC `($__internal_0_$__cuda_sm20_rcp_rn_f32_slowpath) ;  /* 0x00000188000c7944 */ /* 0x000fea0003c00000 */
[----:B------:R-:W-:Y:S05]  /*15070*/  BRA `(.L_x_388) ;  /* 0x0000000000107947 */ /* 0x000fea0003800000 */
.L_x_387:
[----:B------:R-:W1:Y:S02]  /*15080*/  MUFU.RCP R3, R28 ;  /* 0x0000001c00037308 */ /* 0x000e640000001000 */
[----:B-1----:R-:W-:-:S04]  /*15090*/  FFMA R0, R28, R3, -1 ;  /* 0xbf8000001c007423 */ /* 0x002fc80000000003 */
[----:B------:R-:W-:-:S04]  /*150a0*/  FADD.FTZ R0, -R0, -RZ ;  /* 0x800000ff00007221 */ /* 0x000fc80000010100 */
[----:B------:R-:W-:-:S07]  /*150b0*/  FFMA R0, R3, R0, R3 ;  /* 0x0000000003007223 */ /* 0x000fce0000000003 */
.L_x_388:
        /* <DEDUP_REMOVED lines=29> */
.L_x_390:
[----:B------:R-:W-:Y:S05]  /*15290*/  BSYNC B0 ;  /* 0x0000000000007941 */ /* 0x000fea0003800000 */
.L_x_389:
[----:B------:R-:W-:Y:S06]  /*152a0*/  BAR.SYNC.DEFER_BLOCKING 0x1, 0x100 ;  /* 0x0044000000007b1d */ /* 0x000fec0000010000 */
[----:B------:R-:W-:Y:S04]  /*152b0*/  BSSY B0, `(.L_x_391) ;  /* 0x0000009000007945 */ /* 0x000fe80003800000 */
[----:B------:R-:W-:Y:S05]  /*152c0*/  @P0 BRA `(.L_x_392) ;  /* 0x00000000001c0947 */ /* 0x000fea0003800000 */
[----:B------:R-:W-:-:S13]  /*152d0*/  ISETP.NE.AND P2, PT, R155, 0x3, PT ;  /* 0x000000039b00780c */ /* 0x000fda0003f45270 */
[----:B------:R-:W-:Y:S05]  /*152e0*/  @!P2 BRA `(.L_x_393) ;  /* 0x000000000004a947 */ /* 0x000fea0003800000 */
[----:B------:R-:W-:Y:S01]  /*152f0*/  BPT.TRAP 0x1 ;  /* 0x000000040000795c */ /* 0x000fe20000300000 */
.L_x_393:
[----:B------:R-:W-:-:S04]  /*15300*/  ULEA UR4, UR5, UR49, 0x3 ;  /* 0x0000003105047291 */ /* 0x000fc8000f8e183f */
[----:B------:R-:W-:-:S04]  /*15310*/  UIADD3 UR4, UR4, 0x50, URZ ;  /* 0x0000005004047890 */ /* 0x000fc8000fffe03f */
[----:B------:R-:W-:-:S09]  /*15320*/  UPRMT UR4, UR48, 0x654, UR4 ;  /* 0x0000065430047896 */ /* 0x000fd20008000004 */
[----:B------:R-:W-:Y:S03]  /*15330*/  SYNCS.ARRIVE.TRANS64.RED.A1T0 RZ, [UR4], RZ ;  /* 0x000000ffffff79a7 */ /* 0x000fe60008100404 */
.L_x_392:
[----:B------:R-:W-:Y:S05]  /*15340*/  BSYNC B0 ;  /* 0x0000000000007941 */ /* 0x000fea0003800000 */
.L_x_391:
        /* <DEDUP_REMOVED lines=8> */
.L_x_396:
[C---:B------:R-:W-:Y:S01]  /*153d0*/  LEA R0, R4.reuse, UR49, 0x3 ;  /* 0x0000003104007c11 */ /* 0x040fe2000f8e18ff */
[----:B------:R-:W-:Y:S01]  /*153e0*/  BSSY B1, `(.L_x_397) ;  /* 0x0000007000017945 */ /* 0x000fe20003800000 */
[----:B------:R-:W-:Y:S02]  /*153f0*/  SHF.L.U32 R3, R9, 0x1f, RZ ;  /* 0x0000001f09037819 */ /* 0x000fe400000006ff */
[----:B------:R-:W-:Y:S02]  /*15400*/  IADD3 R2, R4, 0x1, RZ ;  /* 0x0000000104027810 */ /* 0x000fe40007ffe0ff */
[----:B------:R-:W2:Y:S02]  /*15410*/  SYNCS.PHASECHK.TRANS64.TRYWAIT P2, [R0+URZ+0x30], R3 ;  /* 0x00003003000075a7 */ /* 0x000ea4000804017f */
[----:B------:R-:W-:-:S04]  /*15420*/  ISETP.NE.AND P3, PT, R2, 0x4, PT ;  /* 0x000000040200780c */ /* 0x000fc80003f65270 */
[----:B-1----:R-:W-:Y:S01]  /*15430*/  SEL R24, RZ, 0x1, P3 ;  /* 0x00000001ff187807 */ /* 0x002fe20001800000 */
[----:B--2---:R-:W-:Y:S08]  /*15440*/  @!P2 BRA `(.L_x_398) ;  /* 0x0000017400fca947 */ /* 0x004ff00003800000 */
.L_x_1127:
[----:B------:R-:W-:Y:S05]  /*15450*/  BSYNC B1 ;  /* 0x0000000000017941 */ /* 0x000fea0003800000 */
.L_x_397:
[----:B------:R-:W-:Y:S05]  /*15460*/  @P1 BRA `(.L_x_399) ;  /* 0x0000000000941947 */ /* 0x000fea0003800000 */
[----:B-1----:R-:W-:Y:S01]  /*15470*/  IMAD R0, R4, 0x2000, R156 ;  /* 0x0000200004007824 */ /* 0x002fe200078e029c */
[----:B------:R-:W-:Y:S05]  /*15480*/  WARPSYNC.ALL ;  /* 0x0000000000007948 */ /* 0x000fea0003800000 */
[----:B------:R-:W-:Y:S01]  /*15490*/  LEA R12, R165, R0, 0x1 ;  /* 0x00000000a50c7211 */ /* 0x000fe200078e08ff */
[----:B------:R-:W1:Y:S05]  /*154a0*/  LDSM.16.M88.4 R4, [R0] ;  /* 0x000000000004783b */ /* 0x000e6a0000000200 */
[----:B------:R-:W2:Y:S01]  /*154b0*/  LDSM.16.M88.4 R12, [R12] ;  /* 0x000000000c0c783b */ /* 0x000ea20000000200 */
[----:B-1----:R-:W-:-:S02]  /*154c0*/  SHF.L.U32 R23, R5, 0x10, RZ ;  /* 0x0000001005177819 */ /* 0x002fc400000006ff */
[----:B------:R-:W-:Y:S02]  /*154d0*/  SHF.L.U32 R19, R7, 0x10, RZ ;  /* 0x0000001007137819 */ /* 0x000fe400000006ff */
[----:B------:R-:W-:Y:S01]  /*154e0*/  LOP3.LUT R5, R5, 0xffff0000, RZ, 0xc0, !PT ;  /* 0xffff000005057812 */ /* 0x000fe200078ec0ff */
[----:B--2---:R-:W-:Y:S01]  /*154f0*/  IMAD.U32 R25, R12, 0x10000, RZ ;  /* 0x000100000c197824 */ /* 0x004fe200078e00ff */
[----:B------:R-:W-:Y:S01]  /*15500*/  LOP3.LUT R11, R6, 0xffff0000, RZ, 0xc0, !PT ;  /* 0xffff0000060b7812 */ /* 0x000fe200078ec0ff */
[C---:B------:R-:W-:Y:S01]  /*15510*/  FMUL R23, R16.reuse, R23 ;  /* 0x0000001710177220 */ /* 0x040fe20000400000 */
[----:B------:R-:W-:Y:S01]  /*15520*/  LOP3.LUT R7, R7, 0xffff0000, RZ, 0xc0, !PT ;  /* 0xffff000007077812 */ /* 0x000fe200078ec0ff */
[C---:B------:R-:W-:Y:S01]  /*15530*/  FMUL R152, R16.reuse, R5 ;  /* 0x0000000510987220 */ /* 0x040fe20000400000 */
[----:B------:R-:W-:Y:S01]  /*15540*/  SHF.L.U32 R29, R13, 0x10, RZ ;  /* 0x000000100d1d7819 */ /* 0x000fe200000006ff */
        /* <DEDUP_REMOVED lines=22> */
[----:B------:R-:W-:-:S07]  /*156b0*/  FMUL R5, R16, R15 ;  /* 0x0000000f10057220 */ /* 0x000fce0000400000 */
.L_x_399:
[----:B------:R-:W-:Y:S02]  /*156c0*/  LOP3.LUT R9, R9, R24, RZ, 0x3c, !PT ;  /* 0x0000001809097212 */ /* 0x000fe400078e3cff */
[----:B------:R-:W-:-:S07]  /*156d0*/  SEL R4, R2, RZ, P3 ;  /* 0x000000ff02047207 */ /* 0x000fce0001800000 */
.L_x_395:
[----:B------:R-:W-:Y:S05]  /*156e0*/  BSYNC B0 ;  /* 0x0000000000007941 */ /* 0x000fea0003800000 */
.L_x_394:
        /* <DEDUP_REMOVED lines=15> */
[----:B------:R-:W5:Y:S01]  /*157e0*/  LDL.LU R50, [R1+0xfc] ;  /* 0x0000fc0001327983 */ /* 0x000f620000300800 */
[----:B------:R-:W-:Y:S01]  /*157f0*/  MOV R14, 0x3bbb989d ;  /* 0x3bbb989d000e7802 */ /* 0x000fe20000000f00 */
[----:B------:R-:W-:Y:S01]  /*15800*/  BSSY B1, `(.L_x_400) ;  /* 0x000009e000017945 */ /* 0x000fe20003800000 */
[----:B------:R-:W-:Y:S01]  /*15810*/  MOV R3, 0x437c0000 ;  /* 0x437c000000037802 */ /* 0x000fe20000000f00 */
[----:B--2---:R-:W-:-:S04]  /*15820*/  FFMA R13, R17, R0, R154 ;  /* 0x00000000110d7223 */ /* 0x004fc8000000009a */
[----:B------:R-:W-:Y:S01]  /*15830*/  FFMA.SAT R0, -R13, R14, 0.5 ;  /* 0x3f0000000d007423 */ /* 0x000fe2000000210e */
[----:B---3--:R-:W-:-:S03]  /*15840*/  FFMA R15, R17, R2, R153 ;  /* 0x00000002110f7223 */ /* 0x008fc60000000099 */
[----:B------:R-:W-:Y:S01]  /*15850*/  FFMA.RM R0, R0, R3, 12582913 ;  /* 0x4b40000100007423 */ /* 0x000fe20000004003 */
[----:B------:R-:W-:Y:S01]  /*15860*/  FFMA.SAT R2, -R15, R14, 0.5 ;  /* 0x3f0000000f027423 */ /* 0x000fe2000000210e */
[C---:B----4-:R-:W-:Y:S02]  /*15870*/  FFMA R29, R17.reuse, R26, R23 ;  /* 0x0000001a111d7223 */ /* 0x050fe40000000017 */
[----:B------:R-:W-:Y:S01]  /*15880*/  FADD R24, R0, -12583039 ;  /* 0xcb40007f00187421 */ /* 0x000fe20000000000 */
[----:B-----5:R-:W-:Y:S01]  /*15890*/  FFMA R31, R17, R25, R152 ;  /* 0x00000019111f7223 */ /* 0x020fe20000000098 */
[----:B------:R-:W-:Y:S01]  /*158a0*/  FFMA.RM R2, R2, R3, 12582913 ;  /* 0x4b40000102027423 */ /* 0x000fe20000004003 */
[-C--:B------:R-:W-:Y:S01]  /*158b0*/  FFMA.SAT R28, -R29, R14.reuse, 0.5 ;  /* 0x3f0000001d1c7423 */ /* 0x080fe2000000210e */
[----:B------:R-:W-:Y:S01]  /*158c0*/  FFMA R24, -R13, 1.4426950216293334961, -R24 ;  /* 0x3fb8aa3b0d187823 */ /* 0x000fe20000000918 */
[-C--:B------:R-:W-:Y:S01]  /*158d0*/  FFMA.SAT R30, -R31, R14.reuse, 0.5 ;  /* 0x3f0000001f1e7423 */ /* 0x080fe2000000210e */
[----:B------:R-:W-:Y:S01]  /*158e0*/  FADD R26, R2, -12583039 ;  /* 0xcb40007f021a7421 */ /* 0x000fe20000000000 */
[----:B------:R-:W-:Y:S01]  /*158f0*/  FFMA R33, R17, R33, R21 ;  /* 0x0000002111217223 */ /* 0x000fe20000000015 */
[----:B------:R-:W-:Y:S01]  /*15900*/  FFMA R24, -R13, 1.925963033500011079e-08, R24 ;  /* 0x32a570600d187823 */ /* 0x000fe20000000118 */
[-C--:B------:R-:W-:Y:S01]  /*15910*/  FFMA.RM R13, R30, R3.reuse, 12582913 ;  /* 0x4b4000011e0d7423 */ /* 0x080fe20000004003 */
[----:B------:R-:W-:Y:S01]  /*15920*/  FFMA.RM R25, R28, R3, 12582913 ;  /* 0x4b4000011c197423 */ /* 0x000fe20000004003 */
[----:B------:R-:W-:Y:S01]  /*15930*/  FFMA R26, -R15, 1.4426950216293334961, -R26 ;  /* 0x3fb8aa3b0f1a7823 */ /* 0x000fe2000000091a */
[-C--:B------:R-:W-:Y:S01]  /*15940*/  FFMA.SAT R34, -R33, R14.reuse, 0.5 ;  /* 0x3f00000021227423 */ /* 0x080fe2000000210e */
[----:B------:R-:W-:Y:S01]  /*15950*/  FADD R30, R13, -12583039 ;  /* 0xcb40007f0d1e7421 */ /* 0x000fe20000000000 */
[----:B------:R-:W-:Y:S01]  /*15960*/  FADD R28, R25, -12583039 ;  /* 0xcb40007f191c7421 */ /* 0x000fe20000000000 */
[----:B------:R-:W-:Y:S01]  /*15970*/  FFMA R26, -R15, 1.925963033500011079e-08, R26 ;  /* 0x32a570600f1a7823 */ /* 0x000fe2000000011a */
[----:B------:R-:W-:Y:S01]  /*15980*/  FFMA R35, R17, R35, R22 ;  /* 0x0000002311237223 */ /* 0x000fe20000000016 */
[----:B------:R-:W-:Y:S01]  /*15990*/  FFMA.RM R15, R34, R3, 12582913 ;  /* 0x4b400001220f7423 */ /* 0x000fe20000004003 */
[----:B------:R-:W-:Y:S01]  /*159a0*/  FFMA R30, -R31, 1.4426950216293334961, -R30 ;  /* 0x3fb8aa3b1f1e7823 */ /* 0x000fe2000000091e */
[----:B------:R1:W2:Y:S01]  /*159b0*/  MUFU.EX2 R27, R24 ;  /* 0x00000018001b7308 */ /* 0x0002a20000000800 */
[----:B------:R-:W-:Y:S01]  /*159c0*/  FFMA R28, -R29, 1.4426950216293334961, -R28 ;  /* 0x3fb8aa3b1d1c7823 */ /* 0x000fe2000000091c */
[----:B------:R-:W-:Y:S01]  /*159d0*/  FFMA.SAT R34, -R35, R14, 0.5 ;  /* 0x3f00000023227423 */ /* 0x000fe2000000210e */
[----:B------:R-:W-:Y:S01]  /*159e0*/  FFMA R30, -R31, 1.925963033500011079e-08, R30 ;  /* 0x32a570601f1e7823 */ /* 0x000fe2000000011e */
[----:B------:R-:W-:Y:S01]  /*159f0*/  FFMA R31, R17, R37, R19 ;  /* 0x00000025111f7223 */ /* 0x000fe20000000013 */
[----:B------:R-:W-:Y:S01]  /*15a00*/  FFMA R28, -R29, 1.925963033500011079e-08, R28 ;  /* 0x32a570601d1c7823 */ /* 0x000fe2000000011c */
[-C--:B------:R-:W-:Y:S01]  /*15a10*/  FFMA.RM R29, R34, R3.reuse, 12582913 ;  /* 0x4b400001221d7423 */ /* 0x080fe20000004003 */
[----:B------:R-:W-:Y:S01]  /*15a20*/  FFMA R37, R17, R36, R20 ;  /* 0x0000002411257223 */ /* 0x000fe20000000014 */
[----:B------:R-:W-:Y:S01]  /*15a30*/  FFMA.SAT R34, -R31, R14, 0.5 ;  /* 0x3f0000001f227423 */ /* 0x000fe2000000210e */
[----:B-1----:R-:W-:Y:S01]  /*15a40*/  FADD R24, R15, -12583039 ;  /* 0xcb40007f0f187421 */ /* 0x002fe20000000000 */
[----:B------:R-:W-:Y:S01]  /*15a50*/  FADD R36, R29, -12583039 ;  /* 0xcb40007f1d247421 */ /* 0x000fe20000000000 */
[----:B------:R-:W-:Y:S01]  /*15a60*/  FFMA R43, R17, R40, R18 ;  /* 0x00000028112b7223 */ /* 0x000fe20000000012 */
[----:B------:R-:W-:Y:S01]  /*15a70*/  FFMA.RM R34, R34, R3, 12582913 ;  /* 0x4b40000122227423 */ /* 0x000fe20000004003 */
[----:B------:R-:W-:Y:S01]  /*15a80*/  FFMA R24, -R33, 1.4426950216293334961, -R24 ;  /* 0x3fb8aa3b21187823 */ /* 0x000fe20000000918 */
[----:B------:R-:W-:Y:S01]  /*15a90*/  FFMA R36, -R35, 1.4426950216293334961, -R36 ;  /* 0x3fb8aa3b23247823 */ /* 0x000fe20000000924 */
[----:B------:R1:W-:Y:S01]  /*15aa0*/  MUFU.EX2 R39, R30 ;  /* 0x0000001e00277308 */ /* 0x0003e20000000800 */
[----:B------:R-:W-:Y:S01]  /*15ab0*/  FADD R38, R34, -12583039 ;  /* 0xcb40007f22267421 */ /* 0x000fe20000000000 */
[----:B------:R-:W-:Y:S01]  /*15ac0*/  FFMA R33, -R33, 1.925963033500011079e-08, R24 ;  /* 0x32a5706021217823 */ /* 0x000fe20000000118 */
[-C--:B------:R-:W-:Y:S01]  /*15ad0*/  FFMA.SAT R24, -R37, R14.reuse, 0.5 ;  /* 0x3f00000025187423 */ /* 0x080fe2000000210e */
[----:B------:R-:W-:Y:S01]  /*15ae0*/  FFMA.SAT R42, -R43, R14, 0.5 ;  /* 0x3f0000002b2a7423 */ /* 0x000fe2000000210e */
[----:B------:R-:W-:Y:S01]  /*15af0*/  FFMA R38, -R31, 1.4426950216293334961, -R38 ;  /* 0x3fb8aa3b1f267823 */ /* 0x000fe20000000926 */
[C---:B------:R-:W-:Y:S01]  /*15b00*/  FFMA R45, R17.reuse, R45, R12 ;  /* 0x0000002d112d7223 */ /* 0x040fe2000000000c */
[-C--:B------:R-:W-:Y:S01]  /*15b10*/  FFMA.RM R24, R24, R3.reuse, 12582913 ;  /* 0x4b40000118187423 */ /* 0x080fe20000004003 */
[----:B------:R-:W-:Y:S01]  /*15b20*/  FFMA R47, R17, R44, R11 ;  /* 0x0000002c112f7223 */ /* 0x000fe2000000000b */
[----:B-1----:R-:W-:Y:S01]  /*15b30*/  FFMA R30, -R35, 1.925963033500011079e-08, R36 ;  /* 0x32a57060231e7823 */ /* 0x002fe20000000124 */
[----:B------:R-:W-:Y:S01]  /*15b40*/  FFMA.RM R35, R42, R3, 12582913 ;  /* 0x4b4000012a237423 */ /* 0x000fe20000004003 */
[----:B------:R-:W-:Y:S01]  /*15b50*/  FADD R36, R24, -12583039 ;  /* 0xcb40007f18247421 */ /* 0x000fe20000000000 */
[----:B------:R-:W-:Y:S01]  /*15b60*/  FFMA R49, R17, R41, R10 ;  /* 0x0000002911317223 */ /* 0x000fe2000000000a */
[-C--:B------:R-:W-:Y:S01]  /*15b70*/  FFMA.SAT R42, -R45, R14.reuse, 0.5 ;  /* 0x3f0000002d2a7423 */ /* 0x080fe2000000210e */
[-C--:B------:R-:W-:Y:S01]  /*15b80*/  FFMA.SAT R44, -R47, R14.reuse, 0.5 ;  /* 0x3f0000002f2c7423 */ /* 0x080fe2000000210e */
[----:B------:R-:W-:Y:S01]  /*15b90*/  FFMA R40, -R37, 1.4426950216293334961, -R36 ;  /* 0x3fb8aa3b25287823 */ /* 0x000fe20000000924 */
[----:B------:R-:W-:Y:S01]  /*15ba0*/  FFMA R36, -R31, 1.925963033500011079e-08, R38 ;  /* 0x32a570601f247823 */ /* 0x000fe20000000126 */
[----:B------:R-:W-:Y:S01]  /*15bb0*/  FADD R38, R35, -12583039 ;  /* 0xcb40007f23267421 */ /* 0x000fe20000000000 */
[-C--:B------:R-:W-:Y:S01]  /*15bc0*/  FFMA.SAT R46, -R49, R14.reuse, 0.5 ;  /* 0x3f000000312e7423 */ /* 0x080fe2000000210e */
[-C--:B------:R-:W-:Y:S01]  /*15bd0*/  FFMA.RM R41, R42, R3.reuse, 12582913 ;  /* 0x4b4000012a297423 */ /* 0x080fe20000004003 */
[----:B------:R-:W-:Y:S01]  /*15be0*/  FFMA R40, -R37, 1.925963033500011079e-08, R40 ;  /* 0x32a5706025287823 */ /* 0x000fe20000000128 */
[----:B------:R-:W-:Y:S01]  /*15bf0*/  FFMA R42, -R43, 1.4426950216293334961, -R38 ;  /* 0x3fb8aa3b2b2a7823 */ /* 0x000fe20000000926 */
[-C--:B------:R-:W-:Y:S01]  /*15c00*/  FFMA.RM R38, R44, R3.reuse, 12582913 ;  /* 0x4b4000012c267423 */ /* 0x080fe20000004003 */
[----:B------:R-:W-:Y:S01]  /*15c10*/  FFMA.RM R31, R46, R3, 12582913 ;  /* 0x4b4000012e1f7423 */ /* 0x000fe20000004003 */
[----:B------:R-:W-:Y:S01]  /*15c20*/  FADD R44, R41, -12583039 ;  /* 0xcb40007f292c7421 */ /* 0x000fe20000000000 */
[----:B------:R-:W-:Y:S01]  /*15c30*/  FFMA R37, -R43, 1.925963033500011079e-08, R42 ;  /* 0x32a570602b257823 */ /* 0x000fe2000000012a */
[----:B------:R-:W-:Y:S01]  /*15c40*/  FADD R42, R38, -12583039 ;  /* 0xcb40007f262a7421 */ /* 0x000fe20000000000 */
[----:B------:R-:W-:Y:S01]  /*15c50*/  FADD R48, R31, -12583039 ;  /* 0xcb40007f1f307421 */ /* 0x000fe20000000000 */
[----:B------:R-:W-:Y:S01]  /*15c60*/  FFMA R44, -R45, 1.4426950216293334961, -R44 ;  /* 0x3fb8aa3b2d2c7823 */ /* 0x000fe2000000092c */
[----:B------:R-:W-:Y:S01]  /*15c70*/  FFMA R51, R17, R51, R8 ;  /* 0x0000003311337223 */ /* 0x000fe20000000008 */
[----:B------:R-:W-:Y:S01]  /*15c80*/  FFMA R46, -R47, 1.4426950216293334961, -R42 ;  /* 0x3fb8aa3b2f2e7823 */ /* 0x000fe2000000092a */
[----:B------:R-:W-:Y:S01]  /*15c90*/  FFMA R48, -R49, 1.4426950216293334961, -R48 ;  /* 0x3fb8aa3b31307823 */ /* 0x000fe20000000930 */
[----:B------:R-:W-:Y:S01]  /*15ca0*/  FFMA R42, -R45, 1.925963033500011079e-08, R44 ;  /* 0x32a570602d2a7823 */ /* 0x000fe2000000012c */
[----:B------:R-:W-:Y:S01]  /*15cb0*/  FFMA.SAT R44, -R51, R14, 0.5 ;  /* 0x3f000000332c7423 */ /* 0x000fe2000000210e */
[----:B------:R-:W-:Y:S01]  /*15cc0*/  FFMA R45, -R47, 1.925963033500011079e-08, R46 ;  /* 0x32a570602f2d7823 */ /* 0x000fe2000000012e */
[----:B------:R-:W-:Y:S01]  /*15cd0*/  FFMA R46, -R49, 1.925963033500011079e-08, R48 ;  /* 0x32a57060312e7823 */ /* 0x000fe20000000130 */
[C---:B------:R-:W-:Y:S01]  /*15ce0*/  FFMA R49, R17.reuse, R53, R7 ;  /* 0x0000003511317223 */ /* 0x040fe20000000007 */
[C---:B------:R-:W-:Y:S01]  /*15cf0*/  FFMA R53, R17.reuse, R52, R6 ;  /* 0x0000003411357223 */ /* 0x040fe20000000006 */
[----:B------:R-:W-:Y:S01]  /*15d00*/  FFMA R55, R17, R50, R5 ;  /* 0x0000003211377223 */ /* 0x000fe20000000005 */
[----:B------:R-:W1:Y:S01]  /*15d10*/  MUFU.EX2 R26, R26 ;  /* 0x0000001a001a7308 */ /* 0x000e620000000800 */
[-C--:B------:R-:W-:Y:S01]  /*15d20*/  FFMA.SAT R48, -R49, R14.reuse, 0.5 ;  /* 0x3f00000031307423 */ /* 0x080fe2000000210e */
[-C--:B------:R-:W-:Y:S01]  /*15d30*/  FFMA.RM R44, R44, R3.reuse, 12582913 ;  /* 0x4b4000012c2c7423 */ /* 0x080fe20000004003 */
[-C--:B------:R-:W-:Y:S01]  /*15d40*/  FFMA.SAT R50, -R53, R14.reuse, 0.5 ;  /* 0x3f00000035327423 */ /* 0x080fe2000000210e */
[----:B------:R-:W-:Y:S01]  /*15d50*/  FFMA.SAT R52, -R55, R14, 0.5 ;  /* 0x3f00000037347423 */ /* 0x000fe2000000210e */
[-C--:B------:R-:W-:Y:S01]  /*15d60*/  FFMA.RM R43, R48, R3.reuse, 12582913 ;  /* 0x4b400001302b7423 */ /* 0x080fe20000004003 */
[----:B------:R-:W-:Y:S01]  /*15d70*/  FADD R48, R44, -12583039 ;  /* 0xcb40007f2c307421 */ /* 0x000fe20000000000 */
[-C--:B------:R-:W-:Y:S01]  /*15d80*/  FFMA.RM R47, R50, R3.reuse, 12582913 ;  /* 0x4b400001322f7423 */ /* 0x080fe20000004003 */
[----:B------:R-:W3:Y:S01]  /*15d90*/  MUFU.EX2 R28, R28 ;  /* 0x0000001c001c7308 */ /* 0x000ee20000000800 */
[----:B------:R-:W-:Y:S01]  /*15da0*/  FADD R14, R43, -12583039 ;  /* 0xcb40007f2b0e7421 */ /* 0x000fe20000000000 */
[----:B------:R-:W-:Y:S01]  /*15db0*/  FFMA R48, -R51, 1.4426950216293334961, -R48 ;  /* 0x3fb8aa3b33307823 */ /* 0x000fe20000000930 */
[----:B------:R-:W-:Y:S01]  /*15dc0*/  FFMA.RM R3, R52, R3, 12582913 ;  /* 0x4b40000134037423 */ /* 0x000fe20000004003 */
[----:B------:R-:W-:-:S02]  /*15dd0*/  IMAD.SHL.U32 R0, R0, 0x800000, RZ ;  /* 0x0080000000007824 */ /* 0x000fc400078e00ff */
[----:B------:R-:W-:Y:S01]  /*15de0*/  FFMA R14, -R49, 1.4426950216293334961, -R14 ;  /* 0x3fb8aa3b310e7823 */ /* 0x000fe2000000090e */
[----:B------:R-:W-:Y:S01]  /*15df0*/  FFMA R48, -R51, 1.925963033500011079e-08, R48 ;  /* 0x32a5706033307823 */ /* 0x000fe20000000130 */
[----:B------:R-:W-:Y:S01]  /*15e00*/  SHF.L.U32 R51, R25, 0x17, RZ ;  /* 0x0000001719337819 */ /* 0x000fe200000006ff */
[----:B------:R-:W4:Y:S01]  /*15e10*/  MUFU.EX2 R36, R36 ;  /* 0x0000002400247308 */ /* 0x000f220000000800 */
[----:B------:R-:W-:Y:S01]  /*15e20*/  FFMA R50, -R49, 1.925963033500011079e-08, R14 ;  /* 0x32a5706031327823 */ /* 0x000fe2000000010e */
[----:B------:R-:W-:Y:S01]  /*15e30*/  SHF.L.U32 R49, R2, 0x17, RZ ;  /* 0x0000001702317819 */ /* 0x000fe200000006ff */
[----:B------:R-:W-:Y:S01]  /*15e40*/  FADD R52, R47, -12583039 ;  /* 0xcb40007f2f347421 */ /* 0x000fe20000000000 */
[----:B------:R-:W-:Y:S01]  /*15e50*/  SHF.L.U32 R14, R13, 0x17, RZ ;  /* 0x000000170d0e7819 */ /* 0x000fe200000006ff */
[----:B------:R-:W-:Y:S02]  /*15e60*/  IMAD.SHL.U32 R13, R34, 0x800000, RZ ;  /* 0x00800000220d7824 */ /* 0x000fe400078e00ff */
[----:B------:R-:W-:Y:S01]  /*15e70*/  FADD R54, R3, -12583039 ;  /* 0xcb40007f03367421 */ /* 0x000fe20000000000 */
[----:B--2---:R-:W-:Y:S01]  /*15e80*/  FFMA R0, R0, R27, 1 ;  /* 0x3f80000000007423 */ /* 0x004fe2000000001b */
[----:B------:R-:W2:Y:S01]  /*15e90*/  MUFU.EX2 R33, R33 ;  /* 0x0000002100217308 */ /* 0x000ea20000000800 */
[----:B-1----:R-:W-:Y:S01]  /*15ea0*/  FFMA R25, R49, R26, 1 ;  /* 0x3f80000031197423 */ /* 0x002fe2000000001a */
[----:B------:R-:W-:Y:S01]  /*15eb0*/  FFMA R52, -R53, 1.4426950216293334961, -R52 ;  /* 0x3fb8aa3b35347823 */ /* 0x000fe20000000934 */
[----:B---3--:R-:W-:Y:S01]  /*15ec0*/  FFMA R26, R51, R28, 1 ;  /* 0x3f800000331a7423 */ /* 0x008fe2000000001c */
[----:B------:R-:W-:Y:S01]  /*15ed0*/  SHF.L.U32 R28, R15, 0x17, RZ ;  /* 0x000000170f1c7819 */ /* 0x000fe200000006ff */
[----:B------:R-:W-:Y:S01]  /*15ee0*/  FFMA R54, -R55, 1.4426950216293334961, -R54 ;  /* 0x3fb8aa3b37367823 */ /* 0x000fe20000000936 */
[----:B------:R-:W-:Y:S01]  /*15ef0*/  FFMA R52, -R53, 1.925963033500011079e-08, R52 ;  /* 0x32a5706035347823 */ /* 0x000fe20000000134 */
[----:B------:R-:W-:Y:S01]  /*15f00*/  IADD3 R15, R0, 0x1800000, RZ ;  /* 0x01800000000f7810 */ /* 0x000fe20007ffe0ff */
[----:B------:R-:W1:Y:S01]  /*15f10*/  MUFU.EX2 R40, R40 ;  /* 0x0000002800287308 */ /* 0x000e620000000800 */
[----:B----4-:R-:W-:Y:S01]  /*15f20*/  FFMA R34, R13, R36, 1 ;  /* 0x3f8000000d227423 */ /* 0x010fe20000000024 */
[----:B------:R-:W-:Y:S01]  /*15f30*/  SHF.L.U32 R13, R24, 0x17, RZ ;  /* 0x00000017180d7819 */ /* 0x000fe200000006ff */
[----:B------:R-:W-:Y:S01]  /*15f40*/  FFMA R54, -R55, 1.925963033500011079e-08, R54 ;  /* 0x32a5706037367823 */ /* 0x000fe20000000136 */
[----:B------:R-:W-:Y:S01]  /*15f50*/  FFMA R39, R14, R39, 1 ;  /* 0x3f8000000e277423 */ /* 0x000fe20000000027 */
[----:B------:R-:W-:Y:S01]  /*15f60*/  SHF.L.U32 R14, R35, 0x17, RZ ;  /* 0x00000017230e7819 */ /* 0x000fe200000006ff */
[----:B------:R-:W-:Y:S01]  /*15f70*/  IMAD.SHL.U32 R31, R31, 0x800000, RZ ;  /* 0x008000001f1f7824 */ /* 0x000fe200078e00ff */
[----:B------:R-:W-:Y:S01]  /*15f80*/  SHF.L.U32 R27, R29, 0x17, RZ ;  /* 0x000000171d1b7819 */ /* 0x000fe200000006ff */
[----:B------:R-:W3:Y:S01]  /*15f90*/  MUFU.EX2 R37, R37 ;  /* 0x0000002500257308 */ /* 0x000ee20000000800 */
[----:B--2---:R-:W-:Y:S01]  /*15fa0*/  FFMA R33, R28, R33, 1 ;  /* 0x3f8000001c217423 */ /* 0x004fe20000000021 */
[----:B------:R-:W-:-:S02]  /*15fb0*/  SHF.L.U32 R29, R41, 0x17, RZ ;  /* 0x00000017291d7819 */ /* 0x000fc400000006ff */
[----:B------:R-:W-:Y:S02]  /*15fc0*/  SHF.L.U32 R38, R38, 0x17, RZ ;  /* 0x0000001726267819 */ /* 0x000fe400000006ff */
[----:B------:R-:W-:Y:S02]  /*15fd0*/  SHF.L.U32 R43, R43, 0x17, RZ ;  /* 0x000000172b2b7819 */ /* 0x000fe400000006ff */
[----:B------:R-:W2:Y:S01]  /*15fe0*/  MUFU.EX2 R30, R30 ;  /* 0x0000001e001e7308 */ /* 0x000ea20000000800 */
[----:B-1----:R-:W-:Y:S01]  /*15ff0*/  FFMA R28, R13, R40, 1 ;  /* 0x3f8000000d1c7423 */ /* 0x002fe20000000028 */
[----:B------:R-:W-:Y:S02]  /*16000*/  LOP3.LUT R13, R15, 0x7f800000, RZ, 0xc0, !PT ;  /* 0x7f8000000f0d7812 */ /* 0x000fe400078ec0ff */
[----:B------:R-:W-:Y:S02]  /*16010*/  SHF.L.U32 R24, R3, 0x17, RZ ;  /* 0x0000001703187819 */ /* 0x000fe400000006ff */
[----:B------:R-:W-:-:S02]  /*16020*/  ISETP.GT.U32.AND P2, PT, R13, 0x1ffffff, PT ;  /* 0x01ffffff0d00780c */ /* 0x000fc40003f44070 */
[----:B------:R-:W1:Y:S01]  /*16030*/  MUFU.EX2 R46, R46 ;  /* 0x0000002e002e7308 */ /* 0x000e620000000800 */
[----:B---3--:R-:W-:Y:S01]  /*16040*/  FFMA R15, R14, R37, 1 ;  /* 0x3f8000000e0f7423 */ /* 0x008fe20000000025 */
[----:B------:R-:W-:Y:S02]  /*16050*/  SHF.L.U32 R13, R44, 0x17, RZ ;  /* 0x000000172c0d7819 */ /* 0x000fe400000006ff */
[----:B------:R-:W-:-:S04]  /*16060*/  SHF.L.U32 R37, R47, 0x17, RZ ;  /* 0x000000172f257819 */ /* 0x000fc800000006ff */
[----:B------:R-:W3:Y:S01]  /*16070*/  MUFU.EX2 R42, R42 ;  /* 0x0000002a002a7308 */ /* 0x000ee20000000800 */
[----:B--2---:R-:W-:-:S07]  /*16080*/  FFMA R27, R27, R30, 1 ;  /* 0x3f8000001b1b7423 */ /* 0x004fce000000001e */
[----:B------:R-:W2:Y:S01]  /*16090*/  MUFU.EX2 R45, R45 ;  /* 0x0000002d002d7308 */ /* 0x000ea20000000800 */
[----:B-1----:R-:W-:-:S07]  /*160a0*/  FFMA R30, R31, R46, 1 ;  /* 0x3f8000001f1e7423 */ /* 0x002fce000000002e */
[----:B------:R-:W1:Y:S01]  /*160b0*/  MUFU.EX2 R48, R48 ;  /* 0x0000003000307308 */ /* 0x000e620000000800 */
[----:B---3--:R-:W-:-:S07]  /*160c0*/  FFMA R29, R29, R42, 1 ;  /* 0x3f8000001d1d7423 */ /* 0x008fce000000002a */
[----:B------:R-:W3:Y:S01]  /*160d0*/  MUFU.EX2 R2, R50 ;  /* 0x0000003200027308 */ /* 0x000ee20000000800 */
[----:B--2---:R-:W-:-:S07]  /*160e0*/  FFMA R14, R38, R45, 1 ;  /* 0x3f800000260e7423 */ /* 0x004fce000000002d */
[----:B------:R-:W2:Y:S01]  /*160f0*/  MUFU.EX2 R52, R52 ;  /* 0x0000003400347308 */ /* 0x000ea20000000800 */
[----:B-1----:R-:W-:-:S07]  /*16100*/  FFMA R13, R13, R48, 1 ;  /* 0x3f8000000d0d7423 */ /* 0x002fce0000000030 */
[----:B------:R-:W1:Y:S01]  /*16110*/  MUFU.EX2 R35, R54 ;  /* 0x0000003600237308 */ /* 0x000e620000000800 */
[----:B---3--:R-:W-:Y:S01]  /*16120*/  FFMA R31, R43, R2, 1 ;  /* 0x3f8000002b1f7423 */ /* 0x008fe20000000002 */
[----:B--2---:R-:W-:Y:S01]  /*16130*/  FFMA R37, R37, R52, 1 ;  /* 0x3f80000025257423 */ /* 0x004fe20000000034 */
[----:B-1----:R-:W-:Y:S01]  /*16140*/  FFMA R24, R24, R35, 1 ;  /* 0x3f80000018187423 */ /* 0x002fe20000000023 */
[----:B------:R-:W-:Y:S06]  /*16150*/  @P2 BRA `(.L_x_401) ;  /* 0x0000000000102947 */ /* 0x000fec0003800000 */
[----:B------:R-:W-:-:S07]  /*16160*/  MOV R2, 0x16180 ;  /* 0x0001618000027802 */ /* 0x000fce0000000f00 */
[----:B------:R-:W-:Y:S05]  /*16170*/  CALL.REL.NOINC `($__internal_0_$__cuda_sm20_rcp_rn_f32_slowpath) ;  /* 0x0000017400c87944 */ /* 0x000fea0003c00000 */
[----:B------:R-:W-:Y:S01]  /*16180*/  MOV R35, R0 ;  /* 0x0000000000237202 */ /* 0x000fe20000000f00 */
[----:B------:R-:W-:Y:S06]  /*16190*/  BRA `(.L_x_402) ;  /* 0x0000000000107947 */ /* 0x000fec0003800000 */
.L_x_401:
[----:B------:R-:W1:Y:S02]  /*161a0*/  MUFU.RCP R35, R0 ;  /* 0x0000000000237308 */ /* 0x000e640000001000 */
[----:B-1----:R-:W-:-:S04]  /*161b0*/  FFMA R2, R0, R35, -1 ;  /* 0xbf80000000027423 */ /* 0x002fc80000000023 */
[----:B------:R-:W-:-:S04]  /*161c0*/  FADD.FTZ R2, -R2, -RZ ;  /* 0x800000ff02027221 */ /* 0x000fc80000010100 */
[----:B------:R-:W-:-:S07]  /*161d0*/  FFMA R35, R35, R2, R35 ;  /* 0x0000000223237223 */ /* 0x000fce0000000023 */
.L_x_402:
[----:B------:R-:W-:Y:S05]  /*161e0*/  BSYNC B1 ;  /* 0x0000000000017941 */ /* 0x000fea0003800000 */
.L_x_400:
        /* <DEDUP_REMOVED lines=10> */
.L_x_404:
[----:B------:R-:W1:Y:S02]  /*16290*/  MUFU.RCP R38, R25 ;  /* 0x0000001900267308 */ /* 0x000e640000001000 */
[----:B-1----:R-:W-:-:S04]  /*162a0*/  FFMA R0, R25, R38, -1 ;  /* 0xbf80000019007423 */ /* 0x002fc80000000026 */
[----:B------:R-:W-:-:S04]  /*162b0*/  FADD.FTZ R3, -R0, -RZ ;  /* 0x800000ff00037221 */ /* 0x000fc80000010100 */
[----:B------:R-:W-:-:S07]  /*162c0*/  FFMA R38, R38, R3, R38 ;  /* 0x0000000326267223 */ /* 0x000fce0000000026 */
.L_x_405:
[----:B------:R-:W-:Y:S05]  /*162d0*/  BSYNC B1 ;  /* 0x0000000000017941 */ /* 0x000fea0003800000 */
.L_x_403:
        /* <DEDUP_REMOVED lines=10> */
.L_x_407:
[----:B------:R-:W1:Y:S02]  /*16380*/  MUFU.RCP R25, R26 ;  /* 0x0000001a00197308 */ /* 0x000e640000001000 */
[----:B-1----:R-:W-:-:S04]  /*16390*/  FFMA R0, R26, R25, -1 ;  /* 0xbf8000001a007423 */ /* 0x002fc80000000019 */
[----:B------:R-:W-:-:S04]  /*163a0*/  FADD.FTZ R0, -R0, -RZ ;  /* 0x800000ff00007221 */ /* 0x000fc80000010100 */
[----:B------:R-:W-:-:S07]  /*163b0*/  FFMA R25, R25, R0, R25 ;  /* 0x0000000019197223 */ /* 0x000fce0000000019 */
.L_x_408:
[----:B------:R-:W-:Y:S05]  /*163c0*/  BSYNC B1 ;  /* 0x0000000000017941 */ /* 0x000fea0003800000 */
.L_x_406:
        /* <DEDUP_REMOVED lines=10> */
.L_x_410:
[----:B------:R-:W1:Y:S02]  /*16470*/  MUFU.RCP R36, R39 ;  /* 0x0000002700247308 */ /* 0x000e640000001000 */
[----:B-1----:R-:W-:-:S04]  /*16480*/  FFMA R0, R39, R36, -1 ;  /* 0xbf80000027007423 */ /* 0x002fc80000000024 */
[----:B------:R-:W-:-:S04]  /*16490*/  FADD.FTZ R3, -R0, -RZ ;  /* 0x800000ff00037221 */ /* 0x000fc80000010100 */
[----:B------:R-:W-:-:S07]  /*164a0*/  FFMA R36, R36, R3, R36 ;  /* 0x0000000324247223 */ /* 0x000fce0000000024 */
.L_x_411:
[----:B------:R-:W-:Y:S05]  /*164b0*/  BSYNC B1 ;  /* 0x0000000000017941 */ /* 0x000fea0003800000 */
.L_x_409:
        /* <DEDUP_REMOVED lines=10> */
.L_x_413:
[----:B------:R-:W1:Y:S02]  /*16560*/  MUFU.RCP R26, R33 ;  /* 0x00000021001a7308 */ /* 0x000e640000001000 */
[----:B-1----:R-:W-:-:S04]  /*16570*/  FFMA R0, R33, R26, -1 ;  /* 0xbf80000021007423 */ /* 0x002fc8000000001a */
[----:B------:R-:W-:-:S04]  /*16580*/  FADD.FTZ R3, -R0, -RZ ;  /* 0x800000ff00037221 */ /* 0x000fc80000010100 */
[----:B------:R-:W-:-:S07]  /*16590*/  FFMA R26, R26, R3, R26 ;  /* 0x000000031a1a7223 */ /* 0x000fce000000001a */
.L_x_414:
[----:B------:R-:W-:Y:S05]  /*165a0*/  BSYNC B1 ;  /* 0x0000000000017941 */ /* 0x000fea0003800000 */
.L_x_412:
        /* <DEDUP_REMOVED lines=10> */
.L_x_416:
[----:B------:R-:W1:Y:S02]  /*16650*/  MUFU.RCP R0, R27 ;  /* 0x0000001b00007308 */ /* 0x000e640000001000 */
[----:B-1----:R-:W-:-:S04]  /*16660*/  FFMA R2, R27, R0, -1 ;  /* 0xbf8000001b027423 */ /* 0x002fc80000000000 */
[----:B------:R-:W-:-:S04]  /*16670*/  FADD.FTZ R33, -R2, -RZ ;  /* 0x800000ff02217221 */ /* 0x000fc80000010100 */
[----:B------:R-:W-:-:S07]  /*16680*/  FFMA R33, R0, R33, R0 ;  /* 0x0000002100217223 */ /* 0x000fce0000000000 */
.L_x_417:
[----:B------:R-:W-:Y:S05]  /*16690*/  BSYNC B1 ;  /* 0x0000000000017941 */ /* 0x000fea0003800000 */
.L_x_415:
        /* <DEDUP_REMOVED lines=10> */
.L_x_419:
[----:B------:R-:W1:Y:S02]  /*16740*/  MUFU.RCP R27, R34 ;  /* 0x00000022001b7308 */ /* 0x000e640000001000 */
[----:B-1----:R-:W-:-:S04]  /*16750*/  FFMA R0, R34, R27, -1 ;  /* 0xbf80000022007423 */ /* 0x002fc8000000001b */
[----:B------:R-:W-:-:S04]  /*16760*/  FADD.FTZ R0, -R0, -RZ ;  /* 0x800000ff00007221 */ /* 0x000fc80000010100 */
[----:B------:R-:W-:-:S07]  /*16770*/  FFMA R27, R27, R0, R27 ;  /* 0x000000001b1b7223 */ /* 0x000fce000000001b */
.L_x_420:
[----:B------:R-:W-:Y:S05]  /*16780*/  BSYNC B1 ;  /* 0x0000000000017941 */ /* 0x000fea0003800000 */
.L_x_418:
        /* <DEDUP_REMOVED lines=10> */
.L_x_422:
[----:B------:R-:W1:Y:S02]  /*16830*/  MUFU.RCP R3, R28 ;  /* 0x0000001c00037308 */ /* 0x000e640000001000 */
[----:B-1----:R-:W-:-:S04]  /*16840*/  FFMA R0, R28, R3, -1 ;  /* 0xbf8000001c007423 */ /* 0x002fc80000000003 */
[----:B------:R-:W-:-:S04]  /*16850*/  FADD.FTZ R0, -R0, -RZ ;  /* 0x800000ff00007221 */ /* 0x000fc80000010100 */
[----:B------:R-:W-:-:S07]  /*16860*/  FFMA R34, R3, R0, R3 ;  /* 0x0000000003227223 */ /* 0x000fce0000000003 */
.L_x_423:
[----:B------:R-:W-:Y:S05]  /*16870*/  BSYNC B1 ;  /* 0x0000000000017941 */ /* 0x000fea0003800000 */
.L_x_421:
        /* <DEDUP_REMOVED lines=10> */
.L_x_425:
[----:B------:R-:W1:Y:S02]  /*16920*/  MUFU.RCP R28, R15 ;  /* 0x0000000f001c7308 */ /* 0x000e640000001000 */
[----:B-1----:R-:W-:-:S04]  /*16930*/  FFMA R0, R15, R28, -1 ;  /* 0xbf8000000f007423 */ /* 0x002fc8000000001c */
[----:B------:R-:W-:-:S04]  /*16940*/  FADD.FTZ R3, -R0, -RZ ;  /* 0x800000ff00037221 */ /* 0x000fc80000010100 */
[----:B------:R-:W-:-:S07]  /*16950*/  FFMA R28, R28, R3, R28 ;  /* 0x000000031c1c7223 */ /* 0x000fce000000001c */
.L_x_426:
[----:B------:R-:W-:Y:S05]  /*16960*/  BSYNC B1 ;  /* 0x0000000000017941 */ /* 0x000fea0003800000 */
.L_x_424:
        /* <DEDUP_REMOVED lines=10> */
.L_x_428:
[----:B------:R-:W1:Y:S02]  /*16a10*/  MUFU.RCP R0, R29 ;  /* 0x0000001d00007308 */ /* 0x000e640000001000 */
[----:B-1----:R-:W-:-:S04]  /*16a20*/  FFMA R2, R29, R0, -1 ;  /* 0xbf8000001d027423 */ /* 0x002fc80000000000 */
[----:B------:R-:W-:-:S04]  /*16a30*/  FADD.FTZ R15, -R2, -RZ ;  /* 0x800000ff020f7221 */ /* 0x000fc80000010100 */
[----:B------:R-:W-:-:S07]  /*16a40*/  FFMA R15, R0, R15, R0 ;  /* 0x0000000f000f7223 */ /* 0x000fce0000000000 */
.L_x_429:
[----:B------:R-:W-:Y:S05]  /*16a50*/  BSYNC B1 ;  /* 0x0000000000017941 */ /* 0x000fea0003800000 */
.L_x_427:
        /* <DEDUP_REMOVED lines=10> */
.L_x_431:
[----:B------:R-:W1:Y:S02]  /*16b00*/  MUFU.RCP R29, R14 ;  /* 0x0000000e001d7308 */ /* 0x000e640000001000 */
[----:B-1----:R-:W-:-:S04]  /*16b10*/  FFMA R0, R14, R29, -1 ;  /* 0xbf8000000e007423 */ /* 0x002fc8000000001d */
[----:B------:R-:W-:-:S04]  /*16b20*/  FADD.FTZ R0, -R0, -RZ ;  /* 0x800000ff00007221 */ /* 0x000fc80000010100 */
[----:B------:R-:W-:-:S07]  /*16b30*/  FFMA R29, R29, R0, R29 ;  /* 0x000000001d1d7223 */ /* 0x000fce000000001d */
.L_x_432:
[----:B------:R-:W-:Y:S05]  /*16b40*/  BSYNC B1 ;  /* 0x0000000000017941 */ /* 0x000fea0003800000 */
.L_x_430:
        /* <DEDUP_REMOVED lines=10> */
.L_x_434:
[----:B------:R-:W1:Y:S02]  /*16bf0*/  MUFU.RCP R3, R30 ;  /* 0x0000001e00037308 */ /* 0x000e640000001000 */
[----:B-1----:R-:W-:-:S04]  /*16c00*/  FFMA R0, R30, R3, -1 ;  /* 0xbf8000001e007423 */ /* 0x002fc80000000003 */
[----:B------:R-:W-:-:S04]  /*16c10*/  FADD.FTZ R0, -R0, -RZ ;  /* 0x800000ff00007221 */ /* 0x000fc80000010100 */
[----:B------:R-:W-:-:S07]  /*16c20*/  FFMA R14, R3, R0, R3 ;  /* 0x00000000030e7223 */ /* 0x000fce0000000003 */
.L_x_435:
[----:B------:R-:W-:Y:S05]  /*16c30*/  BSYNC B1 ;  /* 0x0000000000017941 */ /* 0x000fea0003800000 */
.L_x_433:
        /* <DEDUP_REMOVED lines=10> */
.L_x_437:
[----:B------:R-:W1:Y:S02]  /*16ce0*/  MUFU.RCP R30, R13 ;  /* 0x0000000d001e7308 */ /* 0x000e640000001000 */
[----:B-1----:R-:W-:-:S04]  /*16cf0*/  FFMA R0, R13, R30, -1 ;  /* 0xbf8000000d007423 */ /* 0x002fc8000000001e */
[----:B------:R-:W-:-:S04]  /*16d00*/  FADD.FTZ R3, -R0, -RZ ;  /* 0x800000ff00037221 */ /* 0x000fc80000010100 */
[----:B------:R-:W-:-:S07]  /*16d10*/  FFMA R30, R30, R3, R30 ;  /* 0x000000031e1e7223 */ /* 0x000fce000000001e */
.L_x_438:
[----:B------:R-:W-:Y:S05]  /*16d20*/  BSYNC B1 ;  /* 0x0000000000017941 */ /* 0x000fea0003800000 */
.L_x_436:
        /* <DEDUP_REMOVED lines=10> */
.L_x_440:
[----:B------:R-:W1:Y:S02]  /*16dd0*/  MUFU.RCP R0, R31 ;  /* 0x0000001f00007308 */ /* 0x000e640000001000 */
[----:B-1----:R-:W-:-:S04]  /*16de0*/  FFMA R2, R31, R0, -1 ;  /* 0xbf8000001f027423 */ /* 0x002fc80000000000 */
[----:B------:R-:W-:-:S04]  /*16df0*/  FADD.FTZ R13, -R2, -RZ ;  /* 0x800000ff020d7221 */ /* 0x000fc80000010100 */
[----:B------:R-:W-:-:S07]  /*16e00*/  FFMA R13, R0, R13, R0 ;  /* 0x0000000d000d7223 */ /* 0x000fce0000000000 */
.L_x_441:
[----:B------:R-:W-:Y:S05]  /*16e10*/  BSYNC B1 ;  /* 0x0000000000017941 */ /* 0x000fea0003800000 */
.L_x_439:
        /* <DEDUP_REMOVED lines=10> */
.L_x_443:
[----:B------:R-:W1:Y:S02]  /*16ec0*/  MUFU.RCP R0, R37 ;  /* 0x0000002500007308 */ /* 0x000e640000001000 */
[----:B-1----:R-:W-:-:S04]  /*16ed0*/  FFMA R2, R37, R0, -1 ;  /* 0xbf80000025027423 */ /* 0x002fc80000000000 */
[----:B------:R-:W-:-:S04]  /*16ee0*/  FADD.FTZ R31, -R2, -RZ ;  /* 0x800000ff021f7221 */ /* 0x000fc80000010100 */
[----:B------:R-:W-:-:S07]  /*16ef0*/  FFMA R31, R0, R31, R0 ;  /* 0x0000001f001f7223 */ /* 0x000fce0000000000 */
.L_x_444:
[----:B------:R-:W-:Y:S05]  /*16f00*/  BSYNC B1 ;  /* 0x0000000000017941 */ /* 0x000fea0003800000 */
.L_x_442:
[----:B------:R-:W-:-:S05]  /*16f10*/  VIADD R0, R24, 0x1800000 ;  /* 0x0180000018007836 */ /* 0x000fca0000000000 */
[----:B------:R-:W-:-:S04]  /*16f20*/  LOP3.LUT R0, R0, 0x7f800000, RZ, 0xc0, !PT ;  /* 0x7f80000000007812 */ /* 0x000fc800078ec0ff */
[----:B------:R-:W-:-:S13]  /*16f30*/  ISETP.GT.U32.AND P2, PT, R0, 0x1ffffff, PT ;  /* 0x01ffffff0000780c */ /* 0x000fda0003f44070 */
[----:B------:R-:W-:Y:S05]  /*16f40*/  @P2 BRA `(.L_x_445) ;  /* 0x0000000000102947 */ /* 0x000fea0003800000 */
[----:B------:R-:W-:Y:S02]  /*16f50*/  MOV R0, R24 ;  /* 0x0000001800007202 */ /* 0x000fe40000000f00 */
[----:B------:R-:W-:-:S07]  /*16f60*/  MOV R2, 0x16f80 ;  /* 0x00016f8000027802 */ /* 0x000fce0000000f00 */
[----:B------:R-:W-:Y:S05]  /*16f70*/  CALL.REL.NOINC `($__internal_0_$__cuda_sm20_rcp_rn_f32_slowpath) ;  /* 0x0000016800487944 */ /* 0x000fea0003c00000 */
[----:B------:R-:W-:Y:S05]  /*16f80*/  BRA `(.L_x_446) ;  /* 0x0000000000107947 */ /* 0x000fea0003800000 */
.L_x_445:
[----:B------:R-:W1:Y:S02]  /*16f90*/  MUFU.RCP R3, R24 ;  /* 0x0000001800037308 */ /* 0x000e640000001000 */
[----:B-1----:R-:W-:-:S04]  /*16fa0*/  FFMA R0, R24, R3, -1 ;  /* 0xbf80000018007423 */ /* 0x002fc80000000003 */
[----:B------:R-:W-:-:S04]  /*16fb0*/  FADD.FTZ R0, -R0, -RZ ;  /* 0x800000ff00007221 */ /* 0x000fc80000010100 */
[----:B------:R-:W-:-:S07]  /*16fc0*/  FFMA R0, R3, R0, R3 ;  /* 0x0000000003007223 */ /* 0x000fce0000000003 */
.L_x_446:
        /* <DEDUP_REMOVED lines=29> */
.L_x_448:
[----:B------:R-:W-:Y:S05]  /*171a0*/  BSYNC B0 ;  /* 0x0000000000007941 */ /* 0x000fea0003800000 */
.L_x_447:
[----:B------:R-:W-:Y:S06]  /*171b0*/  BAR.SYNC.DEFER_BLOCKING 0x1, 0x100 ;  /* 0x0044000000007b1d */ /* 0x000fec0000010000 */
[----:B------:R-:W-:Y:S04]  /*171c0*/  BSSY B0, `(.L_x_449) ;  /* 0x0000009000007945 */ /* 0x000fe80003800000 */
[----:B------:R-:W-:Y:S05]  /*171d0*/  @P0 BRA `(.L_x_450) ;  /* 0x00000000001c0947 */ /* 0x000fea0003800000 */
[----:B------:R-:W-:-:S13]  /*171e0*/  ISETP.NE.AND P2, PT, R155, 0x3, PT ;  /* 0x000000039b00780c */ /* 0x000fda0003f45270 */
[----:B------:R-:W-:Y:S05]  /*171f0*/  @!P2 BRA `(.L_x_451) ;  /* 0x000000000004a947 */ /* 0x000fea0003800000 */
[----:B------:R-:W-:Y:S01]  /*17200*/  BPT.TRAP 0x1 ;  /* 0x000000040000795c */ /* 0x000fe20000300000 */
.L_x_451:
[----:B------:R-:W-:-:S04]  /*17210*/  ULEA UR4, UR5, UR49, 0x3 ;  /* 0x0000003105047291 */ /* 0x000fc8000f8e183f */
[----:B------:R-:W-:-:S04]  /*17220*/  UIADD3 UR4, UR4, 0x50, URZ ;  /* 0x0000005004047890 */ /* 0x000fc8000fffe03f */
[----:B------:R-:W-:-:S09]  /*17230*/  UPRMT UR4, UR48, 0x654, UR4 ;  /* 0x0000065430047896 */ /* 0x000fd20008000004 */
[----:B------:R-:W-:Y:S03]  /*17240*/  SYNCS.ARRIVE.TRANS64.RED.A1T0 RZ, [UR4], RZ ;  /* 0x000000ffffff79a7 */ /* 0x000fe60008100404 */
.L_x_450:
[----:B------:R-:W-:Y:S05]  /*17250*/  BSYNC B0 ;  /* 0x0000000000007941 */ /* 0x000fea0003800000 */
.L_x_449:
        /* <DEDUP_REMOVED lines=8> */
.L_x_454:
        /* <DEDUP_REMOVED lines=8> */
.L_x_1128:
[----:B------:R-:W-:Y:S05]  /*17360*/  BSYNC B1 ;  /* 0x0000000000017941 */ /* 0x000fea0003800000 */
.L_x_455:
[----:B------:R-:W-:Y:S05]  /*17370*/  @P1 BRA `(.L_x_457) ;  /* 0x0000000000941947 */ /* 0x000fea0003800000 */
[----:B-1----:R-:W-:Y:S01]  /*17380*/  LEA R0, R4, R156, 0xd ;  /* 0x0000009c04007211 */ /* 0x002fe200078e68ff */
[----:B------:R-:W-:Y:S05]  /*17390*/  WARPSYNC.ALL ;  /* 0x0000000000007948 */ /* 0x000fea0003800000 */
[----:B------:R-:W-:Y:S01]  /*173a0*/  LEA R4, R165, R0, 0x1 ;  /* 0x00000000a5047211 */ /* 0x000fe200078e08ff */
[----:B------:R-:W1:Y:S05]  /*173b0*/  LDSM.16.M88.4 R12, [R0] ;  /* 0x00000000000c783b */ /* 0x000e6a0000000200 */
[----:B------:R-:W2:Y:S01]  /*173c0*/  LDSM.16.M88.4 R4, [R4] ;  /* 0x000000000404783b */ /* 0x000ea20000000200 */
[----:B-1----:R-:W-:Y:S01]  /*173d0*/  IMAD.U32 R23, R13, 0x10000, RZ ;  /* 0x000100000d177824 */ /* 0x002fe200078e00ff */
[----:B------:R-:W-:-:S02]  /*173e0*/  LOP3.LUT R11, R14, 0xffff0000, RZ, 0xc0, !PT ;  /* 0xffff00000e0b7812 */ /* 0x000fc400078ec0ff */
[----:B------:R-:W-:Y:S01]  /*173f0*/  SHF.L.U32 R19, R15, 0x10, RZ ;  /* 0x000000100f137819 */ /* 0x000fe200000006ff */
[C---:B------:R-:W-:Y:S01]  /*17400*/  FMUL R23, R16.reuse, R23 ;  /* 0x0000001710177220 */ /* 0x040fe20000400000 */
[----:B--2---:R-:W-:Y:S01]  /*17410*/  SHF.L.U32 R29, R5, 0x10, RZ ;  /* 0x00000010051d7819 */ /* 0x004fe200000006ff */
[----:B------:R-:W-:Y:S01]  /*17420*/  IMAD.U32 R35, R7, 0x10000, RZ ;  /* 0x0001000007237824 */ /* 0x000fe200078e00ff */
        /* <DEDUP_REMOVED lines=9> */
[C---:B------:R-:W-:Y:S01]  /*174c0*/  FMUL R153, R16.reuse, R153 ;  /* 0x0000009910997220 */ /* 0x040fe20000400000 */
        /* <DEDUP_REMOVED lines=16> */
.L_x_457:
[----:B------:R-:W-:Y:S02]  /*175d0*/  LOP3.LUT R9, R9, R24, RZ, 0x3c, !PT ;  /* 0x0000001809097212 */ /* 0x000fe400078e3cff */
[----:B------:R-:W-:-:S07]  /*175e0*/  SEL R4, R2, RZ, P3 ;  /* 0x000000ff02047207 */ /* 0x000fce0001800000 */
.L_x_453:
[----:B------:R-:W-:Y:S05]  /*175f0*/  BSYNC B0 ;  /* 0x0000000000007941 */ /* 0x000fea0003800000 */
.L_x_452:
[----:B-1----:R-:W-:Y:S01]  /*17600*/  MOV R3, 0x3bbb989d ;  /* 0x3bbb989d00037802 */ /* 0x002fe20000000f00 */
[C---:B------:R-:W-:Y:S01]  /*17610*/  FFMA R72, R17.reuse, R72, R154 ;  /* 0x0000004811487223 */ /* 0x040fe2000000009a */
[----:B------:R-:W-:Y:S01]  /*17620*/  MOV R0, 0x437c0000 ;  /* 0x437c000000007802 */ /* 0x000fe20000000f00 */
[C---:B------:R-:W-:Y:S01]  /*17630*/  FFMA R24, R17.reuse, R73, R153 ;  /* 0x0000004911187223 */ /* 0x040fe20000000099 */
[C---:B------:R-:W-:Y:S01]  /*17640*/  FFMA R28, R17.reuse, R75, R152 ;  /* 0x0000004b111c7223 */ /* 0x040fe20000000098 */
[----:B------:R-:W-:Y:S01]  /*17650*/  FFMA.SAT R13, -R72, R3, 0.5 ;  /* 0x3f000000480d7423 */ /* 0x000fe20000002103 */
[C---:B------:R-:W-:Y:S01]  /*17660*/  FFMA R34, R17.reuse, R77, R22 ;  /* 0x0000004d11227223 */ /* 0x040fe20000000016 */
[----:B------:R-:W-:Y:S01]  /*17670*/  FFMA R78, R17, R78, R19 ;  /* 0x0000004e114e7223 */ /* 0x000fe20000000013 */
[-C--:B------:R-:W-:Y:S01]  /*17680*/  FFMA.SAT R29, -R28, R3.reuse, 0.5 ;  /* 0x3f0000001c1d7423 */ /* 0x080fe20000002103 */
[-C--:B------:R-:W-:Y:S01]  /*17690*/  FFMA.RM R2, R13, R0.reuse, 12582913 ;  /* 0x4b4000010d027423 */ /* 0x080fe20000004000 */
[-C--:B------:R-:W-:Y:S01]  /*176a0*/  FFMA.SAT R13, -R24, R3.reuse, 0.5 ;  /* 0x3f000000180d7423 */ /* 0x080fe20000002103 */
[----:B------:R-:W-:Y:S01]  /*176b0*/  FFMA.SAT R33, -R34, R3, 0.5 ;  /* 0x3f00000022217423 */ /* 0x000fe20000002103 */
[C---:B------:R-:W-:Y:S01]  /*176c0*/  FFMA R36, R17.reuse, R79, R20 ;  /* 0x0000004f11247223 */ /* 0x040fe20000000014 */
[----:B------:R-:W-:Y:S01]  /*176d0*/  FFMA R44, R17, R83, R10 ;  /* 0x00000053112c7223 */ /* 0x000fe2000000000a */
[----:B------:R-:W-:Y:S01]  /*176e0*/  FFMA.RM R13, R13, R0, 12582913 ;  /* 0x4b4000010d0d7423 */ /* 0x000fe20000004000 */
[----:B------:R-:W-:Y:S01]  /*176f0*/  FFMA R80, R17, R80, R18 ;  /* 0x0000005011507223 */ /* 0x000fe20000000012 */
[-C--:B------:R-:W-:Y:S01]  /*17700*/  FFMA.SAT R37, -R36, R3.reuse, 0.5 ;  /* 0x3f00000024257423 */ /* 0x080fe20000002103 */
[-C--:B------:R-:W-:Y:S01]  /*17710*/  FFMA.SAT R45, -R44, R3.reuse, 0.5 ;  /* 0x3f0000002c2d7423 */ /* 0x080fe20000002103 */
[----:B------:R-:W-:Y:S01]  /*17720*/  FADD R25, R13, -12583039 ;  /* 0xcb40007f0d197421 */ /* 0x000fe20000000000 */
[----:B------:R-:W-:Y:S01]  /*17730*/  FFMA.SAT R39, -R80, R3, 0.5 ;  /* 0x3f00000050277423 */ /* 0x000fe20000002103 */
[----:B------:R-:W-:Y:S01]  /*17740*/  FFMA.RM R30, R37, R0, 12582913 ;  /* 0x4b400001251e7423 */ /* 0x000fe20000004000 */
[C---:B------:R-:W-:Y:S01]  /*17750*/  FFMA R42, R17.reuse, R81, R12 ;  /* 0x00000051112a7223 */ /* 0x040fe2000000000c */
[----:B------:R-:W-:Y:S01]  /*17760*/  FFMA R25, -R24, 1.4426950216293334961, -R25 ;  /* 0x3fb8aa3b18197823 */ /* 0x000fe20000000919 */
[----:B------:R-:W-:Y:S01]  /*17770*/  FADD R15, R2, -12583039 ;  /* 0xcb40007f020f7421 */ /* 0x000fe20000000000 */
[C---:B------:R-:W-:Y:S01]  /*17780*/  FFMA R82, R17.reuse, R82, R11 ;  /* 0x0000005211527223 */ /* 0x040fe2000000000b */
[----:B------:R-:W-:Y:S01]  /*17790*/  FFMA R74, R17, R74, R23 ;  /* 0x0000004a114a7223 */ /* 0x000fe20000000017 */
[----:B------:R-:W-:Y:S01]  /*177a0*/  FFMA R25, -R24, 1.925963033500011079e-08, R25 ;  /* 0x32a5706018197823 */ /* 0x000fe20000000119 */
[----:B------:R-:W-:Y:S01]  /*177b0*/  FFMA.RM R24, R29, R0, 12582913 ;  /* 0x4b4000011d187423 */ /* 0x000fe20000004000 */
[----:B------:R-:W-:Y:S01]  /*177c0*/  FFMA R15, -R72, 1.4426950216293334961, -R15 ;  /* 0x3fb8aa3b480f7823 */ /* 0x000fe2000000090f */
[----:B------:R-:W-:Y:S01]  /*177d0*/  FFMA.SAT R43, -R82, R3, 0.5 ;  /* 0x3f000000522b7423 */ /* 0x000fe20000002103 */
[----:B------:R-:W-:Y:S01]  /*177e0*/  FFMA R76, R17, R76, R21 ;  /* 0x0000004c114c7223 */ /* 0x000fe20000000015 */
[----:B------:R-:W-:Y:S01]  /*177f0*/  FADD R29, R24, -12583039 ;  /* 0xcb40007f181d7421 */ /* 0x000fe20000000000 */
[----:B------:R-:W-:Y:S01]  /*17800*/  FFMA R15, -R72, 1.925963033500011079e-08, R15 ;  /* 0x32a57060480f7823 */ /* 0x000fe2000000010f */
[----:B------:R-:W-:Y:S01]  /*17810*/  FFMA.RM R40, R43, R0, 12582913 ;  /* 0x4b4000012b287423 */ /* 0x000fe20000004000 */
[C---:B------:R-:W-:Y:S01]  /*17820*/  FFMA R48, R17.reuse, R85, R7 ;  /* 0x0000005511307223 */ /* 0x040fe20000000007 */
[----:B------:R-:W-:Y:S01]  /*17830*/  FFMA R29, -R28, 1.4426950216293334961, -R29 ;  /* 0x3fb8aa3b1c1d7823 */ /* 0x000fe2000000091d */
[----:B------:R-:W-:Y:S01]  /*17840*/  FFMA R86, R17, R86, R6 ;  /* 0x0000005611567223 */ /* 0x000fe20000000006 */
[-C--:B------:R-:W-:Y:S01]  /*17850*/  FFMA.SAT R27, -R74, R3.reuse, 0.5 ;  /* 0x3f0000004a1b7423 */ /* 0x080fe20000002103 */
[-C--:B------:R-:W-:Y:S01]  /*17860*/  FFMA.SAT R31, -R76, R3.reuse, 0.5 ;  /* 0x3f0000004c1f7423 */ /* 0x080fe20000002103 */
[----:B------:R-:W-:Y:S01]  /*17870*/  FFMA R29, -R28, 1.925963033500011079e-08, R29 ;  /* 0x32a570601c1d7823 */ /* 0x000fe2000000011d */
[----:B------:R-:W-:Y:S01]  /*17880*/  FFMA.RM R28, R33, R0, 12582913 ;  /* 0x4b400001211c7423 */ /* 0x000fe20000004000 */
[----:B------:R-:W-:Y:S01]  /*17890*/  FFMA.SAT R33, -R78, R3, 0.5 ;  /* 0x3f0000004e217423 */ /* 0x000fe20000002103 */
[----:B------:R-:W1:Y:S01]  /*178a0*/  MUFU.EX2 R15, R15 ;  /* 0x0000000f000f7308 */ /* 0x000e620000000800 */
[----:B------:R-:W-:Y:S01]  /*178b0*/  FFMA R84, R17, R84, R8 ;  /* 0x0000005411547223 */ /* 0x000fe20000000008 */
[----:B------:R-:W-:Y:S01]  /*178c0*/  FADD R35, R28, -12583039 ;  /* 0xcb40007f1c237421 */ /* 0x000fe20000000000 */
[-C--:B------:R-:W-:Y:S01]  /*178d0*/  FFMA.RM R33, R33, R0.reuse, 12582913 ;  /* 0x4b40000121217423 */ /* 0x080fe20000004000 */
[----:B------:R-:W-:Y:S01]  /*178e0*/  FFMA R50, R17, R87, R5 ;  /* 0x0000005711327223 */ /* 0x000fe20000000005 */
[-C--:B------:R-:W-:Y:S01]  /*178f0*/  FFMA.SAT R49, -R86, R3.reuse, 0.5 ;  /* 0x3f00000056317423 */ /* 0x080fe20000002103 */
[C---:B------:R-:W-:Y:S01]  /*17900*/  FFMA R35, -R34.reuse, 1.4426950216293334961, -R35 ;  /* 0x3fb8aa3b22237823 */ /* 0x040fe20000000923 */
[----:B------:R-:W-:Y:S01]  /*17910*/  FADD R37, R33, -12583039 ;  /* 0xcb40007f21257421 */ /* 0x000fe20000000000 */
[-C--:B------:R-:W-:Y:S01]  /*17920*/  FFMA.RM R14, R27, R0.reuse, 12582913 ;  /* 0x4b4000011b0e7423 */ /* 0x080fe20000004000 */
[-C--:B------:R-:W-:Y:S01]  /*17930*/  FFMA.RM R26, R31, R0.reuse, 12582913 ;  /* 0x4b4000011f1a7423 */ /* 0x080fe20000004000 */
[----:B------:R-:W-:Y:S01]  /*17940*/  FFMA R34, -R34, 1.925963033500011079e-08, R35 ;  /* 0x32a5706022227823 */ /* 0x000fe20000000123 */
[----:B------:R-:W-:Y:S01]  /*17950*/  FADD R35, R30, -12583039 ;  /* 0xcb40007f1e237421 */ /* 0x000fe20000000000 */
[----:B------:R-:W-:Y:S01]  /*17960*/  FFMA R37, -R78, 1.4426950216293334961, -R37 ;  /* 0x3fb8aa3b4e257823 */ /* 0x000fe20000000925 */
[----:B------:R-:W-:Y:S01]  /*17970*/  MUFU.EX2 R25, R25 ;  /* 0x0000001900197308 */ /* 0x000fe20000000800 */
[-C--:B------:R-:W-:Y:S01]  /*17980*/  FFMA.SAT R51, -R50, R3.reuse, 0.5 ;  /* 0x3f00000032337423 */ /* 0x080fe20000002103 */
[----:B------:R-:W-:Y:S01]  /*17990*/  FFMA R35, -R36, 1.4426950216293334961, -R35 ;  /* 0x3fb8aa3b24237823 */ /* 0x000fe20000000923 */
[----:B------:R-:W-:Y:S01]  /*179a0*/  FFMA R37, -R78, 1.925963033500011079e-08, R37 ;  /* 0x32a570604e257823 */ /* 0x000fe20000000125 */
[----:B------:R-:W-:Y:S01]  /*179b0*/  FADD R27, R14, -12583039 ;  /* 0xcb40007f0e1b7421 */ /* 0x000fe20000000000 */
[----:B------:R-:W-:Y:S01]  /*179c0*/  FADD R31, R26, -12583039 ;  /* 0xcb40007f1a1f7421 */ /* 0x000fe20000000000 */
[----:B------:R-:W-:Y:S01]  /*179d0*/  FFMA R38, -R36, 1.925963033500011079e-08, R35 ;  /* 0x32a5706024267823 */ /* 0x000fe20000000123 */
[-C--:B------:R-:W-:Y:S01]  /*179e0*/  FFMA.RM R35, R39, R0.reuse, 12582913 ;  /* 0x4b40000127237423 */ /* 0x080fe20000004000 */
[----:B------:R2:W-:Y:S01]  /*179f0*/  MUFU.EX2 R36, R37 ;  /* 0x0000002500247308 */ /* 0x0005e20000000800 */
[----:B------:R-:W-:Y:S01]  /*17a00*/  FFMA.SAT R39, -R42, R3, 0.5 ;  /* 0x3f0000002a277423 */ /* 0x000fe20000002103 */
[----:B------:R-:W-:Y:S01]  /*17a10*/  FFMA R27, -R74, 1.4426950216293334961, -R27 ;  /* 0x3fb8aa3b4a1b7823 */ /* 0x000fe2000000091b */
[----:B------:R-:W-:Y:S01]  /*17a20*/  FFMA R31, -R76, 1.4426950216293334961, -R31 ;  /* 0x3fb8aa3b4c1f7823 */ /* 0x000fe2000000091f */
[----:B------:R-:W-:Y:S01]  /*17a30*/  SHF.L.U32 R2, R2, 0x17, RZ ;  /* 0x0000001702027819 */ /* 0x000fe200000006ff */
[-C--:B------:R-:W-:Y:S01]  /*17a40*/  FFMA.RM R39, R39, R0.reuse, 12582913 ;  /* 0x4b40000127277423 */ /* 0x080fe20000004000 */
[----:B------:R-:W-:Y:S01]  /*17a50*/  FADD R41, R35, -12583039 ;  /* 0xcb40007f23297421 */ /* 0x000fe20000000000 */
[----:B------:R-:W-:Y:S01]  /*17a60*/  FFMA R27, -R74, 1.925963033500011079e-08, R27 ;  /* 0x32a570604a1b7823 */ /* 0x000fe2000000011b */
[----:B------:R-:W3:Y:S01]  /*17a70*/  MUFU.EX2 R29, R29 ;  /* 0x0000001d001d7308 */ /* 0x000ee20000000800 */
[----:B--2---:R-:W-:Y:S01]  /*17a80*/  FFMA.RM R37, R45, R0, 12582913 ;  /* 0x4b4000012d257423 */ /* 0x004fe20000004000 */
[----:B------:R-:W-:Y:S01]  /*17a90*/  FADD R43, R39, -12583039 ;  /* 0xcb40007f272b7421 */ /* 0x000fe20000000000 */
[----:B------:R-:W-:Y:S01]  /*17aa0*/  FADD R45, R40, -12583039 ;  /* 0xcb40007f282d7421 */ /* 0x000fe20000000000 */
[----:B------:R-:W-:Y:S01]  /*17ab0*/  FFMA R31, -R76, 1.925963033500011079e-08, R31 ;  /* 0x32a570604c1f7823 */ /* 0x000fe2000000011f */
[----:B------:R-:W-:Y:S01]  /*17ac0*/  FADD R47, R37, -12583039 ;  /* 0xcb40007f252f7421 */ /* 0x000fe20000000000 */
[----:B------:R-:W-:Y:S01]  /*17ad0*/  FFMA R43, -R42, 1.4426950216293334961, -R43 ;  /* 0x3fb8aa3b2a2b7823 */ /* 0x000fe2000000092b */
[----:B-1----:R-:W-:Y:S01]  /*17ae0*/  FFMA R55, R2, R15, 1 ;  /* 0x3f80000002377423 */ /* 0x002fe2000000000f */
[----:B------:R-:W1:Y:S01]  /*17af0*/  MUFU.EX2 R34, R34 ;  /* 0x0000002200227308 */ /* 0x000e620000000800 */
[----:B------:R-:W-:Y:S01]  /*17b00*/  FFMA R47, -R44, 1.4426950216293334961, -R47 ;  /* 0x3fb8aa3b2c2f7823 */ /* 0x000fe2000000092f */
[----:B------:R-:W-:Y:S01]  /*17b10*/  FFMA R42, -R42, 1.925963033500011079e-08, R43 ;  /* 0x32a570602a2a7823 */ /* 0x000fe2000000012b */
[----:B------:R-:W-:Y:S01]  /*17b20*/  FFMA.SAT R43, -R84, R3, 0.5 ;  /* 0x3f000000542b7423 */ /* 0x000fe20000002103 */
[----:B------:R-:W-:-:S02]  /*17b30*/  IMAD.SHL.U32 R24, R24, 0x800000, RZ ;  /* 0x0080000018187824 */ /* 0x000fc400078e00ff */
[----:B------:R-:W-:Y:S01]  /*17b40*/  FFMA R46, -R44, 1.925963033500011079e-08, R47 ;  /* 0x32a570602c2e7823 */ /* 0x000fe2000000012f */
[----:B------:R-:W-:Y:S01]  /*17b50*/  FFMA.SAT R47, -R48, R3, 0.5 ;  /* 0x3f000000302f7423 */ /* 0x000fe20000002103 */
[-C--:B------:R-:W-:Y:S01]  /*17b60*/  FFMA.RM R3, R49, R0.reuse, 12582913 ;  /* 0x4b40000131037423 */ /* 0x080fe20000004000 */
[-C--:B------:R-:W-:Y:S01]  /*17b70*/  FFMA.RM R43, R43, R0.reuse, 12582913 ;  /* 0x4b4000012b2b7423 */ /* 0x080fe20000004000 */
[----:B------:R-:W-:Y:S01]  /*17b80*/  FFMA R41, -R80, 1.4426950216293334961, -R41 ;  /* 0x3fb8aa3b50297823 */ /* 0x000fe20000000929 */
[-C--:B------:R-:W-:Y:S01]  /*17b90*/  FFMA.RM R44, R47, R0.reuse, 12582913 ;  /* 0x4b4000012f2c7423 */ /* 0x080fe20000004000 */
[----:B------:R-:W-:Y:S01]  /*17ba0*/  FFMA.RM R0, R51, R0, 12582913 ;  /* 0x4b40000133007423 */ /* 0x000fe20000004000 */
[----:B------:R-:W-:Y:S01]  /*17bb0*/  FADD R47, R43, -12583039 ;  /* 0xcb40007f2b2f7421 */ /* 0x000fe20000000000 */
[----:B------:R-:W-:Y:S01]  /*17bc0*/  FADD R51, R3, -12583039 ;  /* 0xcb40007f03337421 */ /* 0x000fe20000000000 */
[----:B------:R-:W-:Y:S01]  /*17bd0*/  FADD R49, R44, -12583039 ;  /* 0xcb40007f2c317421 */ /* 0x000fe20000000000 */
[----:B------:R-:W-:Y:S01]  /*17be0*/  FADD R53, R0, -12583039 ;  /* 0xcb40007f00357421 */ /* 0x000fe20000000000 */
[----:B------:R-:W-:Y:S01]  /*17bf0*/  FFMA R45, -R82, 1.4426950216293334961, -R45 ;  /* 0x3fb8aa3b522d7823 */ /* 0x000fe2000000092d */
[----:B------:R-:W-:Y:S01]  /*17c00*/  FFMA R47, -R84, 1.4426950216293334961, -R47 ;  /* 0x3fb8aa3b542f7823 */ /* 0x000fe2000000092f */
[----:B------:R-:W-:Y:S01]  /*17c10*/  FFMA R49, -R48, 1.4426950216293334961, -R49 ;  /* 0x3fb8aa3b30317823 */ /* 0x000fe20000000931 */
[----:B------:R-:W-:Y:S01]  /*17c20*/  FFMA R51, -R86, 1.4426950216293334961, -R51 ;  /* 0x3fb8aa3b56337823 */ /* 0x000fe20000000933 */
[----:B------:R-:W-:Y:S01]  /*17c30*/  FFMA R53, -R50, 1.4426950216293334961, -R53 ;  /* 0x3fb8aa3b32357823 */ /* 0x000fe20000000935 */
[----:B------:R-:W2:Y:S01]  /*17c40*/  MUFU.EX2 R27, R27 ;  /* 0x0000001b001b7308 */ /* 0x000ea20000000800 */
[----:B------:R-:W-:Y:S01]  /*17c50*/  FFMA R49, -R48, 1.925963033500011079e-08, R49 ;  /* 0x32a5706030317823 */ /* 0x000fe20000000131 */
[----:B------:R-:W-:Y:S01]  /*17c60*/  SHF.L.U32 R48, R13, 0x17, RZ ;  /* 0x000000170d307819 */ /* 0x000fe200000006ff */
[----:B---3--:R-:W-:Y:S01]  /*17c70*/  FFMA R15, R24, R29, 1 ;  /* 0x3f800000180f7423 */ /* 0x008fe2000000001d */
[----:B------:R-:W-:Y:S01]  /*17c80*/  FFMA R41, -R80, 1.925963033500011079e-08, R41 ;  /* 0x32a5706050297823 */ /* 0x000fe20000000129 */
[----:B------:R-:W-:Y:S01]  /*17c90*/  FFMA R45, -R82, 1.925963033500011079e-08, R45 ;  /* 0x32a57060522d7823 */ /* 0x000fe2000000012d */
[----:B------:R-:W-:Y:S01]  /*17ca0*/  IADD3 R29, R55, 0x1800000, RZ ;  /* 0x01800000371d7810 */ /* 0x000fe20007ffe0ff */
[----:B------:R-:W-:Y:S01]  /*17cb0*/  FFMA R13, R48, R25, 1 ;  /* 0x3f800000300d7423 */ /* 0x000fe20000000019 */
[----:B------:R-:W3:Y:S01]  /*17cc0*/  MUFU.EX2 R31, R31 ;  /* 0x0000001f001f7308 */ /* 0x000ee20000000800 */
[----:B------:R-:W-:Y:S01]  /*17cd0*/  SHF.L.U32 R25, R28, 0x17, RZ ;  /* 0x000000171c197819 */ /* 0x000fe200000006ff */
[----:B------:R-:W-:Y:S01]  /*17ce0*/  FFMA R47, -R84, 1.925963033500011079e-08, R47 ;  /* 0x32a57060542f7823 */ /* 0x000fe2000000012f */
[----:B------:R-:W-:Y:S01]  /*17cf0*/  FFMA R51, -R86, 1.925963033500011079e-08, R51 ;  /* 0x32a5706056337823 */ /* 0x000fe20000000133 */
[----:B------:R-:W-:Y:S01]  /*17d00*/  FFMA R53, -R50, 1.925963033500011079e-08, R53 ;  /* 0x32a5706032357823 */ /* 0x000fe20000000135 */
[----:B------:R-:W-:Y:S01]  /*17d10*/  LOP3.LUT R29, R29, 0x7f800000, RZ, 0xc0, !PT ;  /* 0x7f8000001d1d7812 */ /* 0x000fe200078ec0ff */
[----:B-1----:R-:W-:Y:S01]  /*17d20*/  FFMA R25, R25, R34, 1 ;  /* 0x3f80000019197423 */ /* 0x002fe20000000022 */
[----:B------:R-:W-:Y:S01]  /*17d30*/  SHF.L.U32 R14, R14, 0x17, RZ ;  /* 0x000000170e0e7819 */ /* 0x000fe200000006ff */
[----:B------:R-:W1:Y:S01]  /*17d40*/  MUFU.EX2 R38, R38 ;  /* 0x0000002600267308 */ /* 0x000e620000000800 */
[----:B------:R-:W-:Y:S01]  /*17d50*/  ISETP.GT.U32.AND P2, PT, R29, 0x1ffffff, PT ;  /* 0x01ffffff1d00780c */ /* 0x000fe20003f44070 */
[----:B------:R-:W-:Y:S01]  /*17d60*/  IMAD.SHL.U32 R39, R39, 0x800000, RZ ;  /* 0x0080000027277824 */ /* 0x000fe200078e00ff */
[----:B------:R-:W-:Y:S01]  /*17d70*/  SHF.L.U32 R26, R26, 0x17, RZ ;  /* 0x000000171a1a7819 */ /* 0x000fe200000006ff */
[----:B--2---:R-:W-:Y:S01]  /*17d80*/  FFMA R14, R14, R27, 1 ;  /* 0x3f8000000e0e7423 */ /* 0x004fe2000000001b */
[----:B------:R-:W-:Y:S01]  /*17d90*/  SHF.L.U32 R33, R33, 0x17, RZ ;  /* 0x0000001721217819 */ /* 0x000fe200000006ff */
[----:B------:R-:W-:Y:S01]  /*17da0*/  BSSY B1, `(.L_x_458) ;  /* 0x0000026000017945 */ /* 0x000fe20003800000 */
[----:B------:R-:W-:Y:S01]  /*17db0*/  SHF.L.U32 R27, R30, 0x17, RZ ;  /* 0x000000171e1b7819 */ /* 0x000fe200000006ff */
[----:B------:R-:W2:Y:S01]  /*17dc0*/  MUFU.EX2 R41, R41 ;  /* 0x0000002900297308 */ /* 0x000ea20000000800 */
[----:B---3--:R-:W-:Y:S01]  /*17dd0*/  FFMA R24, R26, R31, 1 ;  /* 0x3f8000001a187423 */ /* 0x008fe2000000001f */
[----:B------:R-:W-:Y:S01]  /*17de0*/  FFMA R26, R33, R36, 1 ;  /* 0x3f800000211a7423 */ /* 0x000fe20000000024 */
[----:B------:R-:W-:Y:S01]  /*17df0*/  SHF.L.U32 R2, R35, 0x17, RZ ;  /* 0x0000001723027819 */ /* 0x000fe200000006ff */
[----:B------:R-:W-:Y:S01]  /*17e00*/  IMAD.SHL.U32 R31, R3, 0x800000, RZ ;  /* 0x00800000031f7824 */ /* 0x000fe200078e00ff */
[----:B------:R-:W-:-:S02]  /*17e10*/  SHF.L.U32 R28, R40, 0x17, RZ ;  /* 0x00000017281c7819 */ /* 0x000fc400000006ff */
[----:B------:R-:W-:Y:S01]  /*17e20*/  SHF.L.U32 R37, R37, 0x17, RZ ;  /* 0x0000001725257819 */ /* 0x000fe200000006ff */
[----:B------:R-:W3:Y:S01]  /*17e30*/  MUFU.EX2 R42, R42 ;  /* 0x0000002a002a7308 */ /* 0x000ee20000000800 */
[----:B------:R-:W-:Y:S01]  /*17e40*/  SHF.L.U32 R29, R43, 0x17, RZ ;  /* 0x000000172b1d7819 */ /* 0x000fe200000006ff */
[----:B-1----:R-:W-:Y:S01]  /*17e50*/  FFMA R38, R27, R38, 1 ;  /* 0x3f8000001b267423 */ /* 0x002fe20000000026 */
[----:B------:R-:W-:Y:S02]  /*17e60*/  SHF.L.U32 R30, R44, 0x17, RZ ;  /* 0x000000172c1e7819 */ /* 0x000fe400000006ff */
[----:B------:R-:W-:-:S03]  /*17e70*/  SHF.L.U32 R33, R0, 0x17, RZ ;  /* 0x0000001700217819 */ /* 0x000fc600000006ff */
[----:B------:R-:W1:Y:S01]  /*17e80*/  MUFU.EX2 R45, R45 ;  /* 0x0000002d002d7308 */ /* 0x000e620000000800 */
[----:B--2---:R-:W-:-:S07]  /*17e90*/  FFMA R41, R2, R41, 1 ;  /* 0x3f80000002297423 */ /* 0x004fce0000000029 */
[----:B------:R-:W2:Y:S01]  /*17ea0*/  MUFU.EX2 R46, R46 ;  /* 0x0000002e002e7308 */ /* 0x000ea20000000800 */
[----:B---3--:R-:W-:-:S07]  /*17eb0*/  FFMA R27, R39, R42, 1 ;  /* 0x3f800000271b7423 */ /* 0x008fce000000002a */
[----:B------:R-:W3:Y:S01]  /*17ec0*/  MUFU.EX2 R52, R47 ;  /* 0x0000002f00347308 */ /* 0x000ee20000000800 */
[----:B-1----:R-:W-:-:S07]  /*17ed0*/  FFMA R28, R28, R45, 1 ;  /* 0x3f8000001c1c7423 */ /* 0x002fce000000002d */
[----:B------:R-:W1:Y:S01]  /*17ee0*/  MUFU.EX2 R49, R49 ;  /* 0x0000003100317308 */ /* 0x000e620000000800 */
[----:B--2---:R-:W-:-:S07]  /*17ef0*/  FFMA R46, R37, R46, 1 ;  /* 0x3f800000252e7423 */ /* 0x004fce000000002e */
[----:B------:R-:W2:Y:S01]  /*17f00*/  MUFU.EX2 R48, R51 ;  /* 0x0000003300307308 */ /* 0x000ea20000000800 */
[----:B---3--:R-:W-:-:S07]  /*17f10*/  FFMA R29, R29, R52, 1 ;  /* 0x3f8000001d1d7423 */ /* 0x008fce0000000034 */
[----:B------:R-:W3:Y:S01]  /*17f20*/  MUFU.EX2 R34, R53 ;  /* 0x0000003500227308 */ /* 0x000ee20000000800 */
[----:B-1----:R-:W-:Y:S01]  /*17f30*/  FFMA R30, R30, R49, 1 ;  /* 0x3f8000001e1e7423 */ /* 0x002fe20000000031 */
[----:B--2---:R-:W-:Y:S01]  /*17f40*/  FFMA R31, R31, R48, 1 ;  /* 0x3f8000001f1f7423 */ /* 0x004fe20000000030 */
[----:B---3--:R-:W-:Y:S01]  /*17f50*/  FFMA R33, R33, R34, 1 ;  /* 0x3f80000021217423 */ /* 0x008fe20000000022 */
[----:B------:R-:W-:Y:S06]  /*17f60*/  @P2 BRA `(.L_x_459) ;  /* 0x0000000000142947 */ /* 0x000fec0003800000 */
[----:B------:R-:W-:Y:S02]  /*17f70*/  MOV R0, R55 ;  /* 0x0000003700007202 */ /* 0x000fe40000000f00 */
[----:B------:R-:W-:-:S07]  /*17f80*/  MOV R2, 0x17fa0 ;  /* 0x00017fa000027802 */ /* 0x000fce0000000f00 */
[----:B------:R-:W-:Y:S05]  /*17f90*/  CALL.REL.NOINC `($__internal_0_$__cuda_sm20_rcp_rn_f32_slowpath) ;  /* 0x0000015800407944 */ /* 0x000fea0003c00000 */
[----:B------:R-:W-:Y:S01]  /*17fa0*/  MOV R34, R0 ;  /* 0x0000000000227202 */ /* 0x000fe20000000f00 */
[----:B------:R-:W-:Y:S06]  /*17fb0*/  BRA `(.L_x_460) ;  /* 0x0000000000107947 */ /* 0x000fec0003800000 */
.L_x_459:
[----:B------:R-:W1:Y:S02]  /*17fc0*/  MUFU.RCP R34, R55 ;  /* 0x0000003700227308 */ /* 0x000e640000001000 */
[----:B-1----:R-:W-:-:S04]  /*17fd0*/  FFMA R0, R55, R34, -1 ;  /* 0xbf80000037007423 */ /* 0x002fc80000000022 */
[----:B------:R-:W-:-:S04]  /*17fe0*/  FADD.FTZ R3, -R0, -RZ ;  /* 0x800000ff00037221 */ /* 0x000fc80000010100 */
[----:B------:R-:W-:-:S07]  /*17ff0*/  FFMA R34, R34, R3, R34 ;  /* 0x0000000322227223 */ /* 0x000fce0000000022 */
.L_x_460:
[----:B------:R-:W-:Y:S05]  /*18000*/  BSYNC B1 ;  /* 0x0000000000017941 */ /* 0x000fea0003800000 */
.L_x_458:
        /* <DEDUP_REMOVED lines=10> */
.L_x_462:
[----:B------:R-:W1:Y:S02]  /*180b0*/  MUFU.RCP R0, R13 ;  /* 0x0000000d00007308 */ /* 0x000e640000001000 */
[----:B-1----:R-:W-:-:S04]  /*180c0*/  FFMA R2, R13, R0, -1 ;  /* 0xbf8000000d027423 */ /* 0x002fc80000000000 */
[----:B------:R-:W-:-:S04]  /*180d0*/  FADD.FTZ R35, -R2, -RZ ;  /* 0x800000ff02237221 */ /* 0x000fc80000010100 */
[----:B------:R-:W-:-:S07]  /*180e0*/  FFMA R35, R0, R35, R0 ;  /* 0x0000002300237223 */ /* 0x000fce0000000000 */
.L_x_463:
[----:B------:R-:W-:Y:S05]  /*180f0*/  BSYNC B1 ;  /* 0x0000000000017941 */ /* 0x000fea0003800000 */
.L_x_461:
        /* <DEDUP_REMOVED lines=10> */
.L_x_465:
[----:B------:R-:W1:Y:S02]  /*181a0*/  MUFU.RCP R13, R14 ;  /* 0x0000000e000d7308 */ /* 0x000e640000001000 */
[----:B-1----:R-:W-:-:S04]  /*181b0*/  FFMA R0, R14, R13, -1 ;  /* 0xbf8000000e007423 */ /* 0x002fc8000000000d */
[----:B------:R-:W-:-:S04]  /*181c0*/  FADD.FTZ R0, -R0, -RZ ;  /* 0x800000ff00007221 */ /* 0x000fc80000010100 */
[----:B------:R-:W-:-:S07]  /*181d0*/  FFMA R13, R13, R0, R13 ;  /* 0x000000000d0d7223 */ /* 0x000fce000000000d */
.L_x_466:
[----:B------:R-:W-:Y:S05]  /*181e0*/  BSYNC B1 ;  /* 0x0000000000017941 */ /* 0x000fea0003800000 */
.L_x_464:
        /* <DEDUP_REMOVED lines=10> */
.L_x_468:
[----:B------:R-:W1:Y:S02]  /*18290*/  MUFU.RCP R14, R15 ;  /* 0x0000000f000e7308 */ /* 0x000e640000001000 */
[----:B-1----:R-:W-:-:S04]  /*182a0*/  FFMA R0, R15, R14, -1 ;  /* 0xbf8000000f007423 */ /* 0x002fc8000000000e */
[----:B------:R-:W-:-:S04]  /*182b0*/  FADD.FTZ R3, -R0, -RZ ;  /* 0x800000ff00037221 */ /* 0x000fc80000010100 */
[----:B------:R-:W-:-:S07]  /*182c0*/  FFMA R14, R14, R3, R14 ;  /* 0x000000030e0e7223 */ /* 0x000fce000000000e */
.L_x_469:
[----:B------:R-:W-:Y:S05]  /*182d0*/  BSYNC B1 ;  /* 0x0000000000017941 */ /* 0x000fea0003800000 */
.L_x_467:
        /* <DEDUP_REMOVED lines=10> */
.L_x_471:
[----:B------:R-:W1:Y:S02]  /*18380*/  MUFU.RCP R15, R24 ;  /* 0x00000018000f7308 */ /* 0x000e640000001000 */
[----:B-1----:R-:W-:-:S04]  /*18390*/  FFMA R0, R24, R15, -1 ;  /* 0xbf80000018007423 */ /* 0x002fc8000000000f */
[----:B------:R-:W-:-:S04]  /*183a0*/  FADD.FTZ R0, -R0, -RZ ;  /* 0x800000ff00007221 */ /* 0x000fc80000010100 */
[----:B------:R-:W-:-:S07]  /*183b0*/  FFMA R15, R15, R0, R15 ;  /* 0x000000000f0f7223 */ /* 0x000fce000000000f */
.L_x_472:
[----:B------:R-:W-:Y:S05]  /*183c0*/  BSYNC B1 ;  /* 0x0000000000017941 */ /* 0x000fea0003800000 */
.L_x_470:
        /* <DEDUP_REMOVED lines=10> */
.L_x_474:
[----:B------:R-:W1:Y:S02]  /*18470*/  MUFU.RCP R36, R25 ;  /* 0x0000001900247308 */ /* 0x000e640000001000 */
[----:B-1----:R-:W-:-:S04]  /*18480*/  FFMA R0, R25, R36, -1 ;  /* 0xbf80000019007423 */ /* 0x002fc80000000024 */
[----:B------:R-:W-:-:S04]  /*18490*/  FADD.FTZ R3, -R0, -RZ ;  /* 0x800000ff00037221 */ /* 0x000fc80000010100 */
[----:B------:R-:W-:-:S07]  /*184a0*/  FFMA R36, R36, R3, R36 ;  /* 0x0000000324247223 */ /* 0x000fce0000000024 */
.L_x_475:
[----:B------:R-:W-:Y:S05]  /*184b0*/  BSYNC B1 ;  /* 0x0000000000017941 */ /* 0x000fea0003800000 */
.L_x_473:
        /* <DEDUP_REMOVED lines=10> */
.L_x_477:
[----:B------:R-:W1:Y:S02]  /*18560*/  MUFU.RCP R37, R26 ;  /* 0x0000001a00257308 */ /* 0x000e640000001000 */
[----:B-1----:R-:W-:-:S04]  /*18570*/  FFMA R0, R26, R37, -1 ;  /* 0xbf8000001a007423 */ /* 0x002fc80000000025 */
[----:B------:R-:W-:-:S04]  /*18580*/  FADD.FTZ R0, -R0, -RZ ;  /* 0x800000ff00007221 */ /* 0x000fc80000010100 */
[----:B------:R-:W-:-:S07]  /*18590*/  FFMA R37, R37, R0, R37 ;  /* 0x0000000025257223 */ /* 0x000fce0000000025 */
.L_x_478:
[----:B------:R-:W-:Y:S05]  /*185a0*/  BSYNC B1 ;  /* 0x0000000000017941 */ /* 0x000fea0003800000 */
.L_x_476:
        /* <DEDUP_REMOVED lines=10> */
.L_x_480:
[----:B------:R-:W1:Y:S02]  /*18650*/  MUFU.RCP R3, R38 ;  /* 0x0000002600037308 */ /* 0x000e640000001000 */
[----:B-1----:R-:W-:-:S04]  /*18660*/  FFMA R0, R38, R3, -1 ;  /* 0xbf80000026007423 */ /* 0x002fc80000000003 */
[----:B------:R-:W-:-:S04]  /*18670*/  FADD.FTZ R0, -R0, -RZ ;  /* 0x800000ff00007221 */ /* 0x000fc80000010100 */
[----:B------:R-:W-:-:S07]  /*18680*/  FFMA R40, R3, R0, R3 ;  /* 0x0000000003287223 */ /* 0x000fce0000000003 */
.L_x_481:
[----:B------:R-:W-:Y:S05]  /*18690*/  BSYNC B1 ;  /* 0x0000000000017941 */ /* 0x000fea0003800000 */
.L_x_479:
        /* <DEDUP_REMOVED lines=10> */
.L_x_483:
[----:B------:R-:W1:Y:S02]  /*18740*/  MUFU.RCP R38, R41 ;  /* 0x0000002900267308 */ /* 0x000e640000001000 */
[----:B-1----:R-:W-:-:S04]  /*18750*/  FFMA R0, R41, R38, -1 ;  /* 0xbf80000029007423 */ /* 0x002fc80000000026 */
[----:B------:R-:W-:-:S04]  /*18760*/  FADD.FTZ R3, -R0, -RZ ;  /* 0x800000ff00037221 */ /* 0x000fc80000010100 */
[----:B------:R-:W-:-:S07]  /*18770*/  FFMA R38, R38, R3, R38 ;  /* 0x0000000326267223 */ /* 0x000fce0000000026 */
.L_x_484:
[----:B------:R-:W-:Y:S05]  /*18780*/  BSYNC B1 ;  /* 0x0000000000017941 */ /* 0x000fea0003800000 */
.L_x_482:
        /* <DEDUP_REMOVED lines=10> */
.L_x_486:
[----:B------:R-:W1:Y:S02]  /*18830*/  MUFU.RCP R0, R27 ;  /* 0x0000001b00007308 */ /* 0x000e640000001000 */
[----:B-1----:R-:W-:-:S04]  /*18840*/  FFMA R2, R27, R0, -1 ;  /* 0xbf8000001b027423 */ /* 0x002fc80000000000 */
[----:B------:R-:W-:-:S04]  /*18850*/  FADD.FTZ R39, -R2, -RZ ;  /* 0x800000ff02277221 */ /* 0x000fc80000010100 */
[----:B------:R-:W-:-:S07]  /*18860*/  FFMA R39, R0, R39, R0 ;  /* 0x0000002700277223 */ /* 0x000fce0000000000 */
.L_x_487:
[----:B------:R-:W-:Y:S05]  /*18870*/  BSYNC B1 ;  /* 0x0000000000017941 */ /* 0x000fea0003800000 */
.L_x_485:
        /* <DEDUP_REMOVED lines=10> */
.L_x_489:
[----:B------:R-:W1:Y:S02]  /*18920*/  MUFU.RCP R41, R28 ;  /* 0x0000001c00297308 */ /* 0x000e640000001000 */
[----:B-1----:R-:W-:-:S04]  /*18930*/  FFMA R0, R28, R41, -1 ;  /* 0xbf8000001c007423 */ /* 0x002fc80000000029 */
[----:B------:R-:W-:-:S04]  /*18940*/  FADD.FTZ R0, -R0, -RZ ;  /* 0x800000ff00007221 */ /* 0x000fc80000010100 */
[----:B------:R-:W-:-:S07]  /*18950*/  FFMA R41, R41, R0, R41 ;  /* 0x0000000029297223 */ /* 0x000fce0000000029 */
.L_x_490:
[----:B------:R-:W-:Y:S05]  /*18960*/  BSYNC B1 ;  /* 0x0000000000017941 */ /* 0x000fea0003800000 */
.L_x_488:
        /* <DEDUP_REMOVED lines=10> */
.L_x_492:
[----:B------:R-:W1:Y:S02]  /*18a10*/  MUFU.RCP R3, R46 ;  /* 0x0000002e00037308 */ /* 0x000e640000001000 */
[----:B-1----:R-:W-:-:S04]  /*18a20*/  FFMA R0, R46, R3, -1 ;  /* 0xbf8000002e007423 */ /* 0x002fc80000000003 */
[----:B------:R-:W-:-:S04]  /*18a30*/  FADD.FTZ R0, -R0, -RZ ;  /* 0x800000ff00007221 */ /* 0x000fc80000010100 */
[----:B------:R-:W-:-:S07]  /*18a40*/  FFMA R42, R3, R0, R3 ;  /* 0x00000000032a7223 */ /* 0x000fce0000000003 */
.L_x_493:
[----:B------:R-:W-:Y:S05]  /*18a50*/  BSYNC B1 ;  /* 0x0000000000017941 */ /* 0x000fea0003800000 */
.L_x_491:
        /* <DEDUP_REMOVED lines=10> */
.L_x_495:
[----:B------:R-:W1:Y:S02]  /*18b00*/  MUFU.RCP R0, R29 ;  /* 0x0000001d00007308 */ /* 0x000e640000001000 */
[----:B-1----:R-:W-:-:S04]  /*18b10*/  FFMA R2, R29, R0, -1 ;  /* 0xbf8000001d027423 */ /* 0x002fc80000000000 */
[----:B------:R-:W-:-:S04]  /*18b20*/  FADD.FTZ R43, -R2, -RZ ;  /* 0x800000ff022b7221 */ /* 0x000fc80000010100 */
[----:B------:R-:W-:-:S07]  /*18b30*/  FFMA R43, R0, R43, R0 ;  /* 0x0000002b002b7223 */ /* 0x000fce0000000000 */
.L_x_496:
[----:B------:R-:W-:Y:S05]  /*18b40*/  BSYNC B1 ;  /* 0x0000000000017941 */ /* 0x000fea0003800000 */
.L_x_494:
        /* <DEDUP_REMOVED lines=10> */
.L_x_498:
[----:B------:R-:W1:Y:S02]  /*18bf0*/  MUFU.RCP R3, R30 ;  /* 0x0000001e00037308 */ /* 0x000e640000001000 */
[----:B-1----:R-:W-:-:S04]  /*18c00*/  FFMA R0, R30, R3, -1 ;  /* 0xbf8000001e007423 */ /* 0x002fc80000000003 */
[----:B------:R-:W-:-:S04]  /*18c10*/  FADD.FTZ R0, -R0, -RZ ;  /* 0x800000ff00007221 */ /* 0x000fc80000010100 */
[----:B------:R-:W-:-:S07]  /*18c20*/  FFMA R44, R3, R0, R3 ;  /* 0x00000000032c7223 */ /* 0x000fce0000000003 */
.L_x_499:
[----:B------:R-:W-:Y:S05]  /*18c30*/  BSYNC B1 ;  /* 0x0000000000017941 */ /* 0x000fea0003800000 */
.L_x_497:
        /* <DEDUP_REMOVED lines=10> */
.L_x_501:
[----:B------:R-:W1:Y:S02]  /*18ce0*/  MUFU.RCP R0, R31 ;  /* 0x0000001f00007308 */ /* 0x000e640000001000 */
[----:B-1----:R-:W-:-:S04]  /*18cf0*/  FFMA R2, R31, R0, -1 ;  /* 0xbf8000001f027423 */ /* 0x002fc80000000000 */
[----:B------:R-:W-:-:S04]  /*18d00*/  FADD.FTZ R45, -R2, -RZ ;  /* 0x800000ff022d7221 */ /* 0x000fc80000010100 */
[----:B------:R-:W-:-:S07]  /*18d10*/  FFMA R45, R0, R45, R0 ;  /* 0x0000002d002d7223 */ /* 0x000fce0000000000 */
.L_x_502:
[----:B------:R-:W-:Y:S05]  /*18d20*/  BSYNC B1 ;  /* 0x0000000000017941 */ /* 0x000fea0003800000 */
.L_x_500:
        /* <DEDUP_REMOVED lines=8> */
.L_x_503:
[----:B------:R-:W1:Y:S02]  /*18db0*/  MUFU.RCP R0, R33 ;  /* 0x0000002100007308 */ /* 0x000e640000001000 */
[----:B-1----:R-:W-:-:S04]  /*18dc0*/  FFMA R2, R33, R0, -1 ;  /* 0xbf80000021027423 */ /* 0x002fc80000000000 */
[----:B------:R-:W-:-:S04]  /*18dd0*/  FADD.FTZ R3, -R2, -RZ ;  /* 0x800000ff02037221 */ /* 0x000fc80000010100 */
[----:B------:R-:W-:-:S07]  /*18de0*/  FFMA R0, R0, R3, R0 ;  /* 0x0000000300007223 */ /* 0x000fce0000000000 */
.L_x_504:
        /* <DEDUP_REMOVED lines=29> */
.L_x_506:
[----:B------:R-:W-:Y:S05]  /*18fc0*/  BSYNC B0 ;  /* 0x0000000000007941 */ /* 0x000fea0003800000 */
.L_x_505:
[----:B------:R-:W-:Y:S06]  /*18fd0*/  BAR.SYNC.DEFER_BLOCKING 0x1, 0x100 ;  /* 0x0044000000007b1d */ /* 0x000fec0000010000 */
[----:B------:R-:W-:Y:S04]  /*18fe0*/  BSSY B0, `(.L_x_507) ;  /* 0x0000009000007945 */ /* 0x000fe80003800000 */
[----:B------:R-:W-:Y:S05]  /*18ff0*/  @P0 BRA `(.L_x_508) ;  /* 0x00000000001c0947 */ /* 0x000fea0003800000 */
[----:B------:R-:W-:-:S13]  /*19000*/  ISETP.NE.AND P2, PT, R155, 0x3, PT ;  /* 0x000000039b00780c */ /* 0x000fda0003f45270 */
[----:B------:R-:W-:Y:S05]  /*19010*/  @!P2 BRA `(.L_x_509) ;  /* 0x000000000004a947 */ /* 0x000fea0003800000 */
[----:B------:R-:W-:Y:S01]  /*19020*/  BPT.TRAP 0x1 ;  /* 0x000000040000795c */ /* 0x000fe20000300000 */
.L_x_509:
[----:B------:R-:W-:-:S04]  /*19030*/  ULEA UR4, UR5, UR49, 0x3 ;  /* 0x0000003105047291 */ /* 0x000fc8000f8e183f */
[----:B------:R-:W-:-:S04]  /*19040*/  UIADD3 UR4, UR4, 0x50, URZ ;  /* 0x0000005004047890 */ /* 0x000fc8000fffe03f */
[----:B------:R-:W-:-:S09]  /*19050*/  UPRMT UR4, UR48, 0x654, UR4 ;  /* 0x0000065430047896 */ /* 0x000fd20008000004 */
[----:B------:R-:W-:Y:S03]  /*19060*/  SYNCS.ARRIVE.TRANS64.RED.A1T0 RZ, [UR4], RZ ;  /* 0x000000ffffff79a7 */ /* 0x000fe60008100404 */
.L_x_508:
[----:B------:R-:W-:Y:S05]  /*19070*/  BSYNC B0 ;  /* 0x0000000000007941 */ /* 0x000fea0003800000 */
.L_x_507:
        /* <DEDUP_REMOVED lines=8> */
.L_x_512:
[C---:B------:R-:W-:Y:S01]  /*19100*/  LEA R0, R4.reuse, UR49, 0x3 ;  /* 0x0000003104007c11 */ /* 0x040fe2000f8e18ff */
[----:B------:R-:W-:Y:S01]  /*19110*/  VIADD R2, R4, 0x1 ;  /* 0x0000000104027836 */ /* 0x000fe20000000000 */
[----:B------:R-:W-:Y:S01]  /*19120*/  SHF.L.U32 R3, R9, 0x1f, RZ ;  /* 0x0000001f09037819 */ /* 0x000fe200000006ff */
[----:B------:R-:W-:Y:S03]  /*19130*/  BSSY B1, `(.L_x_513) ;  /* 0x0000005000017945 */ /* 0x000fe60003800000 */
[----:B------:R-:W2:Y:S01]  /*19140*/  SYNCS.PHASECHK.TRANS64.TRYWAIT P2, [R0+URZ+0x30], R3 ;  /* 0x00003003000075a7 */ /* 0x000ea2000804017f */
[----:B------:R-:W-:-:S04]  /*19150*/  ISETP.NE.AND P3, PT, R2, 0x4, PT ;  /* 0x000000040200780c */ /* 0x000fc80003f65270 */
[----:B-1----:R-:W-:Y:S01]  /*19160*/  SEL R24, RZ, 0x1, P3 ;  /* 0x00000001ff187807 */ /* 0x002fe20001800000 */
[----:B--2---:R-:W-:Y:S08]  /*19170*/  @!P2 BRA `(.L_x_514) ;  /* 0x0000013800d8a947 */ /* 0x004ff00003800000 */
.L_x_1129:
[----:B------:R-:W-:Y:S05]  /*19180*/  BSYNC B1 ;  /* 0x0000000000017941 */ /* 0x000fea0003800000 */
.L_x_513:
[----:B------:R-:W-:Y:S05]  /*19190*/  @P1 BRA `(.L_x_515) ;  /* 0x0000000000941947 */ /* 0x000fea0003800000 */
[----:B-1----:R-:W-:Y:S01]  /*191a0*/  LEA R0, R4, R156, 0xd ;  /* 0x0000009c04007211 */ /* 0x002fe200078e68ff */
[----:B------:R-:W-:Y:S05]  /*191b0*/  WARPSYNC.ALL ;  /* 0x0000000000007948 */ /* 0x000fea0003800000 */
[----:B------:R-:W-:Y:S01]  /*191c0*/  LEA R4, R165, R0, 0x1 ;  /* 0x00000000a5047211 */ /* 0x000fe200078e08ff */
[----:B------:R-:W1:Y:S05]  /*191d0*/  LDSM.16.M88.4 R12, [R0] ;  /* 0x00000000000c783b */ /* 0x000e6a0000000200 */
[----:B------:R-:W2:Y:S01]  /*191e0*/  LDSM.16.M88.4 R4, [R4] ;  /* 0x000000000404783b */ /* 0x000ea20000000200 */
[----:B-1----:R-:W-:Y:S01]  /*191f0*/  SHF.L.U32 R23, R13, 0x10, RZ ;  /* 0x000000100d177819 */ /* 0x002fe200000006ff */
[----:B------:R-:W-:Y:S01]  /*19200*/  IMAD.U32 R19, R15, 0x10000, RZ ;  /* 0x000100000f137824 */ /* 0x000fe200078e00ff */
[----:B------:R-:W-:-:S02]  /*19210*/  LOP3.LUT R11, R14, 0xffff0000, RZ, 0xc0, !PT ;  /* 0xffff00000e0b7812 */ /* 0x000fc400078ec0ff */
[----:B------:R-:W-:Y:S01]  /*19220*/  SHF.L.U32 R3, R12, 0x10, RZ ;  /* 0x000000100c037819 */ /* 0x000fe200000006ff */
[C---:B------:R-:W-:Y:S01]  /*19230*/  FMUL R23, R16.reuse, R23 ;  /* 0x0000001710177220 */ /* 0x040fe20000400000 */
[C---:B--2---:R-:W-:Y:S01]  /*19240*/  SHF.L.U32 R29, R5.reuse, 0x10, RZ ;  /* 0x00000010051d7819 */ /* 0x044fe200000006ff */
[C---:B------:R-:W-:Y:S01]  /*19250*/  FMUL R22, R16.reuse, R11 ;  /* 0x0000000b10167220 */ /* 0x040fe20000400000 */
[----:B------:R-:W-:Y:S01]  /*19260*/  LOP3.LUT R5, R5, 0xffff0000, RZ, 0xc0, !PT ;  /* 0xffff000005057812 */ /* 0x000fe200078ec0ff */
        /* <DEDUP_REMOVED lines=24> */
.L_x_515:
[----:B------:R-:W-:Y:S02]  /*193f0*/  LOP3.LUT R9, R9, R24, RZ, 0x3c, !PT ;  /* 0x0000001809097212 */ /* 0x000fe400078e3cff */
[----:B------:R-:W-:-:S07]  /*19400*/  SEL R4, R2, RZ, P3 ;  /* 0x000000ff02047207 */ /* 0x000fce0001800000 */
.L_x_511:
[----:B------:R-:W-:Y:S05]  /*19410*/  BSYNC B0 ;  /* 0x0000000000007941 */ /* 0x000fea0003800000 */
.L_x_510:
[----:B------:R-:W2:Y:S04]  /*19420*/  LDL.LU R2, [R1+0x100] ;  /* 0x0001000001027983 */ /* 0x000ea80000300800 */
[----:B------:R-:W3:Y:S04]  /*19430*/  LDL.LU R13, [R1+0x104] ;  /* 0x00010400010d7983 */ /* 0x000ee80000300800 */
[----:B-1----:R-:W4:Y:S04]  /*19440*/  LDL.LU R24, [R1+0x108] ;  /* 0x0001080001187983 */ /* 0x002f280000300800 */
        /* <DEDUP_REMOVED lines=15> */
[----:B--2---:R-:W-:Y:S01]  /*19540*/  FFMA R15, R17, R2, R154 ;  /* 0x00000002110f7223 */ /* 0x004fe2000000009a */
[----:B------:R-:W-:-:S03]  /*19550*/  IMAD.MOV.U32 R2, RZ, RZ, 0x437c0000 ;  /* 0x437c0000ff027424 */ /* 0x000fc600078e00ff */
[----:B------:R-:W-:Y:S01]  /*19560*/  FFMA.SAT R3, -R15, R0, 0.5 ;  /* 0x3f0000000f037423 */ /* 0x000fe20000002100 */
[----:B---3--:R-:W-:-:S03]  /*19570*/  FFMA R25, R17, R13, R153 ;  /* 0x0000000d11197223 */ /* 0x008fc60000000099 */
[----:B------:R-:W-:Y:S01]  /*19580*/  FFMA.RM R3, R3, R2, 12582913 ;  /* 0x4b40000103037423 */ /* 0x000fe20000004002 */
[----:B------:R-:W-:Y:S01]  /*19590*/  FFMA.SAT R13, -R25, R0, 0.5 ;  /* 0x3f000000190d7423 */ /* 0x000fe20000002100 */
[----:B----4-:R-:W-:Y:S02]  /*195a0*/  FFMA R27, R17, R24, R23 ;  /* 0x00000018111b7223 */ /* 0x010fe40000000017 */
[----:B------:R-:W-:Y:S01]  /*195b0*/  FADD R14, R3, -12583039 ;  /* 0xcb40007f030e7421 */ /* 0x000fe20000000000 */
[----:B------:R-:W-:Y:S01]  /*195c0*/  FFMA.RM R13, R13, R2, 12582913 ;  /* 0x4b4000010d0d7423 */ /* 0x000fe20000004002 */
[----:B------:R-:W-:Y:S01]  /*195d0*/  FFMA.SAT R31, -R27, R0, 0.5 ;  /* 0x3f0000001b1f7423 */ /* 0x000fe20000002100 */
[----:B-----5:R-:W-:Y:S01]  /*195e0*/  FFMA R29, R17, R26, R152 ;  /* 0x0000001a111d7223 */ /* 0x020fe20000000098 */
[----:B------:R-:W-:Y:S01]  /*195f0*/  FFMA R14, -R15, 1.4426950216293334961, -R14 ;  /* 0x3fb8aa3b0f0e7823 */ /* 0x000fe2000000090e */
[----:B------:R-:W-:Y:S02]  /*19600*/  FADD R24, R13, -12583039 ;  /* 0xcb40007f0d187421 */ /* 0x000fe40000000000 */
[----:B------:R-:W-:Y:S01]  /*19610*/  FFMA.SAT R33, -R29, R0, 0.5 ;  /* 0x3f0000001d217423 */ /* 0x000fe20000002100 */
[----:B------:R-:W-:Y:S01]  /*19620*/  FFMA R15, -R15, 1.925963033500011079e-08, R14 ;  /* 0x32a570600f0f7823 */ /* 0x000fe2000000010e */
[----:B------:R-:W-:Y:S01]  /*19630*/  FFMA.RM R14, R31, R2, 12582913 ;  /* 0x4b4000011f0e7423 */ /* 0x000fe20000004002 */
[----:B------:R-:W-:Y:S01]  /*19640*/  FFMA R24, -R25, 1.4426950216293334961, -R24 ;  /* 0x3fb8aa3b19187823 */ /* 0x000fe20000000918 */
[C---:B------:R-:W-:Y:S01]  /*19650*/  FFMA R31, R17.reuse, R28, R21 ;  /* 0x0000001c111f7223 */ /* 0x040fe20000000015 */
[----:B------:R-:W-:Y:S01]  /*19660*/  FFMA R35, R17, R30, R22 ;  /* 0x0000001e11237223 */ /* 0x000fe20000000016 */
[----:B------:R-:W-:Y:S01]  /*19670*/  FADD R26, R14, -12583039 ;  /* 0xcb40007f0e1a7421 */ /* 0x000fe20000000000 */
[----:B------:R-:W-:Y:S01]  /*19680*/  FFMA R25, -R25, 1.925963033500011079e-08, R24 ;  /* 0x32a5706019197823 */ /* 0x000fe20000000118 */
[----:B------:R-:W-:Y:S01]  /*19690*/  FFMA.RM R24, R33, R2, 12582913 ;  /* 0x4b40000121187423 */ /* 0x000fe20000004002 */
[----:B------:R-:W-:Y:S01]  /*196a0*/  FFMA.SAT R33, -R31, R0, 0.5 ;  /* 0x3f0000001f217423 */ /* 0x000fe20000002100 */
[----:B------:R-:W-:Y:S01]  /*196b0*/  FFMA R26, -R27, 1.4426950216293334961, -R26 ;  /* 0x3fb8aa3b1b1a7823 */ /* 0x000fe2000000091a */
[C---:B------:R-:W-:Y:S01]  /*196c0*/  FFMA R39, R17.reuse, R34, R20 ;  /* 0x0000002211277223 */ /* 0x040fe20000000014 */
[----:B------:R-:W-:Y:S01]  /*196d0*/  FADD R28, R24, -12583039 ;  /* 0xcb40007f181c7421 */ /* 0x000fe20000000000 */
[----:B------:R-:W-:Y:S01]  /*196e0*/  FFMA R37, R17, R36, R19 ;  /* 0x0000002411257223 */ /* 0x000fe20000000013 */
[----:B------:R-:W-:Y:S01]  /*196f0*/  FFMA R27, -R27, 1.925963033500011079e-08, R26 ;  /* 0x32a570601b1b7823 */ /* 0x000fe2000000011a */
[----:B------:R-:W-:Y:S01]  /*19700*/  FFMA.RM R26, R33, R2, 12582913 ;  /* 0x4b400001211a7423 */ /* 0x000fe20000004002 */
[----:B------:R-:W-:Y:S01]  /*19710*/  FFMA R28, -R29, 1.4426950216293334961, -R28 ;  /* 0x3fb8aa3b1d1c7823 */ /* 0x000fe2000000091c */
[-C--:B------:R-:W-:Y:S01]  /*19720*/  FFMA.SAT R33, -R35, R0.reuse, 0.5 ;  /* 0x3f00000023217423 */ /* 0x080fe20000002100 */
[----:B------:R-:W-:Y:S01]  /*19730*/  FFMA.SAT R41, -R39, R0, 0.5 ;  /* 0x3f00000027297423 */ /* 0x000fe20000002100 */
[----:B------:R-:W-:Y:S01]  /*19740*/  FADD R30, R26, -12583039 ;  /* 0xcb40007f1a1e7421 */ /* 0x000fe20000000000 */
[----:B------:R-:W-:Y:S01]  /*19750*/  FFMA R28, -R29, 1.925963033500011079e-08, R28 ;  /* 0x32a570601d1c7823 */ /* 0x000fe2000000011c */
[----:B------:R-:W-:Y:S01]  /*19760*/  FFMA.RM R29, R33, R2, 12582913 ;  /* 0x4b400001211d7423 */ /* 0x000fe20000004002 */
[----:B------:R-:W-:Y:S01]  /*19770*/  FFMA.SAT R33, -R37, R0, 0.5 ;  /* 0x3f00000025217423 */ /* 0x000fe20000002100 */
[----:B------:R-:W-:Y:S01]  /*19780*/  FFMA R30, -R31, 1.4426950216293334961, -R30 ;  /* 0x3fb8aa3b1f1e7823 */ /* 0x000fe2000000091e */
[----:B------:R-:W-:Y:S01]  /*19790*/  FFMA R45, R17, R40, R11 ;  /* 0x00000028112d7223 */ /* 0x000fe2000000000b */
[----:B------:R-:W-:Y:S01]  /*197a0*/  FADD R34, R29, -12583039 ;  /* 0xcb40007f1d227421 */ /* 0x000fe20000000000 */
[-C--:B------:R-:W-:Y:S01]  /*197b0*/  FFMA.RM R33, R33, R2.reuse, 12582913 ;  /* 0x4b40000121217423 */ /* 0x080fe20000004002 */
[----:B------:R-:W-:Y:S01]  /*197c0*/  FFMA R31, -R31, 1.925963033500011079e-08, R30 ;  /* 0x32a570601f1f7823 */ /* 0x000fe2000000011e */
[----:B------:R-:W-:Y:S01]  /*197d0*/  FFMA.RM R30, R41, R2, 12582913 ;  /* 0x4b400001291e7423 */ /* 0x000fe20000004002 */
[----:B------:R-:W-:Y:S01]  /*197e0*/  FFMA R34, -R35, 1.4426950216293334961, -R34 ;  /* 0x3fb8aa3b23227823 */ /* 0x000fe20000000922 */
[----:B------:R-:W-:Y:S01]  /*197f0*/  FFMA R41, R17, R44, R18 ;  /* 0x0000002c11297223 */ /* 0x000fe20000000012 */
[----:B------:R-:W-:Y:S01]  /*19800*/  FADD R36, R33, -12583039 ;  /* 0xcb40007f21247421 */ /* 0x000fe20000000000 */
[----:B------:R-:W-:Y:S01]  /*19810*/  FADD R38, R30, -12583039 ;  /* 0xcb40007f1e267421 */ /* 0x000fe20000000000 */
[----:B------:R-:W-:Y:S01]  /*19820*/  FFMA R34, -R35, 1.925963033500011079e-08, R34 ;  /* 0x32a5706023227823 */ /* 0x000fe20000000122 */
[----:B------:R-:W-:Y:S01]  /*19830*/  FFMA.SAT R35, -R41, R0, 0.5 ;  /* 0x3f00000029237423 */ /* 0x000fe20000002100 */
[----:B------:R-:W-:Y:S01]  /*19840*/  FFMA R36, -R37, 1.4426950216293334961, -R36 ;  /* 0x3fb8aa3b25247823 */ /* 0x000fe20000000924 */
[----:B------:R-:W-:Y:S01]  /*19850*/  FFMA R38, -R39, 1.4426950216293334961, -R38 ;  /* 0x3fb8aa3b27267823 */ /* 0x000fe20000000926 */
[----:B------:R-:W-:Y:S01]  /*19860*/  FFMA R47, R17, R42, R10 ;  /* 0x0000002a112f7223 */ /* 0x000fe2000000000a */
[----:B------:R-:W-:Y:S01]  /*19870*/  FFMA.RM R35, R35, R2, 12582913 ;  /* 0x4b40000123237423 */ /* 0x000fe20000004002 */
[----:B------:R-:W-:Y:S01]  /*19880*/  FFMA R36, -R37, 1.925963033500011079e-08, R36 ;  /* 0x32a5706025247823 */ /* 0x000fe20000000124 */
[-C--:B------:R-:W-:Y:S01]  /*19890*/  FFMA.SAT R37, -R45, R0.reuse, 0.5 ;  /* 0x3f0000002d257423 */ /* 0x080fe20000002100 */
[----:B------:R-:W-:Y:S01]  /*198a0*/  FFMA R43, R17, R43, R12 ;  /* 0x0000002b112b7223 */ /* 0x000fe2000000000c */
[----:B------:R-:W-:Y:S01]  /*198b0*/  FADD R40, R35, -12583039 ;  /* 0xcb40007f23287421 */ /* 0x000fe20000000000 */
[----:B------:R-:W-:Y:S01]  /*198c0*/  FFMA R38, -R39, 1.925963033500011079e-08, R38 ;  /* 0x32a5706027267823 */ /* 0x000fe20000000126 */
[-C--:B------:R-:W-:Y:S01]  /*198d0*/  FFMA.SAT R49, -R47, R0.reuse, 0.5 ;  /* 0x3f0000002f317423 */ /* 0x080fe20000002100 */
[----:B------:R-:W-:Y:S01]  /*198e0*/  FFMA.SAT R39, -R43, R0, 0.5 ;  /* 0x3f0000002b277423 */ /* 0x000fe20000002100 */
[----:B------:R-:W-:Y:S01]  /*198f0*/  FFMA R42, -R41, 1.4426950216293334961, -R40 ;  /* 0x3fb8aa3b292a7823 */ /* 0x000fe20000000928 */
[-C--:B------:R-:W-:Y:S01]  /*19900*/  FFMA.RM R40, R37, R2.reuse, 12582913 ;  /* 0x4b40000125287423 */ /* 0x080fe20000004002 */
[-C--:B------:R-:W-:Y:S01]  /*19910*/  FFMA.RM R37, R49, R2.reuse, 12582913 ;  /* 0x4b40000131257423 */ /* 0x080fe20000004002 */
[----:B------:R-:W-:Y:S01]  /*19920*/  FFMA.RM R39, R39, R2, 12582913 ;  /* 0x4b40000127277423 */ /* 0x000fe20000004002 */
[----:B------:R-:W-:Y:S01]  /*19930*/  FFMA R41, -R41, 1.925963033500011079e-08, R42 ;  /* 0x32a5706029297823 */ /* 0x000fe2000000012a */
[----:B------:R-:W-:Y:S01]  /*19940*/  FADD R42, R40, -12583039 ;  /* 0xcb40007f282a7421 */ /* 0x000fe20000000000 */
[----:B------:R-:W-:Y:S01]  /*19950*/  FADD R46, R37, -12583039 ;  /* 0xcb40007f252e7421 */ /* 0x000fe20000000000 */
[----:B------:R-:W-:Y:S01]  /*19960*/  FADD R44, R39, -12583039 ;  /* 0xcb40007f272c7421 */ /* 0x000fe20000000000 */
[----:B------:R-:W-:Y:S01]  /*19970*/  FFMA R49, R17, R48, R5 ;  /* 0x0000003011317223 */ /* 0x000fe20000000005 */
[----:B------:R-:W-:Y:S01]  /*19980*/  FFMA R42, -R45, 1.4426950216293334961, -R42 ;  /* 0x3fb8aa3b2d2a7823 */ /* 0x000fe2000000092a */
[----:B------:R-:W-:Y:S01]  /*19990*/  FFMA R46, -R47, 1.4426950216293334961, -R46 ;  /* 0x3fb8aa3b2f2e7823 */ /* 0x000fe2000000092e */
[----:B------:R-:W-:Y:S01]  /*199a0*/  FFMA R44, -R43, 1.4426950216293334961, -R44 ;  /* 0x3fb8aa3b2b2c7823 */ /* 0x000fe2000000092c */
[----:B------:R-:W1:Y:S01]  /*199b0*/  MUFU.EX2 R15, R15 ;  /* 0x0000000f000f7308 */ /* 0x000e620000000800 */
[----:B------:R-:W-:Y:S01]  /*199c0*/  FFMA R42, -R45, 1.925963033500011079e-08, R42 ;  /* 0x32a570602d2a7823 */ /* 0x000fe2000000012a */
[----:B------:R-:W-:Y:S01]  /*199d0*/  FFMA R45, R17, R51, R7 ;  /* 0x00000033112d7223 */ /* 0x000fe20000000007 */
[----:B------:R-:W-:Y:S01]  /*199e0*/  FFMA R44, -R43, 1.925963033500011079e-08, R44 ;  /* 0x32a570602b2c7823 */ /* 0x000fe2000000012c */
[----:B------:R-:W-:Y:S01]  /*199f0*/  FFMA R46, -R47, 1.925963033500011079e-08, R46 ;  /* 0x32a570602f2e7823 */ /* 0x000fe2000000012e */
[----:B------:R-:W-:Y:S01]  /*19a00*/  FFMA R43, R17, R52, R8 ;  /* 0x00000034112b7223 */ /* 0x000fe20000000008 */
[----:B------:R-:W-:Y:S01]  /*19a10*/  FFMA.SAT R53, -R45, R0, 0.5 ;  /* 0x3f0000002d357423 */ /* 0x000fe20000002100 */
[----:B------:R-:W-:Y:S01]  /*19a20*/  FFMA R47, R17, R50, R6 ;  /* 0x00000032112f7223 */ /* 0x000fe20000000006 */
[-C--:B------:R-:W-:Y:S01]  /*19a30*/  FFMA.SAT R57, -R49, R0.reuse, 0.5 ;  /* 0x3f00000031397423 */ /* 0x080fe20000002100 */
[----:B------:R-:W-:Y:S01]  /*19a40*/  FFMA.SAT R51, -R43, R0, 0.5 ;  /* 0x3f0000002b337423 */ /* 0x000fe20000002100 */
[----:B------:R-:W-:Y:S01]  /*19a50*/  FFMA.RM R53, R53, R2, 12582913 ;  /* 0x4b40000135357423 */ /* 0x000fe20000004002 */
[----:B------:R-:W-:Y:S01]  /*19a60*/  FFMA.SAT R55, -R47, R0, 0.5 ;  /* 0x3f0000002f377423 */ /* 0x000fe20000002100 */
[----:B------:R-:W2:Y:S01]  /*19a70*/  MUFU.EX2 R25, R25 ;  /* 0x0000001900197308 */ /* 0x000ea20000000800 */
[-C--:B------:R-:W-:Y:S01]  /*19a80*/  FFMA.RM R48, R51, R2.reuse, 12582913 ;  /* 0x4b40000133307423 */ /* 0x080fe20000004002 */
[----:B------:R-:W-:Y:S01]  /*19a90*/  FADD R0, R53, -12583039 ;  /* 0xcb40007f35007421 */ /* 0x000fe20000000000 */
[-C--:B------:R-:W-:Y:S01]  /*19aa0*/  FFMA.RM R55, R55, R2.reuse, 12582913 ;  /* 0x4b40000137377423 */ /* 0x080fe20000004002 */
[----:B------:R-:W-:Y:S01]  /*19ab0*/  FFMA.RM R57, R57, R2, 12582913 ;  /* 0x4b40000139397423 */ /* 0x000fe20000004002 */
[----:B------:R-:W-:Y:S01]  /*19ac0*/  FADD R50, R48, -12583039 ;  /* 0xcb40007f30327421 */ /* 0x000fe20000000000 */
[----:B------:R-:W-:Y:S01]  /*19ad0*/  FFMA R0, -R45, 1.4426950216293334961, -R0 ;  /* 0x3fb8aa3b2d007823 */ /* 0x000fe20000000900 */
[----:B------:R-:W-:Y:S01]  /*19ae0*/  FADD R2, R55, -12583039 ;  /* 0xcb40007f37027421 */ /* 0x000fe20000000000 */
[----:B------:R-:W3:Y:S01]  /*19af0*/  MUFU.EX2 R36, R36 ;  /* 0x0000002400247308 */ /* 0x000ee20000000800 */
[----:B------:R-:W-:Y:S01]  /*19b00*/  FFMA R50, -R43, 1.4426950216293334961, -R50 ;  /* 0x3fb8aa3b2b327823 */ /* 0x000fe20000000932 */
[----:B------:R-:W-:Y:S01]  /*19b10*/  FFMA R45, -R45, 1.925963033500011079e-08, R0 ;  /* 0x32a570602d2d7823 */ /* 0x000fe20000000100 */
[----:B------:R-:W-:Y:S01]  /*19b20*/  SHF.L.U32 R0, R3, 0x17, RZ ;  /* 0x0000001703007819 */ /* 0x000fe200000006ff */
[----:B------:R-:W-:Y:S01]  /*19b30*/  FFMA R2, -R47, 1.4426950216293334961, -R2 ;  /* 0x3fb8aa3b2f027823 */ /* 0x000fe20000000902 */
[----:B------:R-:W-:Y:S01]  /*19b40*/  SHF.L.U32 R33, R33, 0x17, RZ ;  /* 0x0000001721217819 */ /* 0x000fe200000006ff */
[----:B------:R-:W-:Y:S01]  /*19b50*/  FFMA R50, -R43, 1.925963033500011079e-08, R50 ;  /* 0x32a570602b327823 */ /* 0x000fe20000000132 */
[----:B------:R-:W-:Y:S01]  /*19b60*/  SHF.L.U32 R3, R24, 0x17, RZ ;  /* 0x0000001718037819 */ /* 0x000fe200000006ff */
[----:B------:R4:W-:Y:S01]  /*19b70*/  MUFU.EX2 R51, R42 ;  /* 0x0000002a00337308 */ /* 0x0009e20000000800 */
[----:B-1----:R-:W-:Y:S01]  /*19b80*/  FFMA R52, R0, R15, 1 ;  /* 0x3f80000000347423 */ /* 0x002fe2000000000f */
[----:B------:R-:W-:Y:S01]  /*19b90*/  FFMA R47, -R47, 1.925963033500011079e-08, R2 ;  /* 0x32a570602f2f7823 */ /* 0x000fe20000000102 */
[----:B------:R-:W-:Y:S01]  /*19ba0*/  SHF.L.U32 R2, R13, 0x17, RZ ;  /* 0x000000170d027819 */ /* 0x000fe200000006ff */
[----:B------:R-:W-:Y:S01]  /*19bb0*/  IMAD.SHL.U32 R29, R29, 0x800000, RZ ;  /* 0x008000001d1d7824 */ /* 0x000fe200078e00ff */
[----:B------:R-:W-:-:S02]  /*19bc0*/  SHF.L.U32 R26, R26, 0x17, RZ ;  /* 0x000000171a1a7819 */ /* 0x000fc400000006ff */
[----:B------:R-:W-:Y:S01]  /*19bd0*/  IADD3 R15, R52, 0x1800000, RZ ;  /* 0x01800000340f7810 */ /* 0x000fe20007ffe0ff */
[----:B------:R-:W1:Y:S01]  /*19be0*/  MUFU.EX2 R28, R28 ;  /* 0x0000001c001c7308 */ /* 0x000e620000000800 */
[----:B----4-:R-:W-:Y:S01]  /*19bf0*/  FADD R42, R57, -12583039 ;  /* 0xcb40007f392a7421 */ /* 0x010fe20000000000 */
[----:B--2---:R-:W-:Y:S01]  /*19c00*/  FFMA R25, R2, R25, 1 ;  /* 0x3f80000002197423 */ /* 0x004fe20000000019 */
[----:B------:R-:W-:Y:S01]  /*19c10*/  LOP3.LUT R15, R15, 0x7f800000, RZ, 0xc0, !PT ;  /* 0x7f8000000f0f7812 */ /* 0x000fe200078ec0ff */
[----:B---3--:R-:W-:Y:S01]  /*19c20*/  FFMA R36, R33, R36, 1 ;  /* 0x3f80000021247423 */ /* 0x008fe20000000024 */
[C---:B------:R-:W-:Y:S01]  /*19c30*/  FFMA R42, -R49.reuse, 1.4426950216293334961, -R42 ;  /* 0x3fb8aa3b312a7823 */ /* 0x040fe2000000092a */
[----:B------:R-:W-:Y:S02]  /*19c40*/  SHF.L.U32 R14, R14, 0x17, RZ ;  /* 0x000000170e0e7819 */ /* 0x000fe400000006ff */
[----:B------:R-:W2:Y:S01]  /*19c50*/  MUFU.EX2 R31, R31 ;  /* 0x0000001f001f7308 */ /* 0x000ea20000000800 */
[----:B------:R-:W-:Y:S01]  /*19c60*/  FFMA R42, -R49, 1.925963033500011079e-08, R42 ;  /* 0x32a57060312a7823 */ /* 0x000fe2000000012a */
[----:B------:R-:W-:-:S02]  /*19c70*/  ISETP.GT.U32.AND P2, PT, R15, 0x1ffffff, PT ;  /* 0x01ffffff0f00780c */ /* 0x000fc40003f44070 */
[----:B------:R-:W-:Y:S02]  /*19c80*/  SHF.L.U32 R0, R35, 0x17, RZ ;  /* 0x0000001723007819 */ /* 0x000fe400000006ff */
[----:B------:R-:W-:Y:S02]  /*19c90*/  SHF.L.U32 R13, R39, 0x17, RZ ;  /* 0x00000017270d7819 */ /* 0x000fe400000006ff */
[----:B------:R-:W3:Y:S01]  /*19ca0*/  MUFU.EX2 R34, R34 ;  /* 0x0000002200227308 */ /* 0x000ee20000000800 */
[----:B-1----:R-:W-:Y:S01]  /*19cb0*/  FFMA R28, R3, R28, 1 ;  /* 0x3f800000031c7423 */ /* 0x002fe2000000001c */
[----:B------:R-:W-:Y:S02]  /*19cc0*/  SHF.L.U32 R3, R30, 0x17, RZ ;  /* 0x000000171e037819 */ /* 0x000fe400000006ff */
[----:B------:R-:W-:Y:S02]  /*19cd0*/  SHF.L.U32 R15, R37, 0x17, RZ ;  /* 0x00000017250f7819 */ /* 0x000fe400000006ff */
[----:B------:R-:W-:-:S02]  /*19ce0*/  SHF.L.U32 R24, R48, 0x17, RZ ;  /* 0x0000001730187819 */ /* 0x000fc400000006ff */
[----:B------:R-:W1:Y:S01]  /*19cf0*/  MUFU.EX2 R27, R27 ;  /* 0x0000001b001b7308 */ /* 0x000e620000000800 */
[----:B--2---:R-:W-:Y:S01]  /*19d00*/  FFMA R31, R26, R31, 1 ;  /* 0x3f8000001a1f7423 */ /* 0x004fe2000000001f */
[----:B------:R-:W-:Y:S02]  /*19d10*/  SHF.L.U32 R26, R53, 0x17, RZ ;  /* 0x00000017351a7819 */ /* 0x000fe400000006ff */
[----:B------:R-:W-:-:S04]  /*19d20*/  SHF.L.U32 R30, R57, 0x17, RZ ;  /* 0x00000017391e7819 */ /* 0x000fc800000006ff */
[----:B------:R-:W2:Y:S01]  /*19d30*/  MUFU.EX2 R38, R38 ;  /* 0x0000002600267308 */ /* 0x000ea20000000800 */
[----:B---3--:R-:W-:Y:S01]  /*19d40*/  FFMA R34, R29, R34, 1 ;  /* 0x3f8000001d227423 */ /* 0x008fe20000000022 */
[----:B------:R-:W-:-:S06]  /*19d50*/  SHF.L.U32 R29, R55, 0x17, RZ ;  /* 0x00000017371d7819 */ /* 0x000fcc00000006ff */
[----:B------:R-:W3:Y:S01]  /*19d60*/  MUFU.EX2 R41, R41 ;  /* 0x0000002900297308 */ /* 0x000ee20000000800 */
[----:B-1----:R-:W-:Y:S01]  /*19d70*/  FFMA R27, R14, R27, 1 ;  /* 0x3f8000000e1b7423 */ /* 0x002fe2000000001b */
[----:B------:R-:W-:-:S04]  /*19d80*/  IMAD.SHL.U32 R14, R40, 0x800000, RZ ;  /* 0x00800000280e7824 */ /* 0x000fc800078e00ff */
[----:B------:R-:W-:Y:S02]  /*19d90*/  FFMA R14, R14, R51, 1 ;  /* 0x3f8000000e0e7423 */ /* 0x000fe40000000033 */
        /* <DEDUP_REMOVED lines=15> */
[----:B------:R-:W-:Y:S01]  /*19e90*/  IMAD.MOV.U32 R0, RZ, RZ, R52 ;  /* 0x000000ffff007224 */ /* 0x000fe200078e0034 */
[----:B------:R-:W-:-:S07]  /*19ea0*/  MOV R2, 0x19ec0 ;  /* 0x00019ec000027802 */ /* 0x000fce0000000f00 */
[----:B------:R-:W-:Y:S05]  /*19eb0*/  CALL.REL.NOINC `($__internal_0_$__cuda_sm20_rcp_rn_f32_slowpath) ;  /* 0x0000013800787944 */ /* 0x000fea0003c00000 */
[----:B------:R-:W-:Y:S01]  /*19ec0*/  MOV R33, R0 ;  /* 0x0000000000217202 */ /* 0x000fe20000000f00 */
[----:B------:R-:W-:Y:S06]  /*19ed0*/  BRA `(.L_x_518) ;  /* 0x0000000000107947 */ /* 0x000fec0003800000 */
.L_x_517:
[----:B------:R-:W1:Y:S02]  /*19ee0*/  MUFU.RCP R33, R52 ;  /* 0x0000003400217308 */ /* 0x000e640000001000 */
[----:B-1----:R-:W-:-:S04]  /*19ef0*/  FFMA R0, R52, R33, -1 ;  /* 0xbf80000034007423 */ /* 0x002fc80000000021 */
[----:B------:R-:W-:-:S04]  /*19f00*/  FADD.FTZ R0, -R0, -RZ ;  /* 0x800000ff00007221 */ /* 0x000fc80000010100 */
[----:B------:R-:W-:-:S07]  /*19f10*/  FFMA R33, R33, R0, R33 ;  /* 0x0000000021217223 */ /* 0x000fce0000000021 */
.L_x_518:
[----:B------:R-:W-:Y:S05]  /*19f20*/  BSYNC B1 ;  /* 0x0000000000017941 */ /* 0x000fea0003800000 */
.L_x_516:
        /* <DEDUP_REMOVED lines=10> */
.L_x_520:
[----:B------:R-:W1:Y:S02]  /*19fd0*/  MUFU.RCP R40, R25 ;  /* 0x0000001900287308 */ /* 0x000e640000001000 */
[----:B-1----:R-:W-:-:S04]  /*19fe0*/  FFMA R0, R25, R40, -1 ;  /* 0xbf80000019007423 */ /* 0x002fc80000000028 */
[----:B------:R-:W-:-:S04]  /*19ff0*/  FADD.FTZ R3, -R0, -RZ ;  /* 0x800000ff00037221 */ /* 0x000fc80000010100 */
[----:B------:R-:W-:-:S07]  /*1a000*/  FFMA R40, R40, R3, R40 ;  /* 0x0000000328287223 */ /* 0x000fce0000000028 */
.L_x_521:
[----:B------:R-:W-:Y:S05]  /*1a010*/  BSYNC B1 ;  /* 0x0000000000017941 */ /* 0x000fea0003800000 */
.L_x_519:
        /* <DEDUP_REMOVED lines=10> */
.L_x_523:
[----:B------:R-:W1:Y:S02]  /*1a0c0*/  MUFU.RCP R0, R27 ;  /* 0x0000001b00007308 */ /* 0x000e640000001000 */
[----:B-1----:R-:W-:-:S04]  /*1a0d0*/  FFMA R2, R27, R0, -1 ;  /* 0xbf8000001b027423 */ /* 0x002fc80000000000 */
[----:B------:R-:W-:-:S04]  /*1a0e0*/  FADD.FTZ R25, -R2, -RZ ;  /* 0x800000ff02197221 */ /* 0x000fc80000010100 */
[----:B------:R-:W-:-:S07]  /*1a0f0*/  FFMA R25, R0, R25, R0 ;  /* 0x0000001900197223 */ /* 0x000fce0000000000 */
.L_x_524:
[----:B------:R-:W-:Y:S05]  /*1a100*/  BSYNC B1 ;  /* 0x0000000000017941 */ /* 0x000fea0003800000 */
.L_x_522:
        /* <DEDUP_REMOVED lines=10> */
.L_x_526:
[----:B------:R-:W1:Y:S02]  /*1a1b0*/  MUFU.RCP R3, R28 ;  /* 0x0000001c00037308 */ /* 0x000e640000001000 */
[----:B-1----:R-:W-:-:S04]  /*1a1c0*/  FFMA R0, R28, R3, -1 ;  /* 0xbf8000001c007423 */ /* 0x002fc80000000003 */
[----:B------:R-:W-:-:S04]  /*1a1d0*/  FADD.FTZ R0, -R0, -RZ ;  /* 0x800000ff00007221 */ /* 0x000fc80000010100 */
[----:B------:R-:W-:-:S07]  /*1a1e0*/  FFMA R42, R3, R0, R3 ;  /* 0x00000000032a7223 */ /* 0x000fce0000000003 */
.L_x_527:
[----:B------:R-:W-:Y:S05]  /*1a1f0*/  BSYNC B1 ;  /* 0x0000000000017941 */ /* 0x000fea0003800000 */
.L_x_525:
        /* <DEDUP_REMOVED lines=10> */
.L_x_529:
[----:B------:R-:W1:Y:S02]  /*1a2a0*/  MUFU.RCP R0, R31 ;  /* 0x0000001f00007308 */ /* 0x000e640000001000 */
[----:B-1----:R-:W-:-:S04]  /*1a2b0*/  FFMA R2, R31, R0, -1 ;  /* 0xbf8000001f027423 */ /* 0x002fc80000000000 */
[----:B------:R-:W-:-:S04]  /*1a2c0*/  FADD.FTZ R27, -R2, -RZ ;  /* 0x800000ff021b7221 */ /* 0x000fc80000010100 */
[----:B------:R-:W-:-:S07]  /*1a2d0*/  FFMA R27, R0, R27, R0 ;  /* 0x0000001b001b7223 */ /* 0x000fce0000000000 */
.L_x_530:
[----:B------:R-:W-:Y:S05]  /*1a2e0*/  BSYNC B1 ;  /* 0x0000000000017941 */ /* 0x000fea0003800000 */
.L_x_528:
        /* <DEDUP_REMOVED lines=10> */
.L_x_532:
[----:B------:R-:W1:Y:S02]  /*1a390*/  MUFU.RCP R3, R34 ;  /* 0x0000002200037308 */ /* 0x000e640000001000 */
[----:B-1----:R-:W-:-:S04]  /*1a3a0*/  FFMA R0, R34, R3, -1 ;  /* 0xbf80000022007423 */ /* 0x002fc80000000003 */
[----:B------:R-:W-:-:S04]  /*1a3b0*/  FADD.FTZ R0, -R0, -RZ ;  /* 0x800000ff00007221 */ /* 0x000fc80000010100 */
[----:B------:R-:W-:-:S07]  /*1a3c0*/  FFMA R28, R3, R0, R3 ;  /* 0x00000000031c7223 */ /* 0x000fce0000000003 */
.L_x_533:
[----:B------:R-:W-:Y:S05]  /*1a3d0*/  BSYNC B1 ;  /* 0x0000000000017941 */ /* 0x000fea0003800000 */
.L_x_531:
        /* <DEDUP_REMOVED lines=10> */
.L_x_535:
[----:B------:R-:W1:Y:S02]  /*1a480*/  MUFU.RCP R31, R36 ;  /* 0x00000024001f7308 */ /* 0x000e640000001000 */
[----:B-1----:R-:W-:-:S04]  /*1a490*/  FFMA R0, R36, R31, -1 ;  /* 0xbf80000024007423 */ /* 0x002fc8000000001f */
[----:B------:R-:W-:-:S04]  /*1a4a0*/  FADD.FTZ R0, -R0, -RZ ;  /* 0x800000ff00007221 */ /* 0x000fc80000010100 */
[----:B------:R-:W-:-:S07]  /*1a4b0*/  FFMA R31, R31, R0, R31 ;  /* 0x000000001f1f7223 */ /* 0x000fce000000001f */
.L_x_536:
[----:B------:R-:W-:Y:S05]  /*1a4c0*/  BSYNC B1 ;  /* 0x0000000000017941 */ /* 0x000fea0003800000 */
.L_x_534:
        /* <DEDUP_REMOVED lines=10> */
.L_x_538:
[----:B------:R-:W1:Y:S02]  /*1a570*/  MUFU.RCP R3, R38 ;  /* 0x0000002600037308 */ /* 0x000e640000001000 */
[----:B-1----:R-:W-:-:S04]  /*1a580*/  FFMA R0, R38, R3, -1 ;  /* 0xbf80000026007423 */ /* 0x002fc80000000003 */
[----:B------:R-:W-:-:S04]  /*1a590*/  FADD.FTZ R0, -R0, -RZ ;  /* 0x800000ff00007221 */ /* 0x000fc80000010100 */
[----:B------:R-:W-:-:S07]  /*1a5a0*/  FFMA R34, R3, R0, R3 ;  /* 0x0000000003227223 */ /* 0x000fce0000000003 */
.L_x_539:
[----:B------:R-:W-:Y:S05]  /*1a5b0*/  BSYNC B1 ;  /* 0x0000000000017941 */ /* 0x000fea0003800000 */
.L_x_537:
        /* <DEDUP_REMOVED lines=10> */
.L_x_541:
[----:B------:R-:W1:Y:S02]  /*1a660*/  MUFU.RCP R0, R41 ;  /* 0x0000002900007308 */ /* 0x000e640000001000 */
[----:B-1----:R-:W-:-:S04]  /*1a670*/  FFMA R2, R41, R0, -1 ;  /* 0xbf80000029027423 */ /* 0x002fc80000000000 */
[----:B------:R-:W-:-:S04]  /*1a680*/  FADD.FTZ R35, -R2, -RZ ;  /* 0x800000ff02237221 */ /* 0x000fc80000010100 */
[----:B------:R-:W-:-:S07]  /*1a690*/  FFMA R35, R0, R35, R0 ;  /* 0x0000002300237223 */ /* 0x000fce0000000000 */
.L_x_542:
[----:B------:R-:W-:Y:S05]  /*1a6a0*/  BSYNC B1 ;  /* 0x0000000000017941 */ /* 0x000fea0003800000 */
.L_x_540:
        /* <DEDUP_REMOVED lines=10> */
.L_x_544:
[----:B------:R-:W1:Y:S02]  /*1a750*/  MUFU.RCP R36, R13 ;  /* 0x0000000d00247308 */ /* 0x000e640000001000 */
[----:B-1----:R-:W-:-:S04]  /*1a760*/  FFMA R0, R13, R36, -1 ;  /* 0xbf8000000d007423 */ /* 0x002fc80000000024 */
[----:B------:R-:W-:-:S04]  /*1a770*/  FADD.FTZ R3, -R0, -RZ ;  /* 0x800000ff00037221 */ /* 0x000fc80000010100 */
[----:B------:R-:W-:-:S07]  /*1a780*/  FFMA R36, R36, R3, R36 ;  /* 0x0000000324247223 */ /* 0x000fce0000000024 */
.L_x_545:
[----:B------:R-:W-:Y:S05]  /*1a790*/  BSYNC B1 ;  /* 0x0000000000017941 */ /* 0x000fea0003800000 */
.L_x_543:
        /* <DEDUP_REMOVED lines=10> */
.L_x_547:
[----:B------:R-:W1:Y:S02]  /*1a840*/  MUFU.RCP R13, R14 ;  /* 0x0000000e000d7308 */ /* 0x000e640000001000 */
[----:B-1----:R-:W-:-:S04]  /*1a850*/  FFMA R0, R14, R13, -1 ;  /* 0xbf8000000e007423 */ /* 0x002fc8000000000d */
[----:B------:R-:W-:-:S04]  /*1a860*/  FADD.FTZ R0, -R0, -RZ ;  /* 0x800000ff00007221 */ /* 0x000fc80000010100 */
[----:B------:R-:W-:-:S07]  /*1a870*/  FFMA R13, R13, R0, R13 ;  /* 0x000000000d0d7223 */ /* 0x000fce000000000d */
.L_x_548:
[----:B------:R-:W-:Y:S05]  /*1a880*/  BSYNC B1 ;  /* 0x0000000000017941 */ /* 0x000fea0003800000 */
.L_x_546:
        /* <DEDUP_REMOVED lines=10> */
.L_x_550:
[----:B------:R-:W1:Y:S02]  /*1a930*/  MUFU.RCP R14, R15 ;  /* 0x0000000f000e7308 */ /* 0x000e640000001000 */
[----:B-1----:R-:W-:-:S04]  /*1a940*/  FFMA R0, R15, R14, -1 ;  /* 0xbf8000000f007423 */ /* 0x002fc8000000000e */
[----:B------:R-:W-:-:S04]  /*1a950*/  FADD.FTZ R3, -R0, -RZ ;  /* 0x800000ff00037221 */ /* 0x000fc80000010100 */
[----:B------:R-:W-:-:S07]  /*1a960*/  FFMA R14, R14, R3, R14 ;  /* 0x000000030e0e7223 */ /* 0x000fce000000000e */
.L_x_551:
[----:B------:R-:W-:Y:S05]  /*1a970*/  BSYNC B1 ;  /* 0x0000000000017941 */ /* 0x000fea0003800000 */
.L_x_549:
        /* <DEDUP_REMOVED lines=10> */
.L_x_553:
[----:B------:R-:W1:Y:S02]  /*1aa20*/  MUFU.RCP R15, R24 ;  /* 0x00000018000f7308 */ /* 0x000e640000001000 */
[----:B-1----:R-:W-:-:S04]  /*1aa30*/  FFMA R0, R24, R15, -1 ;  /* 0xbf80000018007423 */ /* 0x002fc8000000000f */
[----:B------:R-:W-:-:S04]  /*1aa40*/  FADD.FTZ R0, -R0, -RZ ;  /* 0x800000ff00007221 */ /* 0x000fc80000010100 */
[----:B------:R-:W-:-:S07]  /*1aa50*/  FFMA R15, R15, R0, R15 ;  /* 0x000000000f0f7223 */ /* 0x000fce000000000f */
.L_x_554:
[----:B------:R-:W-:Y:S05]  /*1aa60*/  BSYNC B1 ;  /* 0x0000000000017941 */ /* 0x000fea0003800000 */
.L_x_552:
        /* <DEDUP_REMOVED lines=10> */
.L_x_556:
[----:B------:R-:W1:Y:S02]  /*1ab10*/  MUFU.RCP R3, R26 ;  /* 0x0000001a00037308 */ /* 0x000e640000001000 */
[----:B-1----:R-:W-:-:S04]  /*1ab20*/  FFMA R0, R26, R3, -1 ;  /* 0xbf8000001a007423 */ /* 0x002fc80000000003 */
[----:B------:R-:W-:-:S04]  /*1ab30*/  FADD.FTZ R0, -R0, -RZ ;  /* 0x800000ff00007221 */ /* 0x000fc80000010100 */
[----:B------:R-:W-:-:S07]  /*1ab40*/  FFMA R38, R3, R0, R3 ;  /* 0x0000000003267223 */ /* 0x000fce0000000003 */
.L_x_557:
[----:B------:R-:W-:Y:S05]  /*1ab50*/  BSYNC B1 ;  /* 0x0000000000017941 */ /* 0x000fea0003800000 */
.L_x_555:
        /* <DEDUP_REMOVED lines=10> */
.L_x_559:
[----:B------:R-:W1:Y:S02]  /*1ac00*/  MUFU.RCP R0, R29 ;  /* 0x0000001d00007308 */ /* 0x000e640000001000 */
[----:B-1----:R-:W-:-:S04]  /*1ac10*/  FFMA R2, R29, R0, -1 ;  /* 0xbf8000001d027423 */ /* 0x002fc80000000000 */
[----:B------:R-:W-:-:S04]  /*1ac20*/  FADD.FTZ R37, -R2, -RZ ;  /* 0x800000ff02257221 */ /* 0x000fc80000010100 */
[----:B------:R-:W-:-:S07]  /*1ac30*/  FFMA R37, R0, R37, R0 ;  /* 0x0000002500257223 */ /* 0x000fce0000000000 */
.L_x_560:
[----:B------:R-:W-:Y:S05]  /*1ac40*/  BSYNC B1 ;  /* 0x0000000000017941 */ /* 0x000fea0003800000 */
.L_x_558:
        /* <DEDUP_REMOVED lines=8> */
.L_x_561:
[----:B------:R-:W1:Y:S02]  /*1acd0*/  MUFU.RCP R3, R30 ;  /* 0x0000001e00037308 */ /* 0x000e640000001000 */
[----:B-1----:R-:W-:-:S04]  /*1ace0*/  FFMA R0, R30, R3, -1 ;  /* 0xbf8000001e007423 */ /* 0x002fc80000000003 */
[----:B------:R-:W-:-:S04]  /*1acf0*/  FADD.FTZ R0, -R0, -RZ ;  /* 0x800000ff00007221 */ /* 0x000fc80000010100 */
[----:B------:R-:W-:-:S07]  /*1ad00*/  FFMA R0, R3, R0, R3 ;  /* 0x0000000003007223 */ /* 0x000fce0000000003 */
.L_x_562:
        /* <DEDUP_REMOVED lines=29> */
.L_x_564:
[----:B------:R-:W-:Y:S05]  /*1aee0*/  BSYNC B0 ;  /* 0x0000000000007941 */ /* 0x000fea0003800000 */
.L_x_563:
[----:B------:R-:W-:Y:S06]  /*1aef0*/  BAR.SYNC.DEFER_BLOCKING 0x1, 0x100 ;  /* 0x0044000000007b1d */ /* 0x000fec0000010000 */
[----:B------:R-:W-:Y:S04]  /*1af00*/  BSSY B0, `(.L_x_565) ;  /* 0x0000009000007945 */ /* 0x000fe80003800000 */
[----:B------:R-:W-:Y:S05]  /*1af10*/  @P0 BRA `(.L_x_566) ;  /* 0x00000000001c0947 */ /* 0x000fea0003800000 */
[----:B------:R-:W-:-:S13]  /*1af20*/  ISETP.NE.AND P2, PT, R155, 0x3, PT ;  /* 0x000000039b00780c */ /* 0x000fda0003f45270 */
[----:B------:R-:W-:Y:S05]  /*1af30*/  @!P2 BRA `(.L_x_567) ;  /* 0x000000000004a947 */ /* 0x000fea0003800000 */
[----:B------:R-:W-:Y:S01]  /*1af40*/  BPT.TRAP 0x1 ;  /* 0x000000040000795c */ /* 0x000fe20000300000 */
.L_x_567:
[----:B------:R-:W-:-:S04]  /*1af50*/  ULEA UR4, UR5, UR49, 0x3 ;  /* 0x0000003105047291 */ /* 0x000fc8000f8e183f */
[----:B------:R-:W-:-:S04]  /*1af60*/  UIADD3 UR4, UR4, 0x50, URZ ;  /* 0x0000005004047890 */ /* 0x000fc8000fffe03f */
[----:B------:R-:W-:-:S09]  /*1af70*/  UPRMT UR4, UR48, 0x654, UR4 ;  /* 0x0000065430047896 */ /* 0x000fd20008000004 */
[----:B------:R-:W-:Y:S03]  /*1af80*/  SYNCS.ARRIVE.TRANS64.RED.A1T0 RZ, [UR4], RZ ;  /* 0x000000ffffff79a7 */ /* 0x000fe60008100404 */
.L_x_566:
[----:B------:R-:W-:Y:S05]  /*1af90*/  BSYNC B0 ;  /* 0x0000000000007941 */ /* 0x000fea0003800000 */
.L_x_565:
        /* <DEDUP_REMOVED lines=8> */
.L_x_570:
        /* <DEDUP_REMOVED lines=8> */
.L_x_1130:
[----:B------:R-:W-:Y:S05]  /*1b0a0*/  BSYNC B1 ;  /* 0x0000000000017941 */ /* 0x000fea0003800000 */
.L_x_571:
        /* <DEDUP_REMOVED lines=9> */
[C---:B--2---:R-:W-:Y:S01]  /*1b140*/  IMAD.U32 R29, R5.reuse, 0x10000, RZ ;  /* 0x00010000051d7824 */ /* 0x044fe200078e00ff */
        /* <DEDUP_REMOVED lines=28> */
.L_x_573:
[----:B------:R-:W-:Y:S02]  /*1b310*/  LOP3.LUT R9, R9, R24, RZ, 0x3c, !PT ;  /* 0x0000001809097212 */ /* 0x000fe400078e3cff */
[----:B------:R-:W-:-:S07]  /*1b320*/  SEL R4, R2, RZ, P3 ;  /* 0x000000ff02047207 */ /* 0x000fce0001800000 */
.L_x_569:
[----:B------:R-:W-:Y:S05]  /*1b330*/  BSYNC B0 ;  /* 0x0000000000007941 */ /* 0x000fea0003800000 */
.L_x_568:
[----:B-1----:R-:W-:Y:S01]  /*1b340*/  MOV R0, 0x3bbb989d ;  /* 0x3bbb989d00007802 */ /* 0x002fe20000000f00 */
[C---:B------:R-:W-:Y:S01]  /*1b350*/  FFMA R15, R17.reuse, R88, R154 ;  /* 0x00000058110f7223 */ /* 0x040fe2000000009a */
[----:B------:R-:W-:Y:S01]  /*1b360*/  MOV R2, 0x437c0000 ;  /* 0x437c000000027802 */ /* 0x000fe20000000f00 */
[C---:B------:R-:W-:Y:S01]  /*1b370*/  FFMA R89, R17.reuse, R89, R153 ;  /* 0x0000005911597223 */ /* 0x040fe20000000099 */
[----:B------:R-:W-:Y:S01]  /*1b380*/  FFMA R27, R17, R90, R23 ;  /* 0x0000005a111b7223 */ /* 0x000fe20000000017 */
[-C--:B------:R-:W-:Y:S01]  /*1b390*/  FFMA.SAT R3, -R15, R0.reuse, 0.5 ;  /* 0x3f0000000f037423 */ /* 0x080fe20000002100 */
[----:B------:R-:W-:Y:S01]  /*1b3a0*/  FFMA R91, R17, R91, R152 ;  /* 0x0000005b115b7223 */ /* 0x000fe20000000098 */
[-C--:B------:R-:W-:Y:S01]  /*1b3b0*/  FFMA.SAT R13, -R89, R0.reuse, 0.5 ;  /* 0x3f000000590d7423 */ /* 0x080fe20000002100 */
[----:B------:R-:W-:Y:S01]  /*1b3c0*/  FFMA.SAT R25, -R27, R0, 0.5 ;  /* 0x3f0000001b197423 */ /* 0x000fe20000002100 */
[----:B------:R-:W-:Y:S01]  /*1b3d0*/  FFMA.RM R3, R3, R2, 12582913 ;  /* 0x4b40000103037423 */ /* 0x000fe20000004002 */
[----:B------:R-:W-:Y:S01]  /*1b3e0*/  FFMA.SAT R29, -R91, R0, 0.5 ;  /* 0x3f0000005b1d7423 */ /* 0x000fe20000002100 */
[----:B------:R-:W-:Y:S01]  /*1b3f0*/  FFMA.RM R13, R13, R2, 12582913 ;  /* 0x4b4000010d0d7423 */ /* 0x000fe20000004002 */
[----:B------:R-:W-:Y:S01]  /*1b400*/  FFMA R31, R17, R92, R21 ;  /* 0x0000005c111f7223 */ /* 0x000fe20000000015 */
[----:B------:R-:W-:Y:S01]  /*1b410*/  FADD R14, R3, -12583039 ;  /* 0xcb40007f030e7421 */ /* 0x000fe20000000000 */
[----:B------:R-:W-:Y:S01]  /*1b420*/  FFMA R33, R17, R94, R19 ;  /* 0x0000005e11217223 */ /* 0x000fe20000000013 */
[----:B------:R-:W-:Y:S01]  /*1b430*/  FADD R24, R13, -12583039 ;  /* 0xcb40007f0d187421 */ /* 0x000fe20000000000 */
[----:B------:R-:W-:Y:S01]  /*1b440*/  FFMA R95, R17, R95, R20 ;  /* 0x0000005f115f7223 */ /* 0x000fe20000000014 */
[----:B------:R-:W-:Y:S01]  /*1b450*/  FFMA R14, -R15, 1.4426950216293334961, -R14 ;  /* 0x3fb8aa3b0f0e7823 */ /* 0x000fe2000000090e */
[----:B------:R-:W-:Y:S01]  /*1b460*/  FFMA.SAT R35, -R33, R0, 0.5 ;  /* 0x3f00000021237423 */ /* 0x000fe20000002100 */
[----:B------:R-:W-:Y:S01]  /*1b470*/  FFMA R24, -R89, 1.4426950216293334961, -R24 ;  /* 0x3fb8aa3b59187823 */ /* 0x000fe20000000918 */
[----:B------:R-:W-:Y:S01]  /*1b480*/  FFMA R93, R17, R93, R22 ;  /* 0x0000005d115d7223 */ /* 0x000fe20000000016 */
[----:B------:R-:W-:Y:S01]  /*1b490*/  FFMA R15, -R15, 1.925963033500011079e-08, R14 ;  /* 0x32a570600f0f7823 */ /* 0x000fe2000000010e */
[-C--:B------:R-:W-:Y:S01]  /*1b4a0*/  FFMA.RM R14, R25, R2.reuse, 12582913 ;  /* 0x4b400001190e7423 */ /* 0x080fe20000004002 */
[----:B------:R-:W-:Y:S01]  /*1b4b0*/  FFMA R25, -R89, 1.925963033500011079e-08, R24 ;  /* 0x32a5706059197823 */ /* 0x000fe20000000118 */
[----:B------:R-:W-:Y:S01]  /*1b4c0*/  FFMA.RM R24, R29, R2, 12582913 ;  /* 0x4b4000011d187423 */ /* 0x000fe20000004002 */
[----:B------:R-:W-:Y:S01]  /*1b4d0*/  FFMA.SAT R29, -R31, R0, 0.5 ;  /* 0x3f0000001f1d7423 */ /* 0x000fe20000002100 */
[----:B------:R-:W-:Y:S01]  /*1b4e0*/  FADD R26, R14, -12583039 ;  /* 0xcb40007f0e1a7421 */ /* 0x000fe20000000000 */
[----:B------:R-:W-:Y:S01]  /*1b4f0*/  FFMA.RM R37, R35, R2, 12582913 ;  /* 0x4b40000123257423 */ /* 0x000fe20000004002 */
[C---:B------:R-:W-:Y:S01]  /*1b500*/  FFMA R97, R17.reuse, R97, R12 ;  /* 0x0000006111617223 */ /* 0x040fe2000000000c */
[----:B------:R-:W-:Y:S01]  /*1b510*/  FFMA R101, R17, R101, R7 ;  /* 0x0000006511657223 */ /* 0x000fe20000000007 */
[----:B------:R-:W-:Y:S01]  /*1b520*/  FFMA R26, -R27, 1.4426950216293334961, -R26 ;  /* 0x3fb8aa3b1b1a7823 */ /* 0x000fe2000000091a */
[----:B------:R-:W-:Y:S01]  /*1b530*/  FADD R38, R37, -12583039 ;  /* 0xcb40007f25267421 */ /* 0x000fe20000000000 */
[----:B------:R-:W-:Y:S01]  /*1b540*/  FADD R28, R24, -12583039 ;  /* 0xcb40007f181c7421 */ /* 0x000fe20000000000 */
[----:B------:R-:W-:Y:S01]  /*1b550*/  FFMA.SAT R51, -R101, R0, 0.5 ;  /* 0x3f00000065337423 */ /* 0x000fe20000002100 */
[----:B------:R-:W-:Y:S01]  /*1b560*/  FFMA R27, -R27, 1.925963033500011079e-08, R26 ;  /* 0x32a570601b1b7823 */ /* 0x000fe2000000011a */
[----:B------:R-:W-:Y:S01]  /*1b570*/  FFMA.RM R26, R29, R2, 12582913 ;  /* 0x4b4000011d1a7423 */ /* 0x000fe20000004002 */
[----:B------:R-:W-:Y:S01]  /*1b580*/  FFMA R38, -R33, 1.4426950216293334961, -R38 ;  /* 0x3fb8aa3b21267823 */ /* 0x000fe20000000926 */
[----:B------:R-:W-:Y:S01]  /*1b590*/  FFMA.SAT R29, -R93, R0, 0.5 ;  /* 0x3f0000005d1d7423 */ /* 0x000fe20000002100 */
[----:B------:R-:W-:Y:S01]  /*1b5a0*/  FFMA R99, R17, R99, R10 ;  /* 0x0000006311637223 */ /* 0x000fe2000000000a */
[----:B------:R-:W-:Y:S01]  /*1b5b0*/  FADD R30, R26, -12583039 ;  /* 0xcb40007f1a1e7421 */ /* 0x000fe20000000000 */
[----:B------:R-:W-:Y:S01]  /*1b5c0*/  FFMA R38, -R33, 1.925963033500011079e-08, R38 ;  /* 0x32a5706021267823 */ /* 0x000fe20000000126 */
[----:B------:R-:W-:Y:S01]  /*1b5d0*/  FFMA R33, R17, R98, R11 ;  /* 0x0000006211217223 */ /* 0x000fe2000000000b */
[----:B------:R-:W-:Y:S01]  /*1b5e0*/  FFMA.RM R29, R29, R2, 12582913 ;  /* 0x4b4000011d1d7423 */ /* 0x000fe20000004002 */
[----:B------:R-:W-:Y:S01]  /*1b5f0*/  FFMA R30, -R31, 1.4426950216293334961, -R30 ;  /* 0x3fb8aa3b1f1e7823 */ /* 0x000fe2000000091e */
[----:B------:R-:W-:Y:S01]  /*1b600*/  FFMA R103, R17, R103, R5 ;  /* 0x0000006711677223 */ /* 0x000fe20000000005 */
[-C--:B------:R-:W-:Y:S01]  /*1b610*/  FFMA.SAT R43, -R33, R0.reuse, 0.5 ;  /* 0x3f000000212b7423 */ /* 0x080fe20000002100 */
[----:B------:R-:W-:Y:S01]  /*1b620*/  FADD R36, R29, -12583039 ;  /* 0xcb40007f1d247421 */ /* 0x000fe20000000000 */
[----:B------:R-:W-:Y:S01]  /*1b630*/  FFMA R34, -R31, 1.925963033500011079e-08, R30 ;  /* 0x32a570601f227823 */ /* 0x000fe2000000011e */
[----:B------:R-:W-:Y:S01]  /*1b640*/  FFMA.SAT R31, -R95, R0, 0.5 ;  /* 0x3f0000005f1f7423 */ /* 0x000fe20000002100 */
[-C--:B------:R-:W-:Y:S01]  /*1b650*/  FFMA.RM R45, R43, R2.reuse, 12582913 ;  /* 0x4b4000012b2d7423 */ /* 0x080fe20000004002 */
[----:B------:R-:W-:Y:S01]  /*1b660*/  FFMA R36, -R93, 1.4426950216293334961, -R36 ;  /* 0x3fb8aa3b5d247823 */ /* 0x000fe20000000924 */
[-C--:B------:R-:W-:Y:S01]  /*1b670*/  FFMA.RM R51, R51, R2.reuse, 12582913 ;  /* 0x4b40000133337423 */ /* 0x080fe20000004002 */
[----:B------:R-:W-:Y:S01]  /*1b680*/  FFMA.RM R30, R31, R2, 12582913 ;  /* 0x4b4000011f1e7423 */ /* 0x000fe20000004002 */
[----:B------:R-:W-:Y:S01]  /*1b690*/  FFMA R31, R17, R96, R18 ;  /* 0x00000060111f7223 */ /* 0x000fe20000000012 */
[----:B------:R-:W-:Y:S01]  /*1b6a0*/  FADD R46, R45, -12583039 ;  /* 0xcb40007f2d2e7421 */ /* 0x000fe20000000000 */
[----:B------:R-:W-:Y:S01]  /*1b6b0*/  FFMA R36, -R93, 1.925963033500011079e-08, R36 ;  /* 0x32a570605d247823 */ /* 0x000fe20000000124 */
[----:B------:R-:W-:Y:S01]  /*1b6c0*/  FADD R40, R30, -12583039 ;  /* 0xcb40007f1e287421 */ /* 0x000fe20000000000 */
[----:B------:R-:W-:Y:S01]  /*1b6d0*/  FFMA.SAT R39, -R31, R0, 0.5 ;  /* 0x3f0000001f277423 */ /* 0x000fe20000002100 */
[----:B------:R-:W-:Y:S01]  /*1b6e0*/  FFMA R46, -R33, 1.4426950216293334961, -R46 ;  /* 0x3fb8aa3b212e7823 */ /* 0x000fe2000000092e */
[----:B------:R1:W-:Y:S01]  /*1b6f0*/  MUFU.EX2 R35, R36 ;  /* 0x0000002400237308 */ /* 0x0003e20000000800 */
[----:B------:R-:W-:Y:S01]  /*1b700*/  FFMA R40, -R95, 1.4426950216293334961, -R40 ;  /* 0x3fb8aa3b5f287823 */ /* 0x000fe20000000928 */
[----:B------:R-:W-:Y:S01]  /*1b710*/  FFMA.RM R41, R39, R2, 12582913 ;  /* 0x4b40000127297423 */ /* 0x000fe20000004002 */
[----:B------:R-:W-:Y:S01]  /*1b720*/  FFMA.SAT R39, -R97, R0, 0.5 ;  /* 0x3f00000061277423 */ /* 0x000fe20000002100 */
[----:B------:R-:W-:Y:S01]  /*1b730*/  FFMA R46, -R33, 1.925963033500011079e-08, R46 ;  /* 0x32a57060212e7823 */ /* 0x000fe2000000012e */
[----:B------:R-:W-:Y:S01]  /*1b740*/  FFMA R40, -R95, 1.925963033500011079e-08, R40 ;  /* 0x32a570605f287823 */ /* 0x000fe20000000128 */
[----:B------:R-:W-:Y:S01]  /*1b750*/  FADD R42, R41, -12583039 ;  /* 0xcb40007f292a7421 */ /* 0x000fe20000000000 */
[----:B------:R-:W-:Y:S01]  /*1b760*/  FFMA R33, R17, R102, R6 ;  /* 0x0000006611217223 */ /* 0x000fe20000000006 */
[----:B------:R-:W2:Y:S01]  /*1b770*/  MUFU.EX2 R15, R15 ;  /* 0x0000000f000f7308 */ /* 0x000ea20000000800 */
[----:B-1----:R-:W-:Y:S01]  /*1b780*/  FFMA.RM R36, R39, R2, 12582913 ;  /* 0x4b40000127247423 */ /* 0x002fe20000004002 */
[----:B------:R-:W-:Y:S01]  /*1b790*/  FFMA R42, -R31, 1.4426950216293334961, -R42 ;  /* 0x3fb8aa3b1f2a7823 */ /* 0x000fe2000000092a */
[----:B------:R-:W-:Y:S01]  /*1b7a0*/  FFMA R28, -R91, 1.4426950216293334961, -R28 ;  /* 0x3fb8aa3b5b1c7823 */ /* 0x000fe2000000091c */
[----:B------:R-:W-:Y:S01]  /*1b7b0*/  FFMA.SAT R47, -R99, R0, 0.5 ;  /* 0x3f000000632f7423 */ /* 0x000fe20000002100 */
[----:B------:R-:W-:Y:S01]  /*1b7c0*/  FADD R44, R36, -12583039 ;  /* 0xcb40007f242c7421 */ /* 0x000fe20000000000 */
[----:B------:R-:W-:Y:S01]  /*1b7d0*/  FFMA R42, -R31, 1.925963033500011079e-08, R42 ;  /* 0x32a570601f2a7823 */ /* 0x000fe2000000012a */
[----:B------:R-:W-:Y:S01]  /*1b7e0*/  FFMA R31, R17, R100, R8 ;  /* 0x00000064111f7223 */ /* 0x000fe20000000008 */
[----:B------:R1:W-:Y:S01]  /*1b7f0*/  MUFU.EX2 R39, R40 ;  /* 0x0000002800277308 */ /* 0x0003e20000000800 */
[-C--:B------:R-:W-:Y:S01]  /*1b800*/  FFMA.SAT R53, -R103, R0.reuse, 0.5 ;  /* 0x3f00000067357423 */ /* 0x080fe20000002100 */
[----:B------:R-:W-:Y:S01]  /*1b810*/  FFMA R28, -R91, 1.925963033500011079e-08, R28 ;  /* 0x32a570605b1c7823 */ /* 0x000fe2000000011c */
[----:B------:R-:W-:Y:S01]  /*1b820*/  FFMA.SAT R49, -R31, R0, 0.5 ;  /* 0x3f0000001f317423 */ /* 0x000fe20000002100 */
[-C--:B------:R-:W-:Y:S01]  /*1b830*/  FFMA.RM R47, R47, R2.reuse, 12582913 ;  /* 0x4b4000012f2f7423 */ /* 0x080fe20000004002 */
[----:B------:R-:W-:Y:S01]  /*1b840*/  FFMA R44, -R97, 1.4426950216293334961, -R44 ;  /* 0x3fb8aa3b612c7823 */ /* 0x000fe2000000092c */
[-C--:B------:R-:W-:Y:S01]  /*1b850*/  FFMA.RM R53, R53, R2.reuse, 12582913 ;  /* 0x4b40000135357423 */ /* 0x080fe20000004002 */
[----:B------:R-:W-:Y:S01]  /*1b860*/  SHF.L.U32 R14, R14, 0x17, RZ ;  /* 0x000000170e0e7819 */ /* 0x000fe200000006ff */
[----:B------:R-:W-:Y:S01]  /*1b870*/  MUFU.EX2 R25, R25 ;  /* 0x0000001900197308 */ /* 0x000fe20000000800 */
[----:B-1----:R-:W-:Y:S01]  /*1b880*/  FFMA.RM R40, R49, R2, 12582913 ;  /* 0x4b40000131287423 */ /* 0x002fe20000004002 */
[----:B------:R-:W-:Y:S01]  /*1b890*/  FFMA.SAT R49, -R33, R0, 0.5 ;  /* 0x3f00000021317423 */ /* 0x000fe20000002100 */
[----:B------:R-:W-:Y:S01]  /*1b8a0*/  FADD R0, R51, -12583039 ;  /* 0xcb40007f33007421 */ /* 0x000fe20000000000 */
[----:B------:R-:W-:Y:S01]  /*1b8b0*/  FADD R48, R47, -12583039 ;  /* 0xcb40007f2f307421 */ /* 0x000fe20000000000 */
[----:B------:R-:W-:Y:S01]  /*1b8c0*/  FFMA R44, -R97, 1.925963033500011079e-08, R44 ;  /* 0x32a57060612c7823 */ /* 0x000fe2000000012c */
[----:B------:R-:W-:Y:S01]  /*1b8d0*/  FFMA.RM R50, R49, R2, 12582913 ;  /* 0x4b40000131327423 */ /* 0x000fe20000004002 */
[----:B------:R-:W-:Y:S01]  /*1b8e0*/  FFMA R0, -R101, 1.4426950216293334961, -R0 ;  /* 0x3fb8aa3b65007823 */ /* 0x000fe20000000900 */
[----:B------:R-:W1:Y:S01]  /*1b8f0*/  MUFU.EX2 R28, R28 ;  /* 0x0000001c001c7308 */ /* 0x000e620000000800 */
[----:B------:R-:W-:Y:S01]  /*1b900*/  FFMA R48, -R99, 1.4426950216293334961, -R48 ;  /* 0x3fb8aa3b63307823 */ /* 0x000fe20000000930 */
[----:B------:R-:W-:Y:S01]  /*1b910*/  FADD R2, R50, -12583039 ;  /* 0xcb40007f32027421 */ /* 0x000fe20000000000 */
[----:B------:R-:W-:Y:S01]  /*1b920*/  FFMA R101, -R101, 1.925963033500011079e-08, R0 ;  /* 0x32a5706065657823 */ /* 0x000fe20000000100 */
[----:B------:R-:W-:Y:S01]  /*1b930*/  SHF.L.U32 R0, R3, 0x17, RZ ;  /* 0x0000001703007819 */ /* 0x000fe200000006ff */
[----:B------:R-:W-:Y:S01]  /*1b940*/  FADD R52, R53, -12583039 ;  /* 0xcb40007f35347421 */ /* 0x000fe20000000000 */
[----:B------:R-:W-:Y:S01]  /*1b950*/  FFMA R2, -R33, 1.4426950216293334961, -R2 ;  /* 0x3fb8aa3b21027823 */ /* 0x000fe20000000902 */
[----:B------:R-:W-:Y:S01]  /*1b960*/  FFMA R48, -R99, 1.925963033500011079e-08, R48 ;  /* 0x32a5706063307823 */ /* 0x000fe20000000130 */
[----:B------:R3:W4:Y:S01]  /*1b970*/  MUFU.EX2 R43, R44 ;  /* 0x0000002c002b7308 */ /* 0x0007220000000800 */
[----:B--2---:R-:W-:Y:S01]  /*1b980*/  FFMA R55, R0, R15, 1 ;  /* 0x3f80000000377423 */ /* 0x004fe2000000000f */
[----:B------:R-:W-:Y:S01]  /*1b990*/  FFMA R33, -R33, 1.925963033500011079e-08, R2 ;  /* 0x32a5706021217823 */ /* 0x000fe20000000102 */
[----:B------:R-:W-:-:S02]  /*1b9a0*/  IMAD.SHL.U32 R2, R13, 0x800000, RZ ;  /* 0x008000000d027824 */ /* 0x000fc400078e00ff */
[C---:B------:R-:W-:Y:S01]  /*1b9b0*/  FFMA R52, -R103.reuse, 1.4426950216293334961, -R52 ;  /* 0x3fb8aa3b67347823 */ /* 0x040fe20000000934 */
[----:B------:R-:W-:Y:S01]  /*1b9c0*/  SHF.L.U32 R3, R24, 0x17, RZ ;  /* 0x0000001718037819 */ /* 0x000fe200000006ff */
[----:B------:R-:W-:Y:S01]  /*1b9d0*/  IMAD.SHL.U32 R24, R30, 0x800000, RZ ;  /* 0x008000001e187824 */ /* 0x000fe200078e00ff */
[----:B------:R-:W-:Y:S01]  /*1b9e0*/  SHF.L.U32 R13, R26, 0x17, RZ ;  /* 0x000000171a0d7819 */ /* 0x000fe200000006ff */
[----:B------:R-:W2:Y:S01]  /*1b9f0*/  MUFU.EX2 R27, R27 ;  /* 0x0000001b001b7308 */ /* 0x000ea20000000800 */
[----:B---3--:R-:W-:Y:S01]  /*1ba00*/  FADD R44, R40, -12583039 ;  /* 0xcb40007f282c7421 */ /* 0x008fe20000000000 */
[----:B------:R-:W-:Y:S01]  /*1ba10*/  FFMA R52, -R103, 1.925963033500011079e-08, R52 ;  /* 0x32a5706067347823 */ /* 0x000fe20000000134 */
[----:B-1----:R-:W-:Y:S01]  /*1ba20*/  FFMA R28, R3, R28, 1 ;  /* 0x3f800000031c7423 */ /* 0x002fe2000000001c */
[----:B------:R-:W-:Y:S01]  /*1ba30*/  SHF.L.U32 R15, R37, 0x17, RZ ;  /* 0x00000017250f7819 */ /* 0x000fe200000006ff */
[C---:B------:R-:W-:Y:S01]  /*1ba40*/  FFMA R44, -R31.reuse, 1.4426950216293334961, -R44 ;  /* 0x3fb8aa3b1f2c7823 */ /* 0x040fe2000000092c */
[----:B------:R-:W-:Y:S01]  /*1ba50*/  SHF.L.U32 R26, R36, 0x17, RZ ;  /* 0x00000017241a7819 */ /* 0x000fe200000006ff */
[----:B------:R-:W-:Y:S01]  /*1ba60*/  BSSY B1, `(.L_x_574) ;  /* 0x000002e000017945 */ /* 0x000fe20003800000 */
[----:B------:R1:W3:Y:S01]  /*1ba70*/  MUFU.EX2 R49, R48 ;  /* 0x0000003000317308 */ /* 0x0002e20000000800 */
[----:B------:R-:W-:Y:S01]  /*1ba80*/  FFMA R44, -R31, 1.925963033500011079e-08, R44 ;  /* 0x32a570601f2c7823 */ /* 0x000fe2000000012c */
[----:B------:R-:W-:Y:S01]  /*1ba90*/  SHF.L.U32 R30, R47, 0x17, RZ ;  /* 0x000000172f1e7819 */ /* 0x000fe200000006ff */
[----:B------:R-:W-:-:S02]  /*1baa0*/  IMAD.SHL.U32 R31, R40, 0x800000, RZ ;  /* 0x00800000281f7824 */ /* 0x000fc400078e00ff */
[----:B------:R-:W-:Y:S01]  /*1bab0*/  FFMA R24, R24, R39, 1 ;  /* 0x3f80000018187423 */ /* 0x000fe20000000027 */
[----:B----4-:R-:W-:Y:S02]  /*1bac0*/  FFMA R26, R26, R43, 1 ;  /* 0x3f8000001a1a7423 */ /* 0x010fe4000000002b */
[----:B------:R-:W4:Y:S01]  /*1bad0*/  MUFU.EX2 R34, R34 ;  /* 0x0000002200227308 */ /* 0x000f220000000800 */
[----:B-1----:R-:W-:Y:S01]  /*1bae0*/  FFMA R48, R2, R25, 1 ;  /* 0x3f80000002307423 */ /* 0x002fe20000000019 */
[----:B------:R-:W-:Y:S01]  /*1baf0*/  IADD3 R2, R55, 0x1800000, RZ ;  /* 0x0180000037027810 */ /* 0x000fe20007ffe0ff */
[----:B--2---:R-:W-:Y:S01]  /*1bb00*/  FFMA R27, R14, R27, 1 ;  /* 0x3f8000000e1b7423 */ /* 0x004fe2000000001b */
[----:B------:R-:W-:Y:S02]  /*1bb10*/  SHF.L.U32 R14, R29, 0x17, RZ ;  /* 0x000000171d0e7819 */ /* 0x000fe400000006ff */
[----:B------:R-:W-:Y:S02]  /*1bb20*/  LOP3.LUT R2, R2, 0x7f800000, RZ, 0xc0, !PT ;  /* 0x7f80000002027812 */ /* 0x000fe400078ec0ff */
[----:B------:R-:W1:Y:S01]  /*1bb30*/  MUFU.EX2 R38, R38 ;  /* 0x0000002600267308 */ /* 0x000e620000000800 */
[----:B------:R-:W-:Y:S01]  /*1bb40*/  FFMA R14, R14, R35, 1 ;  /* 0x3f8000000e0e7423 */ /* 0x000fe20000000023 */
[----:B------:R-:W-:Y:S01]  /*1bb50*/  ISETP.GT.U32.AND P2, PT, R2, 0x1ffffff, PT ;  /* 0x01ffffff0200780c */ /* 0x000fe20003f44070 */
[----:B---3--:R-:W-:Y:S01]  /*1bb60*/  FFMA R30, R30, R49, 1 ;  /* 0x3f8000001e1e7423 */ /* 0x008fe20000000031 */
[----:B------:R-:W-:-:S02]  /*1bb70*/  SHF.L.U32 R25, R41, 0x17, RZ ;  /* 0x0000001729197819 */ /* 0x000fc400000006ff */
[----:B------:R-:W-:Y:S02]  /*1bb80*/  SHF.L.U32 R29, R45, 0x17, RZ ;  /* 0x000000172d1d7819 */ /* 0x000fe400000006ff */
[----:B------:R-:W2:Y:S01]  /*1bb90*/  MUFU.EX2 R42, R42 ;  /* 0x0000002a002a7308 */ /* 0x000ea20000000800 */
[----:B----4-:R-:W-:Y:S01]  /*1bba0*/  FFMA R13, R13, R34, 1 ;  /* 0x3f8000000d0d7423 */ /* 0x010fe20000000022 */
[----:B------:R-:W-:Y:S02]  /*1bbb0*/  SHF.L.U32 R34, R50, 0x17, RZ ;  /* 0x0000001732227819 */ /* 0x000fe400000006ff */
[----:B------:R-:W-:-:S04]  /*1bbc0*/  SHF.L.U32 R35, R53, 0x17, RZ ;  /* 0x0000001735237819 */ /* 0x000fc800000006ff */
[----:B------:R-:W3:Y:S01]  /*1bbd0*/  MUFU.EX2 R46, R46 ;  /* 0x0000002e002e7308 */ /* 0x000ee20000000800 */
[----:B-1----:R-:W-:-:S07]  /*1bbe0*/  FFMA R15, R15, R38, 1 ;  /* 0x3f8000000f0f7423 */ /* 0x002fce0000000026 */
[----:B------:R-:W1:Y:S01]  /*1bbf0*/  MUFU.EX2 R44, R44 ;  /* 0x0000002c002c7308 */ /* 0x000e620000000800 */
[----:B--2---:R-:W-:-:S07]  /*1bc00*/  FFMA R25, R25, R42, 1 ;  /* 0x3f80000019197423 */ /* 0x004fce000000002a */
[----:B------:R-:W2:Y:S01]  /*1bc10*/  MUFU.EX2 R0, R101 ;  /* 0x0000006500007308 */ /* 0x000ea20000000800 */
[----:B---3--:R-:W-:-:S07]  /*1bc20*/  FFMA R29, R29, R46, 1 ;  /* 0x3f8000001d1d7423 */ /* 0x008fce000000002e */
[----:B------:R3:W4:Y:S01]  /*1bc30*/  MUFU.EX2 R3, R33 ;  /* 0x0000002100037308 */ /* 0x0007220000000800 */
[----:B-1----:R-:W-:-:S07]  /*1bc40*/  FFMA R31, R31, R44, 1 ;  /* 0x3f8000001f1f7423 */ /* 0x002fce000000002c */
[----:B------:R-:W1:Y:S01]  /*1bc50*/  MUFU.EX2 R52, R52 ;  /* 0x0000003400347308 */ /* 0x000e620000000800 */
[----:B---3--:R-:W-:-:S05]  /*1bc60*/  SHF.L.U32 R33, R51, 0x17, RZ ;  /* 0x0000001733217819 */ /* 0x008fca00000006ff */
[----:B--2---:R-:W-:Y:S01]  /*1bc70*/  FFMA R33, R33, R0, 1 ;  /* 0x3f80000021217423 */ /* 0x004fe20000000000 */
[----:B----4-:R-:W-:Y:S01]  /*1bc80*/  FFMA R34, R34, R3, 1 ;  /* 0x3f80000022227423 */ /* 0x010fe20000000003 */
[----:B-1----:R-:W-:Y:S01]  /*1bc90*/  FFMA R35, R35, R52, 1 ;  /* 0x3f80000023237423 */ /* 0x002fe20000000034 */
[----:B------:R-:W-:Y:S06]  /*1bca0*/  @P2 BRA `(.L_x_575) ;  /* 0x0000000000142947 */ /* 0x000fec0003800000 */
[----:B------:R-:W-:Y:S02]  /*1bcb0*/  MOV R0, R55 ;  /* 0x0000003700007202 */ /* 0x000fe40000000f00 */
[----:B------:R-:W-:-:S07]  /*1bcc0*/  MOV R2, 0x1bce0 ;  /* 0x0001bce000027802 */ /* 0x000fce0000000f00 */
[----:B------:R-:W-:Y:S05]  /*1bcd0*/  CALL.REL.NOINC `($__internal_0_$__cuda_sm20_rcp_rn_f32_slowpath) ;  /* 0x0000011800f07944 */ /* 0x000fea0003c00000 */
[----:B------:R-:W-:Y:S01]  /*1bce0*/  MOV R36, R0 ;  /* 0x0000000000247202 */ /* 0x000fe20000000f00 */
[----:B------:R-:W-:Y:S06]  /*1bcf0*/  BRA `(.L_x_576) ;  /* 0x0000000000107947 */ /* 0x000fec0003800000 */
.L_x_575:
[----:B------:R-:W1:Y:S02]  /*1bd00*/  MUFU.RCP R36, R55 ;  /* 0x0000003700247308 */ /* 0x000e640000001000 */
[----:B-1----:R-:W-:-:S04]  /*1bd10*/  FFMA R0, R55, R36, -1 ;  /* 0xbf80000037007423 */ /* 0x002fc80000000024 */
[----:B------:R-:W-:-:S04]  /*1bd20*/  FADD.FTZ R3, -R0, -RZ ;  /* 0x800000ff00037221 */ /* 0x000fc80000010100 */
[----:B------:R-:W-:-:S07]  /*1bd30*/  FFMA R36, R36, R3, R36 ;  /* 0x0000000324247223 */ /* 0x000fce0000000024 */
.L_x_576:
[----:B------:R-:W-:Y:S05]  /*1bd40*/  BSYNC B1 ;  /* 0x0000000000017941 */ /* 0x000fea0003800000 */
.L_x_574:
        /* <DEDUP_REMOVED lines=10> */
.L_x_578:
[----:B------:R-:W1:Y:S02]  /*1bdf0*/  MUFU.RCP R37, R48 ;  /* 0x0000003000257308 */ /* 0x000e640000001000 */
[----:B-1----:R-:W-:-:S04]  /*1be00*/  FFMA R0, R48, R37, -1 ;  /* 0xbf80000030007423 */ /* 0x002fc80000000025 */
[----:B------:R-:W-:-:S04]  /*1be10*/  FADD.FTZ R0, -R0, -RZ ;  /* 0x800000ff00007221 */ /* 0x000fc80000010100 */
[----:B------:R-:W-:-:S07]  /*1be20*/  FFMA R37, R37, R0, R37 ;  /* 0x0000000025257223 */ /* 0x000fce0000000025 */
.L_x_579:
[----:B------:R-:W-:Y:S05]  /*1be30*/  BSYNC B1 ;  /* 0x0000000000017941 */ /* 0x000fea0003800000 */
.L_x_577:
        /* <DEDUP_REMOVED lines=10> */
.L_x_581:
[----:B------:R-:W1:Y:S02]  /*1bee0*/  MUFU.RCP R38, R27 ;  /* 0x0000001b00267308 */ /* 0x000e640000001000 */
[----:B-1----:R-:W-:-:S04]  /*1bef0*/  FFMA R0, R27, R38, -1 ;  /* 0xbf8000001b007423 */ /* 0x002fc80000000026 */
[----:B------:R-:W-:-:S04]  /*1bf00*/  FADD.FTZ R3, -R0, -RZ ;  /* 0x800000ff00037221 */ /* 0x000fc80000010100 */
[----:B------:R-:W-:-:S07]  /*1bf10*/  FFMA R38, R38, R3, R38 ;  /* 0x0000000326267223 */ /* 0x000fce0000000026 */
.L_x_582:
[----:B------:R-:W-:Y:S05]  /*1bf20*/  BSYNC B1 ;  /* 0x0000000000017941 */ /* 0x000fea0003800000 */
.L_x_580:
        /* <DEDUP_REMOVED lines=10> */
.L_x_584:
[----:B------:R-:W1:Y:S02]  /*1bfd0*/  MUFU.RCP R27, R28 ;  /* 0x0000001c001b7308 */ /* 0x000e640000001000 */
[----:B-1----:R-:W-:-:S04]  /*1bfe0*/  FFMA R0, R28, R27, -1 ;  /* 0xbf8000001c007423 */ /* 0x002fc8000000001b */
[----:B------:R-:W-:-:S04]  /*1bff0*/  FADD.FTZ R0, -R0, -RZ ;  /* 0x800000ff00007221 */ /* 0x000fc80000010100 */
[----:B------:R-:W-:-:S07]  /*1c000*/  FFMA R27, R27, R0, R27 ;  /* 0x000000001b1b7223 */ /* 0x000fce000000001b */
.L_x_585:
[----:B------:R-:W-:Y:S05]  /*1c010*/  BSYNC B1 ;  /* 0x0000000000017941 */ /* 0x000fea0003800000 */
.L_x_583:
        /* <DEDUP_REMOVED lines=10> */
.L_x_587:
[----:B------:R-:W1:Y:S02]  /*1c0c0*/  MUFU.RCP R28, R13 ;  /* 0x0000000d001c7308 */ /* 0x000e640000001000 */
[----:B-1----:R-:W-:-:S04]  /*1c0d0*/  FFMA R0, R13, R28, -1 ;  /* 0xbf8000000d007423 */ /* 0x002fc8000000001c */
[----:B------:R-:W-:-:S04]  /*1c0e0*/  FADD.FTZ R3, -R0, -RZ ;  /* 0x800000ff00037221 */ /* 0x000fc80000010100 */
[----:B------:R-:W-:-:S07]  /*1c0f0*/  FFMA R28, R28, R3, R28 ;  /* 0x000000031c1c7223 */ /* 0x000fce000000001c */
.L_x_588:
[----:B------:R-:W-:Y:S05]  /*1c100*/  BSYNC B1 ;  /* 0x0000000000017941 */ /* 0x000fea0003800000 */
.L_x_586:
        /* <DEDUP_REMOVED lines=10> */
.L_x_590:
[----:B------:R-:W1:Y:S02]  /*1c1b0*/  MUFU.RCP R13, R14 ;  /* 0x0000000e000d7308 */ /* 0x000e640000001000 */
[----:B-1----:R-:W-:-:S04]  /*1c1c0*/  FFMA R0, R14, R13, -1 ;  /* 0xbf8000000e007423 */ /* 0x002fc8000000000d */
[----:B------:R-:W-:-:S04]  /*1c1d0*/  FADD.FTZ R0, -R0, -RZ ;  /* 0x800000ff00007221 */ /* 0x000fc80000010100 */
[----:B------:R-:W-:-:S07]  /*1c1e0*/  FFMA R13, R13, R0, R13 ;  /* 0x000000000d0d7223 */ /* 0x000fce000000000d */
.L_x_591:
[----:B------:R-:W-:Y:S05]  /*1c1f0*/  BSYNC B1 ;  /* 0x0000000000017941 */ /* 0x000fea0003800000 */
.L_x_589:
        /* <DEDUP_REMOVED lines=10> */
.L_x_593:
[----:B------:R-:W1:Y:S02]  /*1c2a0*/  MUFU.RCP R14, R15 ;  /* 0x0000000f000e7308 */ /* 0x000e640000001000 */
[----:B-1----:R-:W-:-:S04]  /*1c2b0*/  FFMA R0, R15, R14, -1 ;  /* 0xbf8000000f007423 */ /* 0x002fc8000000000e */
[----:B------:R-:W-:-:S04]  /*1c2c0*/  FADD.FTZ R3, -R0, -RZ ;  /* 0x800000ff00037221 */ /* 0x000fc80000010100 */
[----:B------:R-:W-:-:S07]  /*1c2d0*/  FFMA R14, R14, R3, R14 ;  /* 0x000000030e0e7223 */ /* 0x000fce000000000e */
.L_x_594:
[----:B------:R-:W-:Y:S05]  /*1c2e0*/  BSYNC B1 ;  /* 0x0000000000017941 */ /* 0x000fea0003800000 */
.L_x_592:
        /* <DEDUP_REMOVED lines=10> */
.L_x_596:
[----:B------:R-:W1:Y:S02]  /*1c390*/  MUFU.RCP R15, R24 ;  /* 0x00000018000f7308 */ /* 0x000e640000001000 */
[----:B-1----:R-:W-:-:S04]  /*1c3a0*/  FFMA R0, R24, R15, -1 ;  /* 0xbf80000018007423 */ /* 0x002fc8000000000f */
[----:B------:R-:W-:-:S04]  /*1c3b0*/  FADD.FTZ R0, -R0, -RZ ;  /* 0x800000ff00007221 */ /* 0x000fc80000010100 */
[----:B------:R-:W-:-:S07]  /*1c3c0*/  FFMA R15, R15, R0, R15 ;  /* 0x000000000f0f7223 */ /* 0x000fce000000000f */
.L_x_597:
[----:B------:R-:W-:Y:S05]  /*1c3d0*/  BSYNC B1 ;  /* 0x0000000000017941 */ /* 0x000fea0003800000 */
.L_x_595:
        /* <DEDUP_REMOVED lines=10> */
.L_x_599:
[----:B------:R-:W1:Y:S02]  /*1c480*/  MUFU.RCP R0, R25 ;  /* 0x0000001900007308 */ /* 0x000e640000001000 */
[----:B-1----:R-:W-:-:S04]  /*1c490*/  FFMA R2, R25, R0, -1 ;  /* 0xbf80000019027423 */ /* 0x002fc80000000000 */
[----:B------:R-:W-:-:S04]  /*1c4a0*/  FADD.FTZ R39, -R2, -RZ ;  /* 0x800000ff02277221 */ /* 0x000fc80000010100 */
[----:B------:R-:W-:-:S07]  /*1c4b0*/  FFMA R39, R0, R39, R0 ;  /* 0x0000002700277223 */ /* 0x000fce0000000000 */
.L_x_600:
[----:B------:R-:W-:Y:S05]  /*1c4c0*/  BSYNC B1 ;  /* 0x0000000000017941 */ /* 0x000fea0003800000 */
.L_x_598:
        /* <DEDUP_REMOVED lines=10> */
.L_x_602:
[----:B------:R-:W1:Y:S02]  /*1c570*/  MUFU.RCP R3, R26 ;  /* 0x0000001a00037308 */ /* 0x000e640000001000 */
[----:B-1----:R-:W-:-:S04]  /*1c580*/  FFMA R0, R26, R3, -1 ;  /* 0xbf8000001a007423 */ /* 0x002fc80000000003 */
[----:B------:R-:W-:-:S04]  /*1c590*/  FADD.FTZ R0, -R0, -RZ ;  /* 0x800000ff00007221 */ /* 0x000fc80000010100 */
[----:B------:R-:W-:-:S07]  /*1c5a0*/  FFMA R40, R3, R0, R3 ;  /* 0x0000000003287223 */ /* 0x000fce0000000003 */
.L_x_603:
[----:B------:R-:W-:Y:S05]  /*1c5b0*/  BSYNC B1 ;  /* 0x0000000000017941 */ /* 0x000fea0003800000 */
.L_x_601:
        /* <DEDUP_REMOVED lines=10> */
.L_x_605:
[----:B------:R-:W1:Y:S02]  /*1c660*/  MUFU.RCP R0, R29 ;  /* 0x0000001d00007308 */ /* 0x000e640000001000 */
[----:B-1----:R-:W-:-:S04]  /*1c670*/  FFMA R2, R29, R0, -1 ;  /* 0xbf8000001d027423 */ /* 0x002fc80000000000 */
[----:B------:R-:W-:-:S04]  /*1c680*/  FADD.FTZ R41, -R2, -RZ ;  /* 0x800000ff02297221 */ /* 0x000fc80000010100 */
[----:B------:R-:W-:-:S07]  /*1c690*/  FFMA R41, R0, R41, R0 ;  /* 0x0000002900297223 */ /* 0x000fce0000000000 */
.L_x_606:
[----:B------:R-:W-:Y:S05]  /*1c6a0*/  BSYNC B1 ;  /* 0x0000000000017941 */ /* 0x000fea0003800000 */
.L_x_604:
        /* <DEDUP_REMOVED lines=10> */
.L_x_608:
[----:B------:R-:W1:Y:S02]  /*1c750*/  MUFU.RCP R3, R30 ;  /* 0x0000001e00037308 */ /* 0x000e640000001000 */
[----:B-1----:R-:W-:-:S04]  /*1c760*/  FFMA R0, R30, R3, -1 ;  /* 0xbf8000001e007423 */ /* 0x002fc80000000003 */
[----:B------:R-:W-:-:S04]  /*1c770*/  FADD.FTZ R0, -R0, -RZ ;  /* 0x800000ff00007221 */ /* 0x000fc80000010100 */
[----:B------:R-:W-:-:S07]  /*1c780*/  FFMA R42, R3, R0, R3 ;  /* 0x00000000032a7223 */ /* 0x000fce0000000003 */
.L_x_609:
[----:B------:R-:W-:Y:S05]  /*1c790*/  BSYNC B1 ;  /* 0x0000000000017941 */ /* 0x000fea0003800000 */
.L_x_607:
        /* <DEDUP_REMOVED lines=10> */
.L_x_611:
[----:B------:R-:W1:Y:S02]  /*1c840*/  MUFU.RCP R30, R31 ;  /* 0x0000001f001e7308 */ /* 0x000e640000001000 */
[----:B-1----:R-:W-:-:S04]  /*1c850*/  FFMA R0, R31, R30, -1 ;  /* 0xbf8000001f007423 */ /* 0x002fc8000000001e */
[----:B------:R-:W-:-:S04]  /*1c860*/  FADD.FTZ R3, -R0, -RZ ;  /* 0x800000ff00037221 */ /* 0x000fc80000010100 */
[----:B------:R-:W-:-:S07]  /*1c870*/  FFMA R30, R30, R3, R30 ;  /* 0x000000031e1e7223 */ /* 0x000fce000000001e */
.L_x_612:
[----:B------:R-:W-:Y:S05]  /*1c880*/  BSYNC B1 ;  /* 0x0000000000017941 */ /* 0x000fea0003800000 */
.L_x_610:
        /* <DEDUP_REMOVED lines=10> */
.L_x_614:
[----:B------:R-:W1:Y:S02]  /*1c930*/  MUFU.RCP R0, R33 ;  /* 0x0000002100007308 */ /* 0x000e640000001000 */
[----:B-1----:R-:W-:-:S04]  /*1c940*/  FFMA R2, R33, R0, -1 ;  /* 0xbf80000021027423 */ /* 0x002fc80000000000 */
[----:B------:R-:W-:-:S04]  /*1c950*/  FADD.FTZ R31, -R2, -RZ ;  /* 0x800000ff021f7221 */ /* 0x000fc80000010100 */
[----:B------:R-:W-:-:S07]  /*1c960*/  FFMA R31, R0, R31, R0 ;  /* 0x0000001f001f7223 */ /* 0x000fce0000000000 */
.L_x_615:
[----:B------:R-:W-:Y:S05]  /*1c970*/  BSYNC B1 ;  /* 0x0000000000017941 */ /* 0x000fea0003800000 */
.L_x_613:
        /* <DEDUP_REMOVED lines=10> */
.L_x_617:
[----:B------:R-:W1:Y:S02]  /*1ca20*/  MUFU.RCP R33, R34 ;  /* 0x0000002200217308 */ /* 0x000e640000001000 */
[----:B-1----:R-:W-:-:S04]  /*1ca30*/  FFMA R0, R34, R33, -1 ;  /* 0xbf80000022007423 */ /* 0x002fc80000000021 */
[----:B------:R-:W-:-:S04]  /*1ca40*/  FADD.FTZ R0, -R0, -RZ ;  /* 0x800000ff00007221 */ /* 0x000fc80000010100 */
[----:B------:R-:W-:-:S07]  /*1ca50*/  FFMA R33, R33, R0, R33 ;  /* 0x0000000021217223 */ /* 0x000fce0000000021 */
.L_x_618:
[----:B------:R-:W-:Y:S05]  /*1ca60*/  BSYNC B1 ;  /* 0x0000000000017941 */ /* 0x000fea0003800000 */
.L_x_616:
        /* <DEDUP_REMOVED lines=8> */
.L_x_619:
[----:B------:R-:W1:Y:S02]  /*1caf0*/  MUFU.RCP R0, R35 ;  /* 0x0000002300007308 */ /* 0x000e640000001000 */
[----:B-1----:R-:W-:-:S04]  /*1cb00*/  FFMA R2, R35, R0, -1 ;  /* 0xbf80000023027423 */ /* 0x002fc80000000000 */
[----:B------:R-:W-:-:S04]  /*1cb10*/  FADD.FTZ R3, -R2, -RZ ;  /* 0x800000ff02037221 */ /* 0x000fc80000010100 */
[----:B------:R-:W-:-:S07]  /*1cb20*/  FFMA R0, R0, R3, R0 ;  /* 0x0000000300007223 */ /* 0x000fce0000000000 */
.L_x_620:
        /* <DEDUP_REMOVED lines=29> */
.L_x_622:
[----:B------:R-:W-:Y:S05]  /*1cd00*/  BSYNC B0 ;  /* 0x0000000000007941 */ /* 0x000fea0003800000 */
.L_x_621:
[----:B------:R-:W-:Y:S06]  /*1cd10*/  BAR.SYNC.DEFER_BLOCKING 0x1, 0x100 ;  /* 0x0044000000007b1d */ /* 0x000fec0000010000 */
[----:B------:R-:W-:Y:S04]  /*1cd20*/  BSSY B0, `(.L_x_623) ;  /* 0x0000009000007945 */ /* 0x000fe80003800000 */
[----:B------:R-:W-:Y:S05]  /*1cd30*/  @P0 BRA `(.L_x_624) ;  /* 0x00000000001c0947 */ /* 0x000fea0003800000 */
[----:B------:R-:W-:-:S13]  /*1cd40*/  ISETP.NE.AND P2, PT, R155, 0x3, PT ;  /* 0x000000039b00780c */ /* 0x000fda0003f45270 */
[----:B------:R-:W-:Y:S05]  /*1cd50*/  @!P2 BRA `(.L_x_625) ;  /* 0x000000000004a947 */ /* 0x000fea0003800000 */
[----:B------:R-:W-:Y:S01]  /*1cd60*/  BPT.TRAP 0x1 ;  /* 0x000000040000795c */ /* 0x000fe20000300000 */
.L_x_625:
[----:B------:R-:W-:-:S04]  /*1cd70*/  ULEA UR4, UR5, UR49, 0x3 ;  /* 0x0000003105047291 */ /* 0x000fc8000f8e183f */
[----:B------:R-:W-:-:S04]  /*1cd80*/  UIADD3 UR4, UR4, 0x50, URZ ;  /* 0x0000005004047890 */ /* 0x000fc8000fffe03f */
[----:B------:R-:W-:-:S09]  /*1cd90*/  UPRMT UR4, UR48, 0x654, UR4 ;  /* 0x0000065430047896 */ /* 0x000fd20008000004 */
[----:B------:R-:W-:Y:S03]  /*1cda0*/  SYNCS.ARRIVE.TRANS64.RED.A1T0 RZ, [UR4], RZ ;  /* 0x000000ffffff79a7 */ /* 0x000fe60008100404 */
.L_x_624:
[----:B------:R-:W-:Y:S05]  /*1cdb0*/  BSYNC B0 ;  /* 0x0000000000007941 */ /* 0x000fea0003800000 */
.L_x_623:
        /* <DEDUP_REMOVED lines=8> */
.L_x_628:
        /* <DEDUP_REMOVED lines=8> */
.L_x_1131:
[----:B------:R-:W-:Y:S05]  /*1cec0*/  BSYNC B1 ;  /* 0x0000000000017941 */ /* 0x000fea0003800000 */
.L_x_629:
        /* <DEDUP_REMOVED lines=38> */
.L_x_631:
[----:B------:R-:W-:Y:S02]  /*1d130*/  LOP3.LUT R9, R9, R24, RZ, 0x3c, !PT ;  /* 0x0000001809097212 */ /* 0x000fe400078e3cff */
[----:B------:R-:W-:-:S07]  /*1d140*/  SEL R4, R2, RZ, P3 ;  /* 0x000000ff02047207 */ /* 0x000fce0001800000 */
.L_x_627:
[----:B------:R-:W-:Y:S05]  /*1d150*/  BSYNC B0 ;  /* 0x0000000000007941 */ /* 0x000fea0003800000 */
.L_x_626:
        /* <DEDUP_REMOVED lines=28> */
[----:B------:R-:W-:Y:S01]  /*1d320*/  SHF.L.U32 R0, R0, 0x17, RZ ;  /* 0x0000001700007819 */ /* 0x000fe200000006ff */
[----:B------:R-:W-:Y:S01]  /*1d330*/  FFMA R24, -R3, 1.4426950216293334961, -R24 ;  /* 0x3fb8aa3b03187823 */ /* 0x000fe20000000918 */
[C---:B------:R-:W-:Y:S01]  /*1d340*/  FADD R26, R2.reuse, -12583039 ;  /* 0xcb40007f021a7421 */ /* 0x040fe20000000000 */
[----:B------:R-:W-:Y:S01]  /*1d350*/  FFMA.RM R28, R15, R54, 12582913 ;  /* 0x4b4000010f1c7423 */ /* 0x000fe20000004036 */
[----:B------:R-:W-:Y:S01]  /*1d360*/  SHF.L.U32 R2, R2, 0x17, RZ ;  /* 0x0000001702027819 */ /* 0x000fe200000006ff */
[----:B------:R-:W-:Y:S01]  /*1d370*/  FFMA R24, -R3, 1.925963033500011079e-08, R24 ;  /* 0x32a5706003187823 */ /* 0x000fe20000000118 */
[----:B-----5:R-:W-:Y:S01]  /*1d380*/  FFMA R3, R17, R25, R152 ;  /* 0x0000001911037223 */ /* 0x020fe20000000098 */
[----:B------:R-:W-:Y:S01]  /*1d390*/  FFMA R26, -R13, 1.4426950216293334961, -R26 ;  /* 0x3fb8aa3b0d1a7823 */ /* 0x000fe2000000091a */
[----:B------:R-:W-:Y:S01]  /*1d3a0*/  FADD R15, R28, -12583039 ;  /* 0xcb40007f1c0f7421 */ /* 0x000fe20000000000 */
[----:B------:R1:W2:Y:S01]  /*1d3b0*/  MUFU.EX2 R25, R24 ;  /* 0x0000001800197308 */ /* 0x0002a20000000800 */
[----:B------:R-:W-:Y:S01]  /*1d3c0*/  FFMA.SAT R27, -R3, R52, 0.5 ;  /* 0x3f000000031b7423 */ /* 0x000fe20000002134 */
[----:B------:R-:W-:Y:S01]  /*1d3d0*/  FFMA R26, -R13, 1.925963033500011079e-08, R26 ;  /* 0x32a570600d1a7823 */ /* 0x000fe2000000011a */
[----:B------:R-:W-:Y:S01]  /*1d3e0*/  FFMA R13, R17, R29, R21 ;  /* 0x0000001d110d7223 */ /* 0x000fe20000000015 */
[----:B------:R-:W-:Y:S01]  /*1d3f0*/  FFMA R15, -R14, 1.4426950216293334961, -R15 ;  /* 0x3fb8aa3b0e0f7823 */ /* 0x000fe2000000090f */
[----:B------:R-:W-:Y:S01]  /*1d400*/  FFMA.RM R30, R27, R54, 12582913 ;  /* 0x4b4000011b1e7423 */ /* 0x000fe20000004036 */
[----:B------:R-:W-:Y:S01]  /*1d410*/  SHF.L.U32 R28, R28, 0x17, RZ ;  /* 0x000000171c1c7819 */ /* 0x000fe200000006ff */
[----:B------:R-:W-:Y:S01]  /*1d420*/  FFMA.SAT R31, -R13, R52, 0.5 ;  /* 0x3f0000000d1f7423 */ /* 0x000fe20000002134 */
[----:B------:R-:W-:Y:S01]  /*1d430*/  FFMA R29, -R14, 1.925963033500011079e-08, R15 ;  /* 0x32a570600e1d7823 */ /* 0x000fe2000000010f */
[----:B------:R-:W-:Y:S01]  /*1d440*/  FADD R34, R30, -12583039 ;  /* 0xcb40007f1e227421 */ /* 0x000fe20000000000 */
[----:B------:R-:W-:Y:S01]  /*1d450*/  FFMA R14, R17, R36, R22 ;  /* 0x00000024110e7223 */ /* 0x000fe20000000016 */
[----:B-1----:R-:W-:Y:S01]  /*1d460*/  FFMA.RM R24, R31, R54, 12582913 ;  /* 0x4b4000011f187423 */ /* 0x002fe20000004036 */
[----:B------:R1:W-:Y:S01]  /*1d470*/  MUFU.EX2 R27, R26 ;  /* 0x0000001a001b7308 */ /* 0x0003e20000000800 */
[C---:B------:R-:W-:Y:S01]  /*1d480*/  FFMA R34, -R3.reuse, 1.4426950216293334961, -R34 ;  /* 0x3fb8aa3b03227823 */ /* 0x040fe20000000922 */
[----:B------:R-:W-:Y:S01]  /*1d490*/  FFMA.SAT R15, -R14, R52, 0.5 ;  /* 0x3f0000000e0f7423 */ /* 0x000fe20000002134 */
[C---:B------:R-:W-:Y:S01]  /*1d4a0*/  FADD R36, R24.reuse, -12583039 ;  /* 0xcb40007f18247421 */ /* 0x040fe20000000000 */
[----:B------:R-:W-:Y:S01]  /*1d4b0*/  SHF.L.U32 R24, R24, 0x17, RZ ;  /* 0x0000001718187819 */ /* 0x000fe200000006ff */
[----:B------:R-:W-:Y:S01]  /*1d4c0*/  FFMA R34, -R3, 1.925963033500011079e-08, R34 ;  /* 0x32a5706003227823 */ /* 0x000fe20000000122 */
[----:B------:R-:W-:Y:S01]  /*1d4d0*/  FFMA R3, R17, R35, R19 ;  /* 0x0000002311037223 */ /* 0x000fe20000000013 */
[----:B------:R-:W-:Y:S01]  /*1d4e0*/  FFMA R36, -R13, 1.4426950216293334961, -R36 ;  /* 0x3fb8aa3b0d247823 */ /* 0x000fe20000000924 */
[----:B--2---:R-:W-:Y:S01]  /*1d4f0*/  FFMA R55, R0, R25, 1 ;  /* 0x3f80000000377423 */ /* 0x004fe20000000019 */
[----:B-1----:R-:W-:Y:S01]  /*1d500*/  FFMA.RM R26, R15, R54, 12582913 ;  /* 0x4b4000010f1a7423 */ /* 0x002fe20000004036 */
[----:B------:R-:W-:Y:S01]  /*1d510*/  FFMA R15, R17, R33, R20 ;  /* 0x00000021110f7223 */ /* 0x000fe20000000014 */
[-C--:B------:R-:W-:Y:S01]  /*1d520*/  FFMA.SAT R35, -R3, R52.reuse, 0.5 ;  /* 0x3f00000003237423 */ /* 0x080fe20000002134 */
[----:B------:R-:W-:Y:S01]  /*1d530*/  FFMA R36, -R13, 1.925963033500011079e-08, R36 ;  /* 0x32a570600d247823 */ /* 0x000fe20000000124 */
[----:B------:R-:W-:Y:S01]  /*1d540*/  FADD R33, R26, -12583039 ;  /* 0xcb40007f1a217421 */ /* 0x000fe20000000000 */
[----:B------:R-:W-:Y:S01]  /*1d550*/  FFMA.SAT R38, -R15, R52, 0.5 ;  /* 0x3f0000000f267423 */ /* 0x000fe20000002134 */
[-C--:B------:R-:W-:Y:S01]  /*1d560*/  FFMA.RM R37, R35, R54.reuse, 12582913 ;  /* 0x4b40000123257423 */ /* 0x080fe20000004036 */
[----:B------:R1:W-:Y:S01]  /*1d570*/  MUFU.EX2 R31, R34 ;  /* 0x00000022001f7308 */ /* 0x0003e20000000800 */
[----:B------:R-:W-:Y:S01]  /*1d580*/  FFMA R13, -R14, 1.4426950216293334961, -R33 ;  /* 0x3fb8aa3b0e0d7823 */ /* 0x000fe20000000921 */
[----:B------:R-:W-:Y:S01]  /*1d590*/  FFMA.RM R39, R38, R54, 12582913 ;  /* 0x4b40000126277423 */ /* 0x000fe20000004036 */
[----:B------:R-:W-:Y:S01]  /*1d5a0*/  FADD R38, R37, -12583039 ;  /* 0xcb40007f25267421 */ /* 0x000fe20000000000 */
[----:B------:R-:W-:Y:S01]  /*1d5b0*/  IADD3 R0, R55, 0x1800000, RZ ;  /* 0x0180000037007810 */ /* 0x000fe20007ffe0ff */
[----:B------:R-:W-:Y:S01]  /*1d5c0*/  IMAD.SHL.U32 R30, R30, 0x800000, RZ ;  /* 0x008000001e1e7824 */ /* 0x000fe200078e00ff */
[----:B------:R-:W-:Y:S01]  /*1d5d0*/  SHF.L.U32 R37, R37, 0x17, RZ ;  /* 0x0000001725257819 */ /* 0x000fe200000006ff */
[----:B------:R-:W-:Y:S01]  /*1d5e0*/  FFMA R38, -R3, 1.4426950216293334961, -R38 ;  /* 0x3fb8aa3b03267823 */ /* 0x000fe20000000926 */
[----:B------:R2:W3:Y:S01]  /*1d5f0*/  MUFU.EX2 R33, R36 ;  /* 0x0000002400217308 */ /* 0x0004e20000000800 */
[----:B-1----:R-:W-:Y:S01]  /*1d600*/  FFMA R34, -R14, 1.925963033500011079e-08, R13 ;  /* 0x32a570600e227823 */ /* 0x002fe2000000010d */
[----:B------:R-:W-:Y:S01]  /*1d610*/  FADD R14, R39, -12583039 ;  /* 0xcb40007f270e7421 */ /* 0x000fe20000000000 */
[----:B------:R-:W-:Y:S01]  /*1d620*/  FFMA R13, R17, R40, R18 ;  /* 0x00000028110d7223 */ /* 0x000fe20000000012 */
[----:B------:R-:W-:Y:S01]  /*1d630*/  FFMA R38, -R3, 1.925963033500011079e-08, R38 ;  /* 0x32a5706003267823 */ /* 0x000fe20000000126 */
[----:B------:R-:W-:Y:S01]  /*1d640*/  FFMA R3, R17, R42, R12 ;  /* 0x0000002a11037223 */ /* 0x000fe2000000000c */
[----:B------:R-:W-:Y:S01]  /*1d650*/  FFMA R14, -R15, 1.4426950216293334961, -R14 ;  /* 0x3fb8aa3b0f0e7823 */ /* 0x000fe2000000090e */
[----:B------:R-:W-:Y:S01]  /*1d660*/  FFMA.SAT R40, -R13, R52, 0.5 ;  /* 0x3f0000000d287423 */ /* 0x000fe20000002134 */
[----:B------:R1:W-:Y:S01]  /*1d670*/  MUFU.EX2 R35, R34 ;  /* 0x0000002200237308 */ /* 0x0003e20000000800 */
[----:B------:R-:W-:Y:S01]  /*1d680*/  LOP3.LUT R0, R0, 0x7f800000, RZ, 0xc0, !PT ;  /* 0x7f80000000007812 */ /* 0x000fe200078ec0ff */
[----:B--2---:R-:W-:Y:S01]  /*1d690*/  FFMA R36, -R15, 1.925963033500011079e-08, R14 ;  /* 0x32a570600f247823 */ /* 0x004fe2000000010e */
[----:B------:R-:W-:Y:S01]  /*1d6a0*/  FFMA.RM R40, R40, R54, 12582913 ;  /* 0x4b40000128287423 */ /* 0x000fe20000004036 */
[----:B------:R-:W-:Y:S01]  /*1d6b0*/  FFMA R14, R17, R41, R11 ;  /* 0x00000029110e7223 */ /* 0x000fe2000000000b */
[-C--:B------:R-:W-:Y:S01]  /*1d6c0*/  FFMA.SAT R41, -R3, R52.reuse, 0.5 ;  /* 0x3f00000003297423 */ /* 0x080fe20000002134 */
[----:B------:R-:W-:Y:S01]  /*1d6d0*/  FFMA R15, R17, R43, R10 ;  /* 0x0000002b110f7223 */ /* 0x000fe2000000000a */
[----:B------:R-:W-:Y:S01]  /*1d6e0*/  FADD R42, R40, -12583039 ;  /* 0xcb40007f282a7421 */ /* 0x000fe20000000000 */
[----:B------:R-:W2:Y:S01]  /*1d6f0*/  MUFU.EX2 R38, R38 ;  /* 0x0000002600267308 */ /* 0x000ea20000000800 */
[----:B-1----:R-:W-:Y:S01]  /*1d700*/  FFMA.SAT R34, -R14, R52, 0.5 ;  /* 0x3f0000000e227423 */ /* 0x002fe20000002134 */
[----:B------:R-:W-:Y:S01]  /*1d710*/  FFMA.RM R41, R41, R54, 12582913 ;  /* 0x4b40000129297423 */ /* 0x000fe20000004036 */
[----:B------:R-:W-:Y:S01]  /*1d720*/  FFMA R42, -R13, 1.4426950216293334961, -R42 ;  /* 0x3fb8aa3b0d2a7823 */ /* 0x000fe2000000092a */
[----:B------:R-:W-:Y:S01]  /*1d730*/  FFMA.SAT R44, -R15, R52, 0.5 ;  /* 0x3f0000000f2c7423 */ /* 0x000fe20000002134 */
[-C--:B------:R-:W-:Y:S01]  /*1d740*/  FFMA.RM R43, R34, R54.reuse, 12582913 ;  /* 0x4b400001222b7423 */ /* 0x080fe20000004036 */
[----:B------:R-:W-:Y:S01]  /*1d750*/  FADD R34, R41, -12583039 ;  /* 0xcb40007f29227421 */ /* 0x000fe20000000000 */
[----:B------:R-:W-:Y:S01]  /*1d760*/  FFMA R42, -R13, 1.925963033500011079e-08, R42 ;  /* 0x32a570600d2a7823 */ /* 0x000fe2000000012a */
[----:B------:R-:W-:Y:S01]  /*1d770*/  FFMA.RM R45, R44, R54, 12582913 ;  /* 0x4b4000012c2d7423 */ /* 0x000fe20000004036 */
[----:B------:R-:W-:Y:S01]  /*1d780*/  FADD R13, R43, -12583039 ;  /* 0xcb40007f2b0d7421 */ /* 0x000fe20000000000 */
[----:B------:R-:W-:Y:S01]  /*1d790*/  FFMA R34, -R3, 1.4426950216293334961, -R34 ;  /* 0x3fb8aa3b03227823 */ /* 0x000fe20000000922 */
[----:B------:R-:W1:Y:S01]  /*1d7a0*/  MUFU.EX2 R29, R29 ;  /* 0x0000001d001d7308 */ /* 0x000e620000000800 */
[----:B------:R-:W-:Y:S01]  /*1d7b0*/  FADD R44, R45, -12583039 ;  /* 0xcb40007f2d2c7421 */ /* 0x000fe20000000000 */
[C---:B------:R-:W-:Y:S01]  /*1d7c0*/  FFMA R13, -R14.reuse, 1.4426950216293334961, -R13 ;  /* 0x3fb8aa3b0e0d7823 */ /* 0x040fe2000000090d */
[----:B------:R-:W-:Y:S01]  /*1d7d0*/  FFMA R34, -R3, 1.925963033500011079e-08, R34 ;  /* 0x32a5706003227823 */ /* 0x000fe20000000122 */
[----:B------:R-:W-:Y:S01]  /*1d7e0*/  FFMA R3, R17, R50, R8 ;  /* 0x0000003211037223 */ /* 0x000fe20000000008 */
[----:B------:R-:W-:Y:S01]  /*1d7f0*/  FFMA R46, -R15, 1.4426950216293334961, -R44 ;  /* 0x3fb8aa3b0f2e7823 */ /* 0x000fe2000000092c */
[----:B------:R-:W-:Y:S01]  /*1d800*/  FFMA R44, -R14, 1.925963033500011079e-08, R13 ;  /* 0x32a570600e2c7823 */ /* 0x000fe2000000010d */
[----:B------:R-:W-:Y:S01]  /*1d810*/  FFMA R13, R17, R47, R7 ;  /* 0x0000002f110d7223 */ /* 0x000fe20000000007 */
[----:B------:R-:W-:Y:S01]  /*1d820*/  FFMA.SAT R47, -R3, R52, 0.5 ;  /* 0x3f000000032f7423 */ /* 0x000fe20000002134 */
[----:B------:R-:W-:Y:S01]  /*1d830*/  FFMA R46, -R15, 1.925963033500011079e-08, R46 ;  /* 0x32a570600f2e7823 */ /* 0x000fe2000000012e */
[C---:B------:R-:W-:Y:S01]  /*1d840*/  FFMA R14, R17.reuse, R49, R6 ;  /* 0x00000031110e7223 */ /* 0x040fe20000000006 */
[----:B------:R-:W-:Y:S01]  /*1d850*/  FFMA R15, R17, R48, R5 ;  /* 0x00000030110f7223 */ /* 0x000fe20000000005 */
[----:B------:R-:W-:Y:S01]  /*1d860*/  FFMA.RM R48, R47, R54, 12582913 ;  /* 0x4b4000012f307423 */ /* 0x000fe20000004036 */
[-C--:B------:R-:W-:Y:S01]  /*1d870*/  FFMA.SAT R49, -R13, R52.reuse, 0.5 ;  /* 0x3f0000000d317423 */ /* 0x080fe20000002134 */
[-C--:B------:R-:W-:Y:S01]  /*1d880*/  FFMA.SAT R47, -R14, R52.reuse, 0.5 ;  /* 0x3f0000000e2f7423 */ /* 0x080fe20000002134 */
[----:B------:R-:W-:Y:S01]  /*1d890*/  FFMA.SAT R53, -R15, R52, 0.5 ;  /* 0x3f0000000f357423 */ /* 0x000fe20000002134 */
[----:B------:R-:W-:Y:S01]  /*1d8a0*/  FADD R50, R48, -12583039 ;  /* 0xcb40007f30327421 */ /* 0x000fe20000000000 */
[-C--:B------:R-:W-:Y:S01]  /*1d8b0*/  FFMA.RM R49, R49, R54.reuse, 12582913 ;  /* 0x4b40000131317423 */ /* 0x080fe20000004036 */
[-C--:B------:R-:W-:Y:S01]  /*1d8c0*/  FFMA.RM R51, R47, R54.reuse, 12582913 ;  /* 0x4b4000012f337423 */ /* 0x080fe20000004036 */
[----:B------:R-:W-:Y:S01]  /*1d8d0*/  FFMA.RM R54, R53, R54, 12582913 ;  /* 0x4b40000135367423 */ /* 0x000fe20000004036 */
[----:B------:R-:W-:Y:S01]  /*1d8e0*/  FFMA R50, -R3, 1.4426950216293334961, -R50 ;  /* 0x3fb8aa3b03327823 */ /* 0x000fe20000000932 */
[----:B------:R-:W-:Y:S01]  /*1d8f0*/  FADD R52, R49, -12583039 ;  /* 0xcb40007f31347421 */ /* 0x000fe20000000000 */
[----:B------:R-:W-:Y:S01]  /*1d900*/  FADD R53, R51, -12583039 ;  /* 0xcb40007f33357421 */ /* 0x000fe20000000000 */
[----:B------:R-:W-:Y:S01]  /*1d910*/  FADD R56, R54, -12583039 ;  /* 0xcb40007f36387421 */ /* 0x000fe20000000000 */
[----:B------:R-:W-:Y:S01]  /*1d920*/  FFMA R50, -R3, 1.925963033500011079e-08, R50 ;  /* 0x32a5706003327823 */ /* 0x000fe20000000132 */
[----:B------:R-:W-:Y:S01]  /*1d930*/  FFMA R52, -R13, 1.4426950216293334961, -R52 ;  /* 0x3fb8aa3b0d347823 */ /* 0x000fe20000000934 */
[C---:B------:R-:W-:Y:S01]  /*1d940*/  FFMA R53, -R14.reuse, 1.4426950216293334961, -R53 ;  /* 0x3fb8aa3b0e357823 */ /* 0x040fe20000000935 */
[----:B------:R-:W-:Y:S01]  /*1d950*/  FFMA R56, -R15, 1.4426950216293334961, -R56 ;  /* 0x3fb8aa3b0f387823 */ /* 0x000fe20000000938 */
[----:B------:R-:W4:Y:S01]  /*1d960*/  MUFU.EX2 R36, R36 ;  /* 0x0000002400247308 */ /* 0x000f220000000800 */
[----:B------:R-:W-:Y:S01]  /*1d970*/  FFMA R52, -R13, 1.925963033500011079e-08, R52 ;  /* 0x32a570600d347823 */ /* 0x000fe20000000134 */
[----:B------:R-:W-:Y:S01]  /*1d980*/  FFMA R53, -R14, 1.925963033500011079e-08, R53 ;  /* 0x32a570600e357823 */ /* 0x000fe20000000135 */
[----:B------:R-:W-:Y:S01]  /*1d990*/  FFMA R56, -R15, 1.925963033500011079e-08, R56 ;  /* 0x32a570600f387823 */ /* 0x000fe20000000138 */
[----:B------:R-:W-:Y:S01]  /*1d9a0*/  ISETP.GT.U32.AND P2, PT, R0, 0x1ffffff, PT ;  /* 0x01ffffff0000780c */ /* 0x000fe20003f44070 */
[----:B---3--:R-:W-:Y:S01]  /*1d9b0*/  FFMA R57, R24, R33, 1 ;  /* 0x3f80000018397423 */ /* 0x008fe20000000021 */
[----:B------:R-:W-:Y:S01]  /*1d9c0*/  SHF.L.U32 R26, R26, 0x17, RZ ;  /* 0x000000171a1a7819 */ /* 0x000fe200000006ff */
[----:B------:R-:W-:Y:S01]  /*1d9d0*/  IMAD.SHL.U32 R24, R51, 0x800000, RZ ;  /* 0x0080000033187824 */ /* 0x000fe200078e00ff */
[----:B------:R-:W3:Y:S01]  /*1d9e0*/  MUFU.EX2 R42, R42 ;  /* 0x0000002a002a7308 */ /* 0x000ee20000000800 */
[----:B------:R-:W-:Y:S01]  /*1d9f0*/  SHF.L.U32 R39, R39, 0x17, RZ ;  /* 0x0000001727277819 */ /* 0x000fe200000006ff */
[----:B--2---:R-:W-:Y:S01]  /*1da00*/  FFMA R37, R37, R38, 1 ;  /* 0x3f80000025257423 */ /* 0x004fe20000000026 */
[----:B------:R-:W-:Y:S01]  /*1da10*/  SHF.L.U32 R33, R40, 0x17, RZ ;  /* 0x0000001728217819 */ /* 0x000fe200000006ff */
[----:B-1----:R-:W-:Y:S01]  /*1da20*/  FFMA R29, R28, R29, 1 ;  /* 0x3f8000001c1d7423 */ /* 0x002fe2000000001d */
[----:B------:R-:W-:Y:S01]  /*1da30*/  SHF.L.U32 R13, R43, 0x17, RZ ;  /* 0x000000172b0d7819 */ /* 0x000fe200000006ff */
[----:B------:R-:W-:Y:S01]  /*1da40*/  FFMA R58, R26, R35, 1 ;  /* 0x3f8000001a3a7423 */ /* 0x000fe20000000023 */
[----:B------:R-:W-:Y:S01]  /*1da50*/  SHF.L.U32 R14, R48, 0x17, RZ ;  /* 0x00000017300e7819 */ /* 0x000fe200000006ff */
[----:B------:R-:W-:Y:S01]  /*1da60*/  MUFU.EX2 R34, R34 ;  /* 0x0000002200227308 */ /* 0x000fe20000000800 */
[----:B------:R-:W-:Y:S01]  /*1da70*/  SHF.L.U32 R15, R49, 0x17, RZ ;  /* 0x00000017310f7819 */ /* 0x000fe200000006ff */
[----:B----4-:R-:W-:Y:S01]  /*1da80*/  FFMA R38, R39, R36, 1 ;  /* 0x3f80000027267423 */ /* 0x010fe20000000024 */
[----:B------:R-:W-:-:S05]  /*1da90*/  SHF.L.U32 R25, R54, 0x17, RZ ;  /* 0x0000001736197819 */ /* 0x000fca00000006ff */
[----:B------:R-:W1:Y:S01]  /*1daa0*/  MUFU.EX2 R44, R44 ;  /* 0x0000002c002c7308 */ /* 0x000e620000000800 */
[----:B---3--:R-:W-:-:S07]  /*1dab0*/  FFMA R33, R33, R42, 1 ;  /* 0x3f80000021217423 */ /* 0x008fce000000002a */
[----:B------:R2:W3:Y:S08]  /*1dac0*/  MUFU.EX2 R47, R46 ;  /* 0x0000002e002f7308 */ /* 0x0004f00000000800 */
[----:B------:R4:W5:Y:S01]  /*1dad0*/  MUFU.EX2 R3, R50 ;  /* 0x0000003200037308 */ /* 0x0009620000000800 */
[----:B--2---:R-:W-:Y:S01]  /*1dae0*/  FFMA R46, R2, R27, 1 ;  /* 0x3f800000022e7423 */ /* 0x004fe2000000001b */
[----:B-1----:R-:W-:-:S06]  /*1daf0*/  FFMA R13, R13, R44, 1 ;  /* 0x3f8000000d0d7423 */ /* 0x002fcc000000002c */
[----:B------:R-:W1:Y:S01]  /*1db00*/  MUFU.EX2 R52, R52 ;  /* 0x0000003400347308 */ /* 0x000e620000000800 */
[----:B----4-:R-:W-:Y:S01]  /*1db10*/  FFMA R50, R30, R31, 1 ;  /* 0x3f8000001e327423 */ /* 0x010fe2000000001f */
[----:B------:R-:W-:Y:S01]  /*1db20*/  SHF.L.U32 R30, R45, 0x17, RZ ;  /* 0x000000172d1e7819 */ /* 0x000fe200000006ff */
[----:B------:R-:W-:-:S04]  /*1db30*/  IMAD.SHL.U32 R31, R41, 0x800000, RZ ;  /* 0x00800000291f7824 */ /* 0x000fc800078e00ff */
[----:B------:R-:W-:Y:S01]  /*1db40*/  FFMA R31, R31, R34, 1 ;  /* 0x3f8000001f1f7423 */ /* 0x000fe20000000022 */
[----:B------:R-:W2:Y:S01]  /*1db50*/  MUFU.EX2 R53, R53 ;  /* 0x0000003500357308 */ /* 0x000ea20000000800 */
[----:B---3--:R-:W-:Y:S01]  /*1db60*/  FFMA R30, R30, R47, 1 ;  /* 0x3f8000001e1e7423 */ /* 0x008fe2000000002f */
[----:B-----5:R-:W-:-:S06]  /*1db70*/  FFMA R14, R14, R3, 1 ;  /* 0x3f8000000e0e7423 */ /* 0x020fcc0000000003 */
        /* <DEDUP_REMOVED lines=10> */
.L_x_633:
[----:B------:R-:W1:Y:S02]  /*1dc20*/  MUFU.RCP R26, R55 ;  /* 0x00000037001a7308 */ /* 0x000e640000001000 */
[----:B-1----:R-:W-:-:S04]  /*1dc30*/  FFMA R0, R55, R26, -1 ;  /* 0xbf80000037007423 */ /* 0x002fc8000000001a */
[----:B------:R-:W-:-:S04]  /*1dc40*/  FADD.FTZ R3, -R0, -RZ ;  /* 0x800000ff00037221 */ /* 0x000fc80000010100 */
[----:B------:R-:W-:-:S07]  /*1dc50*/  FFMA R26, R26, R3, R26 ;  /* 0x000000031a1a7223 */ /* 0x000fce000000001a */
.L_x_634:
[----:B------:R-:W-:Y:S05]  /*1dc60*/  BSYNC B1 ;  /* 0x0000000000017941 */ /* 0x000fea0003800000 */
.L_x_632:
        /* <DEDUP_REMOVED lines=10> */
.L_x_636:
[----:B------:R-:W1:Y:S02]  /*1dd10*/  MUFU.RCP R27, R46 ;  /* 0x0000002e001b7308 */ /* 0x000e640000001000 */
[----:B-1----:R-:W-:-:S04]  /*1dd20*/  FFMA R0, R46, R27, -1 ;  /* 0xbf8000002e007423 */ /* 0x002fc8000000001b */
[----:B------:R-:W-:-:S04]  /*1dd30*/  FADD.FTZ R0, -R0, -RZ ;  /* 0x800000ff00007221 */ /* 0x000fc80000010100 */
[----:B------:R-:W-:-:S07]  /*1dd40*/  FFMA R27, R27, R0, R27 ;  /* 0x000000001b1b7223 */ /* 0x000fce000000001b */
.L_x_637:
[----:B------:R-:W-:Y:S05]  /*1dd50*/  BSYNC B1 ;  /* 0x0000000000017941 */ /* 0x000fea0003800000 */
.L_x_635:
        /* <DEDUP_REMOVED lines=10> */
.L_x_639:
[----:B------:R-:W1:Y:S02]  /*1de00*/  MUFU.RCP R28, R29 ;  /* 0x0000001d001c7308 */ /* 0x000e640000001000 */
[----:B-1----:R-:W-:-:S04]  /*1de10*/  FFMA R0, R29, R28, -1 ;  /* 0xbf8000001d007423 */ /* 0x002fc8000000001c */
[----:B------:R-:W-:-:S04]  /*1de20*/  FADD.FTZ R3, -R0, -RZ ;  /* 0x800000ff00037221 */ /* 0x000fc80000010100 */
[----:B------:R-:W-:-:S07]  /*1de30*/  FFMA R28, R28, R3, R28 ;  /* 0x000000031c1c7223 */ /* 0x000fce000000001c */
.L_x_640:
[----:B------:R-:W-:Y:S05]  /*1de40*/  BSYNC B1 ;  /* 0x0000000000017941 */ /* 0x000fea0003800000 */
.L_x_638:
        /* <DEDUP_REMOVED lines=10> */
.L_x_642:
[----:B------:R-:W1:Y:S02]  /*1def0*/  MUFU.RCP R29, R50 ;  /* 0x00000032001d7308 */ /* 0x000e640000001000 */
[----:B-1----:R-:W-:-:S04]  /*1df00*/  FFMA R0, R50, R29, -1 ;  /* 0xbf80000032007423 */ /* 0x002fc8000000001d */
[----:B------:R-:W-:-:S04]  /*1df10*/  FADD.FTZ R0, -R0, -RZ ;  /* 0x800000ff00007221 */ /* 0x000fc80000010100 */
[----:B------:R-:W-:-:S07]  /*1df20*/  FFMA R29, R29, R0, R29 ;  /* 0x000000001d1d7223 */ /* 0x000fce000000001d */
.L_x_643:
[----:B------:R-:W-:Y:S05]  /*1df30*/  BSYNC B1 ;  /* 0x0000000000017941 */ /* 0x000fea0003800000 */
.L_x_641:
        /* <DEDUP_REMOVED lines=10> */
.L_x_645:
[----:B------:R-:W1:Y:S02]  /*1dfe0*/  MUFU.RCP R34, R57 ;  /* 0x0000003900227308 */ /* 0x000e640000001000 */
[----:B-1----:R-:W-:-:S04]  /*1dff0*/  FFMA R0, R57, R34, -1 ;  /* 0xbf80000039007423 */ /* 0x002fc80000000022 */
[----:B------:R-:W-:-:S04]  /*1e000*/  FADD.FTZ R3, -R0, -RZ ;  /* 0x800000ff00037221 */ /* 0x000fc80000010100 */
[----:B------:R-:W-:-:S07]  /*1e010*/  FFMA R34, R34, R3, R34 ;  /* 0x0000000322227223 */ /* 0x000fce0000000022 */
.L_x_646:
[----:B------:R-:W-:Y:S05]  /*1e020*/  BSYNC B1 ;  /* 0x0000000000017941 */ /* 0x000fea0003800000 */
.L_x_644:
        /* <DEDUP_REMOVED lines=10> */
.L_x_648:
[----:B------:R-:W1:Y:S02]  /*1e0d0*/  MUFU.RCP R35, R58 ;  /* 0x0000003a00237308 */ /* 0x000e640000001000 */
[----:B-1----:R-:W-:-:S04]  /*1e0e0*/  FFMA R0, R58, R35, -1 ;  /* 0xbf8000003a007423 */ /* 0x002fc80000000023 */
[----:B------:R-:W-:-:S04]  /*1e0f0*/  FADD.FTZ R0, -R0, -RZ ;  /* 0x800000ff00007221 */ /* 0x000fc80000010100 */
[----:B------:R-:W-:-:S07]  /*1e100*/  FFMA R35, R35, R0, R35 ;  /* 0x0000000023237223 */ /* 0x000fce0000000023 */
.L_x_649:
[----:B------:R-:W-:Y:S05]  /*1e110*/  BSYNC B1 ;  /* 0x0000000000017941 */ /* 0x000fea0003800000 */
.L_x_647:
        /* <DEDUP_REMOVED lines=10> */
.L_x_651:
[----:B------:R-:W1:Y:S02]  /*1e1c0*/  MUFU.RCP R36, R37 ;  /* 0x0000002500247308 */ /* 0x000e640000001000 */
[----:B-1----:R-:W-:-:S04]  /*1e1d0*/  FFMA R0, R37, R36, -1 ;  /* 0xbf80000025007423 */ /* 0x002fc80000000024 */
[----:B------:R-:W-:-:S04]  /*1e1e0*/  FADD.FTZ R3, -R0, -RZ ;  /* 0x800000ff00037221 */ /* 0x000fc80000010100 */
[----:B------:R-:W-:-:S07]  /*1e1f0*/  FFMA R36, R36, R3, R36 ;  /* 0x0000000324247223 */ /* 0x000fce0000000024 */
.L_x_652:
[----:B------:R-:W-:Y:S05]  /*1e200*/  BSYNC B1 ;  /* 0x0000000000017941 */ /* 0x000fea0003800000 */
.L_x_650:
        /* <DEDUP_REMOVED lines=10> */
.L_x_654:
[----:B------:R-:W1:Y:S02]  /*1e2b0*/  MUFU.RCP R37, R38 ;  /* 0x0000002600257308 */ /* 0x000e640000001000 */
[----:B-1----:R-:W-:-:S04]  /*1e2c0*/  FFMA R0, R38, R37, -1 ;  /* 0xbf80000026007423 */ /* 0x002fc80000000025 */
[----:B------:R-:W-:-:S04]  /*1e2d0*/  FADD.FTZ R0, -R0, -RZ ;  /* 0x800000ff00007221 */ /* 0x000fc80000010100 */
[----:B------:R-:W-:-:S07]  /*1e2e0*/  FFMA R37, R37, R0, R37 ;  /* 0x0000000025257223 */ /* 0x000fce0000000025 */
.L_x_655:
[----:B------:R-:W-:Y:S05]  /*1e2f0*/  BSYNC B1 ;  /* 0x0000000000017941 */ /* 0x000fea0003800000 */
.L_x_653:
        /* <DEDUP_REMOVED lines=10> */
.L_x_657:
[----:B------:R-:W1:Y:S02]  /*1e3a0*/  MUFU.RCP R38, R33 ;  /* 0x0000002100267308 */ /* 0x000e640000001000 */
[----:B-1----:R-:W-:-:S04]  /*1e3b0*/  FFMA R0, R33, R38, -1 ;  /* 0xbf80000021007423 */ /* 0x002fc80000000026 */
[----:B------:R-:W-:-:S04]  /*1e3c0*/  FADD.FTZ R3, -R0, -RZ ;  /* 0x800000ff00037221 */ /* 0x000fc80000010100 */
[----:B------:R-:W-:-:S07]  /*1e3d0*/  FFMA R38, R38, R3, R38 ;  /* 0x0000000326267223 */ /* 0x000fce0000000026 */
.L_x_658:
[----:B------:R-:W-:Y:S05]  /*1e3e0*/  BSYNC B1 ;  /* 0x0000000000017941 */ /* 0x000fea0003800000 */
.L_x_656:
        /* <DEDUP_REMOVED lines=10> */
.L_x_660:
[----:B------:R-:W1:Y:S02]  /*1e490*/  MUFU.RCP R0, R31 ;  /* 0x0000001f00007308 */ /* 0x000e640000001000 */
[----:B-1----:R-:W-:-:S04]  /*1e4a0*/  FFMA R2, R31, R0, -1 ;  /* 0xbf8000001f027423 */ /* 0x002fc80000000000 */
[----:B------:R-:W-:-:S04]  /*1e4b0*/  FADD.FTZ R33, -R2, -RZ ;  /* 0x800000ff02217221 */ /* 0x000fc80000010100 */
[----:B------:R-:W-:-:S07]  /*1e4c0*/  FFMA R33, R0, R33, R0 ;  /* 0x0000002100217223 */ /* 0x000fce0000000000 */
.L_x_661:
[----:B------:R-:W-:Y:S05]  /*1e4d0*/  BSYNC B1 ;  /* 0x0000000000017941 */ /* 0x000fea0003800000 */
.L_x_659:
        /* <DEDUP_REMOVED lines=10> */
.L_x_663:
[----:B------:R-:W1:Y:S02]  /*1e580*/  MUFU.RCP R0, R13 ;  /* 0x0000000d00007308 */ /* 0x000e640000001000 */
[----:B-1----:R-:W-:-:S04]  /*1e590*/  FFMA R2, R13, R0, -1 ;  /* 0xbf8000000d027423 */ /* 0x002fc80000000000 */
[----:B------:R-:W-:-:S04]  /*1e5a0*/  FADD.FTZ R31, -R2, -RZ ;  /* 0x800000ff021f7221 */ /* 0x000fc80000010100 */
[----:B------:R-:W-:-:S07]  /*1e5b0*/  FFMA R31, R0, R31, R0 ;  /* 0x0000001f001f7223 */ /* 0x000fce0000000000 */
.L_x_664:
[----:B------:R-:W-:Y:S05]  /*1e5c0*/  BSYNC B1 ;  /* 0x0000000000017941 */ /* 0x000fea0003800000 */
.L_x_662:
        /* <DEDUP_REMOVED lines=10> */
.L_x_666:
[----:B------:R-:W1:Y:S02]  /*1e670*/  MUFU.RCP R3, R30 ;  /* 0x0000001e00037308 */ /* 0x000e640000001000 */
[----:B-1----:R-:W-:-:S04]  /*1e680*/  FFMA R0, R30, R3, -1 ;  /* 0xbf8000001e007423 */ /* 0x002fc80000000003 */
[----:B------:R-:W-:-:S04]  /*1e690*/  FADD.FTZ R0, -R0, -RZ ;  /* 0x800000ff00007221 */ /* 0x000fc80000010100 */
[----:B------:R-:W-:-:S07]  /*1e6a0*/  FFMA R40, R3, R0, R3 ;  /* 0x0000000003287223 */ /* 0x000fce0000000003 */
.L_x_667:
[----:B------:R-:W-:Y:S05]  /*1e6b0*/  BSYNC B1 ;  /* 0x0000000000017941 */ /* 0x000fea0003800000 */
.L_x_665:
        /* <DEDUP_REMOVED lines=10> */
.L_x_669:
[----:B------:R-:W1:Y:S02]  /*1e760*/  MUFU.RCP R3, R14 ;  /* 0x0000000e00037308 */ /* 0x000e640000001000 */
[----:B-1----:R-:W-:-:S04]  /*1e770*/  FFMA R0, R14, R3, -1 ;  /* 0xbf8000000e007423 */ /* 0x002fc80000000003 */
[----:B------:R-:W-:-:S04]  /*1e780*/  FADD.FTZ R0, -R0, -RZ ;  /* 0x800000ff00007221 */ /* 0x000fc80000010100 */
[----:B------:R-:W-:-:S07]  /*1e790*/  FFMA R30, R3, R0, R3 ;  /* 0x00000000031e7223 */ /* 0x000fce0000000003 */
.L_x_670:
[----:B------:R-:W-:Y:S05]  /*1e7a0*/  BSYNC B1 ;  /* 0x0000000000017941 */ /* 0x000fea0003800000 */
.L_x_668:
        /* <DEDUP_REMOVED lines=10> */
.L_x_672:
[----:B------:R-:W1:Y:S02]  /*1e850*/  MUFU.RCP R0, R15 ;  /* 0x0000000f00007308 */ /* 0x000e640000001000 */
[----:B-1----:R-:W-:-:S04]  /*1e860*/  FFMA R2, R15, R0, -1 ;  /* 0xbf8000000f027423 */ /* 0x002fc80000000000 */
[----:B------:R-:W-:-:S04]  /*1e870*/  FADD.FTZ R13, -R2, -RZ ;  /* 0x800000ff020d7221 */ /* 0x000fc80000010100 */
[----:B------:R-:W-:-:S07]  /*1e880*/  FFMA R13, R0, R13, R0 ;  /* 0x0000000d000d7223 */ /* 0x000fce0000000000 */
.L_x_673:
[----:B------:R-:W-:Y:S05]  /*1e890*/  BSYNC B1 ;  /* 0x0000000000017941 */ /* 0x000fea0003800000 */
.L_x_671:
        /* <DEDUP_REMOVED lines=10> */
.L_x_675:
[----:B------:R-:W1:Y:S02]  /*1e940*/  MUFU.RCP R3, R24 ;  /* 0x0000001800037308 */ /* 0x000e640000001000 */
[----:B-1----:R-:W-:-:S04]  /*1e950*/  FFMA R0, R24, R3, -1 ;  /* 0xbf80000018007423 */ /* 0x002fc80000000003 */
[----:B------:R-:W-:-:S04]  /*1e960*/  FADD.FTZ R0, -R0, -RZ ;  /* 0x800000ff00007221 */ /* 0x000fc80000010100 */
[----:B------:R-:W-:-:S07]  /*1e970*/  FFMA R14, R3, R0, R3 ;  /* 0x00000000030e7223 */ /* 0x000fce0000000003 */
.L_x_676:
[----:B------:R-:W-:Y:S05]  /*1e980*/  BSYNC B1 ;  /* 0x0000000000017941 */ /* 0x000fea0003800000 */
.L_x_674:
        /* <DEDUP_REMOVED lines=8> */
.L_x_677:
[----:B------:R-:W1:Y:S02]  /*1ea10*/  MUFU.RCP R0, R25 ;  /* 0x0000001900007308 */ /* 0x000e640000001000 */
[----:B-1----:R-:W-:-:S04]  /*1ea20*/  FFMA R2, R25, R0, -1 ;  /* 0xbf80000019027423 */ /* 0x002fc80000000000 */
[----:B------:R-:W-:-:S04]  /*1ea30*/  FADD.FTZ R3, -R2, -RZ ;  /* 0x800000ff02037221 */ /* 0x000fc80000010100 */
[----:B------:R-:W-:-:S07]  /*1ea40*/  FFMA R0, R0, R3, R0 ;  /* 0x0000000300007223 */ /* 0x000fce0000000000 */
.L_x_678:
        /* <DEDUP_REMOVED lines=29> */
.L_x_680:
[----:B------:R-:W-:Y:S05]  /*1ec20*/  BSYNC B0 ;  /* 0x0000000000007941 */ /* 0x000fea0003800000 */
.L_x_679:
[----:B------:R-:W-:Y:S06]  /*1ec30*/  BAR.SYNC.DEFER_BLOCKING 0x1, 0x100 ;  /* 0x0044000000007b1d */ /* 0x000fec0000010000 */
[----:B------:R-:W-:Y:S04]  /*1ec40*/  BSSY B0, `(.L_x_681) ;  /* 0x0000009000007945 */ /* 0x000fe80003800000 */
[----:B------:R-:W-:Y:S05]  /*1ec50*/  @P0 BRA `(.L_x_682) ;  /* 0x00000000001c0947 */ /* 0x000fea0003800000 */
[----:B------:R-:W-:-:S13]  /*1ec60*/  ISETP.NE.AND P2, PT, R155, 0x3, PT ;  /* 0x000000039b00780c */ /* 0x000fda0003f45270 */
[----:B------:R-:W-:Y:S05]  /*1ec70*/  @!P2 BRA `(.L_x_683) ;  /* 0x000000000004a947 */ /* 0x000fea0003800000 */
[----:B------:R-:W-:Y:S01]  /*1ec80*/  BPT.TRAP 0x1 ;  /* 0x000000040000795c */ /* 0x000fe20000300000 */
.L_x_683:
[----:B------:R-:W-:-:S04]  /*1ec90*/  ULEA UR4, UR5, UR49, 0x3 ;  /* 0x0000003105047291 */ /* 0x000fc8000f8e183f */
[----:B------:R-:W-:-:S04]  /*1eca0*/  UIADD3 UR4, UR4, 0x50, URZ ;  /* 0x0000005004047890 */ /* 0x000fc8000fffe03f */
[----:B------:R-:W-:-:S09]  /*1ecb0*/  UPRMT UR4, UR48, 0x654, UR4 ;  /* 0x0000065430047896 */ /* 0x000fd20008000004 */
[----:B------:R-:W-:Y:S03]  /*1ecc0*/  SYNCS.ARRIVE.TRANS64.RED.A1T0 RZ, [UR4], RZ ;  /* 0x000000ffffff79a7 */ /* 0x000fe60008100404 */
.L_x_682:
[----:B------:R-:W-:Y:S05]  /*1ecd0*/  BSYNC B0 ;  /* 0x0000000000007941 */ /* 0x000fea0003800000 */
.L_x_681:
        /* <DEDUP_REMOVED lines=8> */
.L_x_686:
        /* <DEDUP_REMOVED lines=8> */
.L_x_1132:
[----:B------:R-:W-:Y:S05]  /*1ede0*/  BSYNC B1 ;  /* 0x0000000000017941 */ /* 0x000fea0003800000 */
.L_x_687:
        /* <DEDUP_REMOVED lines=38> */
.L_x_689:
[----:B------:R-:W-:Y:S02]  /*1f050*/  LOP3.LUT R9, R9, R24, RZ, 0x3c, !PT ;  /* 0x0000001809097212 */ /* 0x000fe400078e3cff */
[----:B------:R-:W-:-:S07]  /*1f060*/  SEL R4, R2, RZ, P3 ;  /* 0x000000ff02047207 */ /* 0x000fce0001800000 */
.L_x_685:
[----:B------:R-:W-:Y:S05]  /*1f070*/  BSYNC B0 ;  /* 0x0000000000007941 */ /* 0x000fea0003800000 */
.L_x_684:
[----:B------:R-:W-:Y:S01]  /*1f080*/  MOV R46, 0x3bbb989d ;  /* 0x3bbb989d002e7802 */ /* 0x000fe20000000f00 */
[C---:B------:R-:W-:Y:S01]  /*1f090*/  FFMA R105, R17.reuse, R105, R153 ;  /* 0x0000006911697223 */ /* 0x040fe20000000099 */
[C---:B------:R-:W-:Y:S01]  /*1f0a0*/  FFMA R106, R17.reuse, R106, R23 ;  /* 0x0000006a116a7223 */ /* 0x040fe20000000017 */
[----:B------:R-:W-:Y:S02]  /*1f0b0*/  IMAD.MOV.U32 R47, RZ, RZ, 0x437c0000 ;  /* 0x437c0000ff2f7424 */ /* 0x000fe400078e00ff */
[----:B------:R-:W-:Y:S01]  /*1f0c0*/  FFMA R107, R17, R107, R152 ;  /* 0x0000006b116b7223 */ /* 0x000fe20000000098 */
[-C--:B------:R-:W-:Y:S01]  /*1f0d0*/  FFMA.SAT R2, -R105, R46.reuse, 0.5 ;  /* 0x3f00000069027423 */ /* 0x080fe2000000212e */
[----:B------:R-:W-:Y:S01]  /*1f0e0*/  FFMA.SAT R13, -R106, R46, 0.5 ;  /* 0x3f0000006a0d7423 */ /* 0x000fe2000000212e */
[----:B------:R-:W-:Y:S01]  /*1f0f0*/  FFMA R108, R17, R108, R21 ;  /* 0x0000006c116c7223 */ /* 0x000fe20000000015 */
[-C--:B-1----:R-:W-:Y:S01]  /*1f100*/  FFMA.SAT R24, -R107, R46.reuse, 0.5 ;  /* 0x3f0000006b187423 */ /* 0x082fe2000000212e */
[-C--:B------:R-:W-:Y:S01]  /*1f110*/  FFMA.RM R2, R2, R47.reuse, 12582913 ;  /* 0x4b40000102027423 */ /* 0x080fe2000000402f */
[----:B------:R-:W-:Y:S01]  /*1f120*/  FFMA.RM R15, R13, R47, 12582913 ;  /* 0x4b4000010d0f7423 */ /* 0x000fe2000000402f */
[----:B------:R-:W-:Y:S01]  /*1f130*/  FFMA R109, R17, R109, R22 ;  /* 0x0000006d116d7223 */ /* 0x000fe20000000016 */
[-C--:B------:R-:W-:Y:S01]  /*1f140*/  FFMA.RM R26, R24, R47.reuse, 12582913 ;  /* 0x4b400001181a7423 */ /* 0x080fe2000000402f */
[----:B------:R-:W-:Y:S01]  /*1f150*/  FADD R14, R2, -12583039 ;  /* 0xcb40007f020e7421 */ /* 0x000fe20000000000 */
[----:B------:R-:W-:Y:S01]  /*1f160*/  FADD R13, R15, -12583039 ;  /* 0xcb40007f0f0d7421 */ /* 0x000fe20000000000 */
[-C--:B------:R-:W-:Y:S01]  /*1f170*/  FFMA.SAT R27, -R108, R46.reuse, 0.5 ;  /* 0x3f0000006c1b7423 */ /* 0x080fe2000000212e */
[----:B------:R-:W-:Y:S01]  /*1f180*/  FFMA.SAT R30, -R109, R46, 0.5 ;  /* 0x3f0000006d1e7423 */ /* 0x000fe2000000212e */
[----:B------:R-:W-:Y:S01]  /*1f190*/  FFMA R14, -R105, 1.4426950216293334961, -R14 ;  /* 0x3fb8aa3b690e7823 */ /* 0x000fe2000000090e */
[----:B------:R-:W-:Y:S01]  /*1f1a0*/  FFMA R25, -R106, 1.4426950216293334961, -R13 ;  /* 0x3fb8aa3b6a197823 */ /* 0x000fe2000000090d */
[C---:B------:R-:W-:Y:S01]  /*1f1b0*/  FFMA R104, R17.reuse, R104, R154 ;  /* 0x0000006811687223 */ /* 0x040fe2000000009a */
[----:B------:R-:W-:Y:S01]  /*1f1c0*/  FADD R24, R26, -12583039 ;  /* 0xcb40007f1a187421 */ /* 0x000fe20000000000 */
[----:B------:R-:W-:Y:S01]  /*1f1d0*/  FFMA R110, R17, R110, R19 ;  /* 0x0000006e116e7223 */ /* 0x000fe20000000013 */
[----:B------:R-:W-:Y:S01]  /*1f1e0*/  FFMA R14, -R105, 1.925963033500011079e-08, R14 ;  /* 0x32a57060690e7823 */ /* 0x000fe2000000010e */
[-C--:B------:R-:W-:Y:S01]  /*1f1f0*/  FFMA.RM R29, R27, R47.reuse, 12582913 ;  /* 0x4b4000011b1d7423 */ /* 0x080fe2000000402f */
[----:B------:R-:W-:Y:S01]  /*1f200*/  FFMA R25, -R106, 1.925963033500011079e-08, R25 ;  /* 0x32a570606a197823 */ /* 0x000fe20000000119 */
[----:B------:R-:W-:Y:S01]  /*1f210*/  FFMA.RM R30, R30, R47, 12582913 ;  /* 0x4b4000011e1e7423 */ /* 0x000fe2000000402f */
[----:B------:R-:W-:Y:S01]  /*1f220*/  FFMA R111, R17, R111, R20 ;  /* 0x0000006f116f7223 */ /* 0x000fe20000000014 */
[-C--:B------:R-:W-:Y:S01]  /*1f230*/  FFMA.SAT R0, -R104, R46.reuse, 0.5 ;  /* 0x3f00000068007423 */ /* 0x080fe2000000212e */
[----:B------:R-:W-:Y:S01]  /*1f240*/  FFMA.SAT R33, -R110, R46, 0.5 ;  /* 0x3f0000006e217423 */ /* 0x000fe2000000212e */
[----:B------:R1:W2:Y:S01]  /*1f250*/  MUFU.EX2 R13, R14 ;  /* 0x0000000e000d7308 */ /* 0x0002a20000000800 */
[----:B------:R-:W-:Y:S01]  /*1f260*/  FFMA R28, -R107, 1.4426950216293334961, -R24 ;  /* 0x3fb8aa3b6b1c7823 */ /* 0x000fe20000000918 */
[----:B------:R-:W-:Y:S01]  /*1f270*/  FADD R27, R29, -12583039 ;  /* 0xcb40007f1d1b7421 */ /* 0x000fe20000000000 */
[----:B------:R-:W-:Y:S01]  /*1f280*/  FFMA R112, R17, R112, R18 ;  /* 0x0000007011707223 */ /* 0x000fe20000000012 */
[-C--:B------:R-:W-:Y:S01]  /*1f290*/  FFMA.RM R0, R0, R47.reuse, 12582913 ;  /* 0x4b40000100007423 */ /* 0x080fe2000000402f */
[----:B------:R-:W-:Y:S01]  /*1f2a0*/  FFMA.RM R33, R33, R47, 12582913 ;  /* 0x4b40000121217423 */ /* 0x000fe2000000402f */
[----:B------:R-:W-:Y:S01]  /*1f2b0*/  FFMA R31, -R108, 1.4426950216293334961, -R27 ;  /* 0x3fb8aa3b6c1f7823 */ /* 0x000fe2000000091b */
[----:B------:R-:W-:Y:S01]  /*1f2c0*/  FFMA.SAT R37, -R112, R46, 0.5 ;  /* 0x3f00000070257423 */ /* 0x000fe2000000212e */
[----:B------:R3:W-:Y:S01]  /*1f2d0*/  MUFU.EX2 R24, R25 ;  /* 0x0000001900187308 */ /* 0x0007e20000000800 */
[----:B-1----:R-:W-:Y:S01]  /*1f2e0*/  FADD R14, R30, -12583039 ;  /* 0xcb40007f1e0e7421 */ /* 0x002fe20000000000 */
[----:B------:R-:W-:Y:S01]  /*1f2f0*/  FADD R3, R0, -12583039 ;  /* 0xcb40007f00037421 */ /* 0x000fe20000000000 */
[----:B------:R-:W-:Y:S01]  /*1f300*/  FFMA R113, R17, R113, R12 ;  /* 0x0000007111717223 */ /* 0x000fe2000000000c */
[----:B------:R-:W-:Y:S01]  /*1f310*/  FFMA R28, -R107, 1.925963033500011079e-08, R28 ;  /* 0x32a570606b1c7823 */ /* 0x000fe2000000011c */
[----:B------:R-:W-:Y:S01]  /*1f320*/  FFMA R34, -R109, 1.4426950216293334961, -R14 ;  /* 0x3fb8aa3b6d227823 */ /* 0x000fe2000000090e */
[----:B------:R-:W-:Y:S01]  /*1f330*/  FFMA R31, -R108, 1.925963033500011079e-08, R31 ;  /* 0x32a570606c1f7823 */ /* 0x000fe2000000011f */
[-C--:B------:R-:W-:Y:S01]  /*1f340*/  FFMA.RM R37, R37, R47.reuse, 12582913 ;  /* 0x4b40000125257423 */ /* 0x080fe2000000402f */
[----:B------:R-:W-:Y:S01]  /*1f350*/  FFMA R114, R17, R114, R11 ;  /* 0x0000007211727223 */ /* 0x000fe2000000000b */
[-C--:B---3--:R-:W-:Y:S01]  /*1f360*/  FFMA.SAT R25, -R111, R46.reuse, 0.5 ;  /* 0x3f0000006f197423 */ /* 0x088fe2000000212e */
[----:B------:R-:W-:Y:S01]  /*1f370*/  FFMA R34, -R109, 1.925963033500011079e-08, R34 ;  /* 0x32a570606d227823 */ /* 0x000fe20000000122 */
[C---:B------:R-:W-:Y:S01]  /*1f380*/  FFMA R3, -R104.reuse, 1.4426950216293334961, -R3 ;  /* 0x3fb8aa3b68037823 */ /* 0x040fe20000000903 */
[----:B------:R-:W-:Y:S01]  /*1f390*/  FFMA.SAT R38, -R113, R46, 0.5 ;  /* 0x3f00000071267423 */ /* 0x000fe2000000212e */
[----:B------:R-:W-:Y:S01]  /*1f3a0*/  FFMA.RM R36, R25, R47, 12582913 ;  /* 0x4b40000119247423 */ /* 0x000fe2000000402f */
[----:B------:R-:W-:Y:S01]  /*1f3b0*/  FADD R25, R33, -12583039 ;  /* 0xcb40007f21197421 */ /* 0x000fe20000000000 */
[----:B------:R1:W-:Y:S01]  /*1f3c0*/  MUFU.EX2 R27, R28 ;  /* 0x0000001c001b7308 */ /* 0x0003e20000000800 */
[----:B------:R-:W-:Y:S01]  /*1f3d0*/  FFMA R3, -R104, 1.925963033500011079e-08, R3 ;  /* 0x32a5706068037823 */ /* 0x000fe20000000103 */
[C---:B------:R-:W-:Y:S01]  /*1f3e0*/  FFMA R115, R17.reuse, R115, R10 ;  /* 0x0000007311737223 */ /* 0x040fe2000000000a */
[----:B------:R-:W-:Y:S01]  /*1f3f0*/  FFMA R35, -R110, 1.4426950216293334961, -R25 ;  /* 0x3fb8aa3b6e237823 */ /* 0x000fe20000000919 */
[----:B------:R-:W-:Y:S01]  /*1f400*/  FFMA.RM R38, R38, R47, 12582913 ;  /* 0x4b40000126267423 */ /* 0x000fe2000000402f */
[----:B------:R-:W-:Y:S01]  /*1f410*/  FFMA R116, R17, R116, R8 ;  /* 0x0000007411747223 */ /* 0x000fe20000000008 */
[----:B------:R-:W-:Y:S01]  /*1f420*/  FFMA.SAT R40, -R115, R46, 0.5 ;  /* 0x3f00000073287423 */ /* 0x000fe2000000212e */
[----:B------:R-:W-:Y:S01]  /*1f430*/  FFMA R35, -R110, 1.925963033500011079e-08, R35 ;  /* 0x32a570606e237823 */ /* 0x000fe20000000123 */
[----:B------:R3:W4:Y:S01]  /*1f440*/  MUFU.EX2 R14, R31 ;  /* 0x0000001f000e7308 */ /* 0x0007220000000800 */
[----:B-1----:R-:W-:Y:S01]  /*1f450*/  FADD R28, R36, -12583039 ;  /* 0xcb40007f241c7421 */ /* 0x002fe20000000000 */
[C---:B------:R-:W-:Y:S01]  /*1f460*/  FFMA R117, R17.reuse, R117, R7 ;  /* 0x0000007511757223 */ /* 0x040fe20000000007 */
[----:B------:R-:W-:Y:S01]  /*1f470*/  FFMA R118, R17, R118, R6 ;  /* 0x0000007611767223 */ /* 0x000fe20000000006 */
[----:B------:R-:W-:Y:S01]  /*1f480*/  FFMA.RM R41, R40, R47, 12582913 ;  /* 0x4b40000128297423 */ /* 0x000fe2000000402f */
[----:B------:R-:W-:Y:S01]  /*1f490*/  FFMA R28, -R111, 1.4426950216293334961, -R28 ;  /* 0x3fb8aa3b6f1c7823 */ /* 0x000fe2000000091c */
[----:B------:R-:W-:Y:S01]  /*1f4a0*/  FFMA R119, R17, R119, R5 ;  /* 0x0000007711777223 */ /* 0x000fe20000000005 */
[-C--:B------:R-:W-:Y:S01]  /*1f4b0*/  FFMA.SAT R43, -R116, R46.reuse, 0.5 ;  /* 0x3f000000742b7423 */ /* 0x080fe2000000212e */
[----:B------:R1:W-:Y:S01]  /*1f4c0*/  MUFU.EX2 R25, R34 ;  /* 0x0000002200197308 */ /* 0x0003e20000000800 */
[----:B---3--:R-:W-:Y:S01]  /*1f4d0*/  FADD R31, R37, -12583039 ;  /* 0xcb40007f251f7421 */ /* 0x008fe20000000000 */
[----:B------:R-:W-:Y:S01]  /*1f4e0*/  FFMA R111, -R111, 1.925963033500011079e-08, R28 ;  /* 0x32a570606f6f7823 */ /* 0x000fe2000000011c */
[-C--:B------:R-:W-:Y:S01]  /*1f4f0*/  FFMA.SAT R45, -R118, R46.reuse, 0.5 ;  /* 0x3f000000762d7423 */ /* 0x080fe2000000212e */
[-C--:B------:R-:W-:Y:S01]  /*1f500*/  FFMA.RM R43, R43, R47.reuse, 12582913 ;  /* 0x4b4000012b2b7423 */ /* 0x080fe2000000402f */
[----:B------:R-:W-:Y:S01]  /*1f510*/  FFMA R31, -R112, 1.4426950216293334961, -R31 ;  /* 0x3fb8aa3b701f7823 */ /* 0x000fe2000000091f */
[----:B------:R-:W-:Y:S01]  /*1f520*/  SHF.L.U32 R0, R0, 0x17, RZ ;  /* 0x0000001700007819 */ /* 0x000fe200000006ff */
[-C--:B------:R-:W-:Y:S01]  /*1f530*/  FFMA.RM R45, R45, R47.reuse, 12582913 ;  /* 0x4b4000012d2d7423 */ /* 0x080fe2000000402f */
[----:B------:R-:W3:Y:S01]  /*1f540*/  MUFU.EX2 R3, R3 ;  /* 0x0000000300037308 */ /* 0x000ee20000000800 */
[----:B-1----:R-:W-:Y:S01]  /*1f550*/  FFMA.SAT R34, -R114, R46, 0.5 ;  /* 0x3f00000072227423 */ /* 0x002fe2000000212e */
[----:B------:R-:W-:Y:S01]  /*1f560*/  FFMA R31, -R112, 1.925963033500011079e-08, R31 ;  /* 0x32a57060701f7823 */ /* 0x000fe2000000011f */
[----:B------:R-:W-:Y:S01]  /*1f570*/  FADD R42, R41, -12583039 ;  /* 0xcb40007f292a7421 */ /* 0x000fe20000000000 */
[----:B------:R-:W-:Y:S01]  /*1f580*/  SHF.L.U32 R2, R2, 0x17, RZ ;  /* 0x0000001702027819 */ /* 0x000fe200000006ff */
[----:B------:R-:W-:Y:S01]  /*1f590*/  FFMA.RM R39, R34, R47, 12582913 ;  /* 0x4b40000122277423 */ /* 0x000fe2000000402f */
[----:B------:R-:W-:Y:S01]  /*1f5a0*/  FADD R34, R38, -12583039 ;  /* 0xcb40007f26227421 */ /* 0x000fe20000000000 */
[----:B------:R-:W-:Y:S01]  /*1f5b0*/  FFMA R42, -R115, 1.4426950216293334961, -R42 ;  /* 0x3fb8aa3b732a7823 */ /* 0x000fe2000000092a */
[----:B------:R1:W5:Y:S01]  /*1f5c0*/  MUFU.EX2 R28, R35 ;  /* 0x00000023001c7308 */ /* 0x0003620000000800 */
[----:B------:R-:W-:Y:S01]  /*1f5d0*/  SHF.L.U32 R29, R29, 0x17, RZ ;  /* 0x000000171d1d7819 */ /* 0x000fe200000006ff */
[----:B------:R-:W-:Y:S01]  /*1f5e0*/  FFMA R40, -R113, 1.4426950216293334961, -R34 ;  /* 0x3fb8aa3b71287823 */ /* 0x000fe20000000922 */
[----:B------:R-:W-:Y:S01]  /*1f5f0*/  FFMA R42, -R115, 1.925963033500011079e-08, R42 ;  /* 0x32a57060732a7823 */ /* 0x000fe2000000012a */
[----:B--2---:R-:W-:Y:S01]  /*1f600*/  FFMA R50, R2, R13, 1 ;  /* 0x3f80000002327423 */ /* 0x004fe2000000000d */
[----:B------:R-:W-:Y:S01]  /*1f610*/  SHF.L.U32 R15, R15, 0x17, RZ ;  /* 0x000000170f0f7819 */ /* 0x000fe200000006ff */
[----:B------:R-:W-:Y:S01]  /*1f620*/  FFMA R40, -R113, 1.925963033500011079e-08, R40 ;  /* 0x32a5706071287823 */ /* 0x000fe20000000128 */
[----:B----4-:R-:W-:Y:S01]  /*1f630*/  FFMA R54, R29, R14, 1 ;  /* 0x3f8000001d367423 */ /* 0x010fe2000000000e */
[----:B------:R2:W-:Y:S01]  /*1f640*/  MUFU.EX2 R34, R31 ;  /* 0x0000001f00227308 */ /* 0x0005e20000000800 */
[----:B-1----:R-:W-:Y:S01]  /*1f650*/  FADD R35, R39, -12583039 ;  /* 0xcb40007f27237421 */ /* 0x002fe20000000000 */
[----:B---3--:R-:W-:Y:S01]  /*1f660*/  FFMA R49, R0, R3, 1 ;  /* 0x3f80000000317423 */ /* 0x008fe20000000003 */
[----:B------:R-:W-:Y:S01]  /*1f670*/  SHF.L.U32 R26, R26, 0x17, RZ ;  /* 0x000000171a1a7819 */ /* 0x000fe200000006ff */
[----:B------:R-:W-:-:S02]  /*1f680*/  IMAD.SHL.U32 R30, R30, 0x800000, RZ ;  /* 0x008000001e1e7824 */ /* 0x000fc400078e00ff */
[C---:B------:R-:W-:Y:S01]  /*1f690*/  FFMA R35, -R114.reuse, 1.4426950216293334961, -R35 ;  /* 0x3fb8aa3b72237823 */ /* 0x040fe20000000923 */
[----:B------:R-:W-:Y:S01]  /*1f6a0*/  SHF.L.U32 R33, R33, 0x17, RZ ;  /* 0x0000001721217819 */ /* 0x000fe200000006ff */
[----:B------:R-:W-:Y:S01]  /*1f6b0*/  IMAD.SHL.U32 R39, R39, 0x800000, RZ ;  /* 0x0080000027277824 */ /* 0x000fe200078e00ff */
[----:B------:R-:W-:Y:S01]  /*1f6c0*/  IADD3 R0, R49, 0x1800000, RZ ;  /* 0x0180000031007810 */ /* 0x000fe20007ffe0ff */
[-C--:B--2---:R-:W-:Y:S01]  /*1f6d0*/  FFMA.SAT R31, -R117, R46.reuse, 0.5 ;  /* 0x3f000000751f7423 */ /* 0x084fe2000000212e */
[----:B------:R-:W-:Y:S01]  /*1f6e0*/  FFMA.SAT R46, -R119, R46, 0.5 ;  /* 0x3f000000772e7423 */ /* 0x000fe2000000212e */
[----:B------:R-:W-:Y:S01]  /*1f6f0*/  FFMA R114, -R114, 1.925963033500011079e-08, R35 ;  /* 0x32a5706072727823 */ /* 0x000fe20000000123 */
[----:B------:R-:W-:Y:S01]  /*1f700*/  LOP3.LUT R0, R0, 0x7f800000, RZ, 0xc0, !PT ;  /* 0x7f80000000007812 */ /* 0x000fe200078ec0ff */
[-C--:B------:R-:W-:Y:S01]  /*1f710*/  FFMA.RM R44, R31, R47.reuse, 12582913 ;  /* 0x4b4000011f2c7423 */ /* 0x080fe2000000402f */
[----:B------:R-:W-:Y:S01]  /*1f720*/  FFMA.RM R46, R46, R47, 12582913 ;  /* 0x4b4000012e2e7423 */ /* 0x000fe2000000402f */
[----:B------:R1:W-:Y:S01]  /*1f730*/  MUFU.EX2 R35, R40 ;  /* 0x0000002800237308 */ /* 0x0003e20000000800 */
[----:B------:R-:W-:Y:S01]  /*1f740*/  FADD R47, R45, -12583039 ;  /* 0xcb40007f2d2f7421 */ /* 0x000fe20000000000 */
[----:B------:R-:W-:Y:S01]  /*1f750*/  FADD R31, R43, -12583039 ;  /* 0xcb40007f2b1f7421 */ /* 0x000fe20000000000 */
[----:B------:R-:W-:Y:S01]  /*1f760*/  FADD R48, R46, -12583039 ;  /* 0xcb40007f2e307421 */ /* 0x000fe20000000000 */
[----:B------:R-:W-:Y:S01]  /*1f770*/  ISETP.GT.U32.AND P2, PT, R0, 0x1ffffff, PT ;  /* 0x01ffffff0000780c */ /* 0x000fe20003f44070 */
[----:B------:R-:W-:Y:S01]  /*1f780*/  FFMA R47, -R118, 1.4426950216293334961, -R47 ;  /* 0x3fb8aa3b762f7823 */ /* 0x000fe2000000092f */
[----:B------:R-:W-:Y:S01]  /*1f790*/  FFMA R31, -R116, 1.4426950216293334961, -R31 ;  /* 0x3fb8aa3b741f7823 */ /* 0x000fe2000000091f */
[C---:B------:R-:W-:Y:S01]  /*1f7a0*/  FFMA R48, -R119.reuse, 1.4426950216293334961, -R48 ;  /* 0x3fb8aa3b77307823 */ /* 0x040fe20000000930 */
[----:B------:R-:W2:Y:S01]  /*1f7b0*/  MUFU.EX2 R111, R111 ;  /* 0x0000006f006f7308 */ /* 0x000ea20000000800 */
[----:B-1----:R-:W-:Y:S01]  /*1f7c0*/  FADD R40, R44, -12583039 ;  /* 0xcb40007f2c287421 */ /* 0x002fe20000000000 */
[----:B------:R-:W-:Y:S01]  /*1f7d0*/  FFMA R47, -R118, 1.925963033500011079e-08, R47 ;  /* 0x32a57060762f7823 */ /* 0x000fe2000000012f */
[----:B------:R-:W-:Y:S01]  /*1f7e0*/  FFMA R48, -R119, 1.925963033500011079e-08, R48 ;  /* 0x32a5706077307823 */ /* 0x000fe20000000130 */
[----:B------:R-:W-:Y:S01]  /*1f7f0*/  FFMA R31, -R116, 1.925963033500011079e-08, R31 ;  /* 0x32a57060741f7823 */ /* 0x000fe2000000011f */
[C---:B------:R-:W-:Y:S01]  /*1f800*/  FFMA R40, -R117.reuse, 1.4426950216293334961, -R40 ;  /* 0x3fb8aa3b75287823 */ /* 0x040fe20000000928 */
[----:B------:R-:W-:Y:S01]  /*1f810*/  SHF.L.U32 R36, R36, 0x17, RZ ;  /* 0x0000001724247819 */ /* 0x000fe200000006ff */
[----:B------:R-:W-:Y:S01]  /*1f820*/  BSSY B1, `(.L_x_690) ;  /* 0x0000026000017945 */ /* 0x000fe20003800000 */
[----:B------:R-:W1:Y:S01]  /*1f830*/  MUFU.EX2 R114, R114 ;  /* 0x0000007200727308 */ /* 0x000e620000000800 */
[----:B------:R-:W-:Y:S01]  /*1f840*/  FFMA R117, -R117, 1.925963033500011079e-08, R40 ;  /* 0x32a5706075757823 */ /* 0x000fe20000000128 */
[----:B------:R-:W-:Y:S01]  /*1f850*/  SHF.L.U32 R37, R37, 0x17, RZ ;  /* 0x0000001725257819 */ /* 0x000fe200000006ff */
[----:B------:R-:W-:Y:S01]  /*1f860*/  FFMA R29, R30, R25, 1 ;  /* 0x3f8000001e1d7423 */ /* 0x000fe20000000019 */
[----:B------:R-:W-:Y:S01]  /*1f870*/  SHF.L.U32 R38, R38, 0x17, RZ ;  /* 0x0000001726267819 */ /* 0x000fe200000006ff */
[----:B------:R-:W-:Y:S01]  /*1f880*/  FFMA R52, R15, R24, 1 ;  /* 0x3f8000000f347423 */ /* 0x000fe20000000018 */
[----:B------:R-:W-:Y:S01]  /*1f890*/  SHF.L.U32 R41, R41, 0x17, RZ ;  /* 0x0000001729297819 */ /* 0x000fe200000006ff */
[----:B------:R-:W-:Y:S01]  /*1f8a0*/  FFMA R27, R26, R27, 1 ;  /* 0x3f8000001a1b7423 */ /* 0x000fe2000000001b */
[----:B------:R-:W3:Y:S01]  /*1f8b0*/  MUFU.EX2 R42, R42 ;  /* 0x0000002a002a7308 */ /* 0x000ee20000000800 */
[----:B------:R-:W-:Y:S01]  /*1f8c0*/  SHF.L.U32 R43, R43, 0x17, RZ ;  /* 0x000000172b2b7819 */ /* 0x000fe200000006ff */
[----:B-----5:R-:W-:Y:S01]  /*1f8d0*/  FFMA R30, R33, R28, 1 ;  /* 0x3f800000211e7423 */ /* 0x020fe2000000001c */
[----:B------:R-:W-:Y:S01]  /*1f8e0*/  SHF.L.U32 R44, R44, 0x17, RZ ;  /* 0x000000172c2c7819 */ /* 0x000fe200000006ff */
[----:B--2---:R-:W-:Y:S01]  /*1f8f0*/  FFMA R111, R36, R111, 1 ;  /* 0x3f800000246f7423 */ /* 0x004fe2000000006f */
[----:B------:R-:W-:Y:S01]  /*1f900*/  SHF.L.U32 R14, R45, 0x17, RZ ;  /* 0x000000172d0e7819 */ /* 0x000fe200000006ff */
[----:B------:R-:W-:Y:S01]  /*1f910*/  FFMA R34, R37, R34, 1 ;  /* 0x3f80000025227423 */ /* 0x000fe20000000022 */
[----:B------:R-:W-:Y:S01]  /*1f920*/  SHF.L.U32 R13, R46, 0x17, RZ ;  /* 0x000000172e0d7819 */ /* 0x000fe200000006ff */
[----:B------:R-:W2:Y:S01]  /*1f930*/  MUFU.EX2 R40, R31 ;  /* 0x0000001f00287308 */ /* 0x000ea20000000800 */
[----:B------:R-:W-:Y:S01]  /*1f940*/  FFMA R35, R38, R35, 1 ;  /* 0x3f80000026237423 */ /* 0x000fe20000000023 */
[----:B-1----:R-:W-:-:S06]  /*1f950*/  FFMA R114, R39, R114, 1 ;  /* 0x3f80000027727423 */ /* 0x002fcc0000000072 */
[----:B------:R-:W1:Y:S01]  /*1f960*/  MUFU.EX2 R117, R117 ;  /* 0x0000007500757308 */ /* 0x000e620000000800 */
[----:B---3--:R-:W-:-:S07]  /*1f970*/  FFMA R41, R41, R42, 1 ;  /* 0x3f80000029297423 */ /* 0x008fce000000002a */
[----:B------:R-:W3:Y:S01]  /*1f980*/  MUFU.EX2 R47, R47 ;  /* 0x0000002f002f7308 */ /* 0x000ee20000000800 */
[----:B--2---:R-:W-:-:S07]  /*1f990*/  FFMA R40, R43, R40, 1 ;  /* 0x3f8000002b287423 */ /* 0x004fce0000000028 */
[----:B------:R-:W2:Y:S01]  /*1f9a0*/  MUFU.EX2 R48, R48 ;  /* 0x0000003000307308 */ /* 0x000ea20000000800 */
[----:B-1----:R-:W-:Y:S01]  /*1f9b0*/  FFMA R117, R44, R117, 1 ;  /* 0x3f8000002c757423 */ /* 0x002fe20000000075 */
[----:B---3--:R-:W-:Y:S01]  /*1f9c0*/  FFMA R14, R14, R47, 1 ;  /* 0x3f8000000e0e7423 */ /* 0x008fe2000000002f */
[----:B--2---:R-:W-:Y:S01]  /*1f9d0*/  FFMA R13, R13, R48, 1 ;  /* 0x3f8000000d0d7423 */ /* 0x004fe20000000030 */
[----:B------:R-:W-:Y:S06]  /*1f9e0*/  @P2 BRA `(.L_x_691) ;  /* 0x0000000000142947 */ /* 0x000fec0003800000 */
[----:B------:R-:W-:Y:S01]  /*1f9f0*/  IMAD.MOV.U32 R0, RZ, RZ, R49 ;  /* 0x000000ffff007224 */ /* 0x000fe200078e0031 */
[----:B------:R-:W-:-:S07]  /*1fa00*/  MOV R2, 0x1fa20 ;  /* 0x0001fa2000027802 */ /* 0x000fce0000000f00 */
[----:B------:R-:W-:Y:S05]  /*1fa10*/  CALL.REL.NOINC `($__internal_0_$__cuda_sm20_rcp_rn_f32_slowpath) ;  /* 0x000000dc00a07944 */ /* 0x000fea0003c00000 */
[----:B------:R-:W-:Y:S01]  /*1fa20*/  MOV R24, R0 ;  /* 0x0000000000187202 */ /* 0x000fe20000000f00 */
[----:B------:R-:W-:Y:S06]  /*1fa30*/  BRA `(.L_x_692) ;  /* 0x0000000000107947 */ /* 0x000fec0003800000 */
.L_x_691:
[----:B------:R-:W1:Y:S02]  /*1fa40*/  MUFU.RCP R24, R49 ;  /* 0x0000003100187308 */ /* 0x000e640000001000 */
[----:B-1----:R-:W-:-:S04]  /*1fa50*/  FFMA R0, R49, R24, -1 ;  /* 0xbf80000031007423 */ /* 0x002fc80000000018 */
[----:B------:R-:W-:-:S04]  /*1fa60*/  FADD.FTZ R3, -R0, -RZ ;  /* 0x800000ff00037221 */ /* 0x000fc80000010100 */
[----:B------:R-:W-:-:S07]  /*1fa70*/  FFMA R24, R24, R3, R24 ;  /* 0x0000000318187223 */ /* 0x000fce0000000018 */
.L_x_692:
[----:B------:R-:W-:Y:S05]  /*1fa80*/  BSYNC B1 ;  /* 0x0000000000017941 */ /* 0x000fea0003800000 */
.L_x_690:
        /* <DEDUP_REMOVED lines=10> */
.L_x_694:
[----:B------:R-:W1:Y:S02]  /*1fb30*/  MUFU.RCP R15, R50 ;  /* 0x00000032000f7308 */ /* 0x000e640000001000 */
[----:B-1----:R-:W-:-:S04]  /*1fb40*/  FFMA R0, R50, R15, -1 ;  /* 0xbf80000032007423 */ /* 0x002fc8000000000f */
[----:B------:R-:W-:-:S04]  /*1fb50*/  FADD.FTZ R0, -R0, -RZ ;  /* 0x800000ff00007221 */ /* 0x000fc80000010100 */
[----:B------:R-:W-:-:S07]  /*1fb60*/  FFMA R15, R15, R0, R15 ;  /* 0x000000000f0f7223 */ /* 0x000fce000000000f */
.L_x_695:
[----:B------:R-:W-:Y:S05]  /*1fb70*/  BSYNC B1 ;  /* 0x0000000000017941 */ /* 0x000fea0003800000 */
.L_x_693:
        /* <DEDUP_REMOVED lines=10> */
.L_x_697:
[----:B------:R-:W1:Y:S02]  /*1fc20*/  MUFU.RCP R25, R52 ;  /* 0x0000003400197308 */ /* 0x000e640000001000 */
[----:B-1----:R-:W-:-:S04]  /*1fc30*/  FFMA R0, R52, R25, -1 ;  /* 0xbf80000034007423 */ /* 0x002fc80000000019 */
[----:B------:R-:W-:-:S04]  /*1fc40*/  FADD.FTZ R0, -R0, -RZ ;  /* 0x800000ff00007221 */ /* 0x000fc80000010100 */
[----:B------:R-:W-:-:S07]  /*1fc50*/  FFMA R25, R25, R0, R25 ;  /* 0x0000000019197223 */ /* 0x000fce0000000019 */
.L_x_698:
[----:B------:R-:W-:Y:S05]  /*1fc60*/  BSYNC B1 ;  /* 0x0000000000017941 */ /* 0x000fea0003800000 */
.L_x_696:
        /* <DEDUP_REMOVED lines=10> */
.L_x_700:
[----:B------:R-:W1:Y:S02]  /*1fd10*/  MUFU.RCP R26, R27 ;  /* 0x0000001b001a7308 */ /* 0x000e640000001000 */
[----:B-1----:R-:W-:-:S04]  /*1fd20*/  FFMA R0, R27, R26, -1 ;  /* 0xbf8000001b007423 */ /* 0x002fc8000000001a */
[----:B------:R-:W-:-:S04]  /*1fd30*/  FADD.FTZ R3, -R0, -RZ ;  /* 0x800000ff00037221 */ /* 0x000fc80000010100 */
[----:B------:R-:W-:-:S07]  /*1fd40*/  FFMA R26, R26, R3, R26 ;  /* 0x000000031a1a7223 */ /* 0x000fce000000001a */
.L_x_701:
[----:B------:R-:W-:Y:S05]  /*1fd50*/  BSYNC B1 ;  /* 0x0000000000017941 */ /* 0x000fea0003800000 */
.L_x_699:
        /* <DEDUP_REMOVED lines=10> */
.L_x_703:
[----:B------:R-:W1:Y:S02]  /*1fe00*/  MUFU.RCP R27, R54 ;  /* 0x00000036001b7308 */ /* 0x000e640000001000 */
[----:B-1----:R-:W-:-:S04]  /*1fe10*/  FFMA R0, R54, R27, -1 ;  /* 0xbf80000036007423 */ /* 0x002fc8000000001b */
[----:B------:R-:W-:-:S04]  /*1fe20*/  FADD.FTZ R0, -R0, -RZ ;  /* 0x800000ff00007221 */ /* 0x000fc80000010100 */
[----:B------:R-:W-:-:S07]  /*1fe30*/  FFMA R27, R27, R0, R27 ;  /* 0x000000001b1b7223 */ /* 0x000fce000000001b */
.L_x_704:
[----:B------:R-:W-:Y:S05]  /*1fe40*/  BSYNC B1 ;  /* 0x0000000000017941 */ /* 0x000fea0003800000 */
.L_x_702:
        /* <DEDUP_REMOVED lines=10> */
.L_x_706:
[----:B------:R-:W1:Y:S02]  /*1fef0*/  MUFU.RCP R28, R29 ;  /* 0x0000001d001c7308 */ /* 0x000e640000001000 */
[----:B-1----:R-:W-:-:S04]  /*1ff00*/  FFMA R0, R29, R28, -1 ;  /* 0xbf8000001d007423 */ /* 0x002fc8000000001c */
[----:B------:R-:W-:-:S04]  /*1ff10*/  FADD.FTZ R3, -R0, -RZ ;  /* 0x800000ff00037221 */ /* 0x000fc80000010100 */
[----:B------:R-:W-:-:S07]  /*1ff20*/  FFMA R28, R28, R3, R28 ;  /* 0x000000031c1c7223 */ /* 0x000fce000000001c */
.L_x_707:
[----:B------:R-:W-:Y:S05]  /*1ff30*/  BSYNC B1 ;  /* 0x0000000000017941 */ /* 0x000fea0003800000 */
.L_x_705:
        /* <DEDUP_REMOVED lines=10> */
.L_x_709:
[----:B------:R-:W1:Y:S02]  /*1ffe0*/  MUFU.RCP R29, R30 ;  /* 0x0000001e001d7308 */ /* 0x000e640000001000 */
[----:B-1----:R-:W-:-:S04]  /*1fff0*/  FFMA R0, R30, R29, -1 ;  /* 0xbf8000001e007423 */ /* 0x002fc8000000001d */
[----:B------:R-:W-:-:S04]  /*20000*/  FADD.FTZ R0, -R0, -RZ ;  /* 0x800000ff00007221 */ /* 0x000fc80000010100 */
[----:B------:R-:W-:-:S07]  /*20010*/  FFMA R29, R29, R0, R29 ;  /* 0x000000001d1d7223 */ /* 0x000fce000000001d */
.L_x_710:
[----:B------:R-:W-:Y:S05]  /*20020*/  BSYNC B1 ;  /* 0x0000000000017941 */ /* 0x000fea0003800000 */
.L_x_708:
        /* <DEDUP_REMOVED lines=10> */
.L_x_712:
[----:B------:R-:W1:Y:S02]  /*200d0*/  MUFU.RCP R30, R111 ;  /* 0x0000006f001e7308 */ /* 0x000e640000001000 */
[----:B-1----:R-:W-:-:S04]  /*200e0*/  FFMA R0, R111, R30, -1 ;  /* 0xbf8000006f007423 */ /* 0x002fc8000000001e */
[----:B------:R-:W-:-:S04]  /*200f0*/  FADD.FTZ R3, -R0, -RZ ;  /* 0x800000ff00037221 */ /* 0x000fc80000010100 */
[----:B------:R-:W-:-:S07]  /*20100*/  FFMA R30, R30, R3, R30 ;  /* 0x000000031e1e7223 */ /* 0x000fce000000001e */
.L_x_713:
[----:B------:R-:W-:Y:S05]  /*20110*/  BSYNC B1 ;  /* 0x0000000000017941 */ /* 0x000fea0003800000 */
.L_x_711:
        /* <DEDUP_REMOVED lines=10> */
.L_x_715:
[----:B------:R-:W1:Y:S02]  /*201c0*/  MUFU.RCP R31, R34 ;  /* 0x00000022001f7308 */ /* 0x000e640000001000 */
[----:B-1----:R-:W-:-:S04]  /*201d0*/  FFMA R0, R34, R31, -1 ;  /* 0xbf80000022007423 */ /* 0x002fc8000000001f */
[----:B------:R-:W-:-:S04]  /*201e0*/  FADD.FTZ R0, -R0, -RZ ;  /* 0x800000ff00007221 */ /* 0x000fc80000010100 */
[----:B------:R-:W-:-:S07]  /*201f0*/  FFMA R31, R31, R0, R31 ;  /* 0x000000001f1f7223 */ /* 0x000fce000000001f */
.L_x_716:
[----:B------:R-:W-:Y:S05]  /*20200*/  BSYNC B1 ;  /* 0x0000000000017941 */ /* 0x000fea0003800000 */
.L_x_714:
        /* <DEDUP_REMOVED lines=10> */
.L_x_718:
[----:B------:R-:W1:Y:S02]  /*202b0*/  MUFU.RCP R34, R35 ;  /* 0x0000002300227308 */ /* 0x000e640000001000 */
[----:B-1----:R-:W-:-:S04]  /*202c0*/  FFMA R0, R35, R34, -1 ;  /* 0xbf80000023007423 */ /* 0x002fc80000000022 */
[----:B------:R-:W-:-:S04]  /*202d0*/  FADD.FTZ R3, -R0, -RZ ;  /* 0x800000ff00037221 */ /* 0x000fc80000010100 */
[----:B------:R-:W-:-:S07]  /*202e0*/  FFMA R34, R34, R3, R34 ;  /* 0x0000000322227223 */ /* 0x000fce0000000022 */
.L_x_719:
[----:B------:R-:W-:Y:S05]  /*202f0*/  BSYNC B1 ;  /* 0x0000000000017941 */ /* 0x000fea0003800000 */
.L_x_717:
        /* <DEDUP_REMOVED lines=10> */
.L_x_721:
[----:B------:R-:W1:Y:S02]  /*203a0*/  MUFU.RCP R33, R114 ;  /* 0x0000007200217308 */ /* 0x000e640000001000 */
[----:B-1----:R-:W-:-:S04]  /*203b0*/  FFMA R0, R114, R33, -1 ;  /* 0xbf80000072007423 */ /* 0x002fc80000000021 */
[----:B------:R-:W-:-:S04]  /*203c0*/  FADD.FTZ R0, -R0, -RZ ;  /* 0x800000ff00007221 */ /* 0x000fc80000010100 */
[----:B------:R-:W-:-:S07]  /*203d0*/  FFMA R33, R33, R0, R33 ;  /* 0x0000000021217223 */ /* 0x000fce0000000021 */
.L_x_722:
[----:B------:R-:W-:Y:S05]  /*203e0*/  BSYNC B1 ;  /* 0x0000000000017941 */ /* 0x000fea0003800000 */
.L_x_720:
        /* <DEDUP_REMOVED lines=10> */
.L_x_724:
[----:B------:R-:W1:Y:S02]  /*20490*/  MUFU.RCP R36, R41 ;  /* 0x0000002900247308 */ /* 0x000e640000001000 */
[----:B-1----:R-:W-:-:S04]  /*204a0*/  FFMA R0, R41, R36, -1 ;  /* 0xbf80000029007423 */ /* 0x002fc80000000024 */
[----:B------:R-:W-:-:S04]  /*204b0*/  FADD.FTZ R3, -R0, -RZ ;  /* 0x800000ff00037221 */ /* 0x000fc80000010100 */
[----:B------:R-:W-:-:S07]  /*204c0*/  FFMA R36, R36, R3, R36 ;  /* 0x0000000324247223 */ /* 0x000fce0000000024 */
.L_x_725:
[----:B------:R-:W-:Y:S05]  /*204d0*/  BSYNC B1 ;  /* 0x0000000000017941 */ /* 0x000fea0003800000 */
.L_x_723:
        /* <DEDUP_REMOVED lines=10> */
.L_x_727:
[----:B------:R-:W1:Y:S02]  /*20580*/  MUFU.RCP R35, R40 ;  /* 0x0000002800237308 */ /* 0x000e640000001000 */
[----:B-1----:R-:W-:-:S04]  /*20590*/  FFMA R0, R40, R35, -1 ;  /* 0xbf80000028007423 */ /* 0x002fc80000000023 */
[----:B------:R-:W-:-:S04]  /*205a0*/  FADD.FTZ R0, -R0, -RZ ;  /* 0x800000ff00007221 */ /* 0x000fc80000010100 */
[----:B------:R-:W-:-:S07]  /*205b0*/  FFMA R35, R35, R0, R35 ;  /* 0x0000000023237223 */ /* 0x000fce0000000023 */
.L_x_728:
[----:B------:R-:W-:Y:S05]  /*205c0*/  BSYNC B1 ;  /* 0x0000000000017941 */ /* 0x000fea0003800000 */
.L_x_726:
        /* <DEDUP_REMOVED lines=10> */
.L_x_730:
[----:B------:R-:W1:Y:S02]  /*20670*/  MUFU.RCP R38, R117 ;  /* 0x0000007500267308 */ /* 0x000e640000001000 */
[----:B-1----:R-:W-:-:S04]  /*20680*/  FFMA R0, R117, R38, -1 ;  /* 0xbf80000075007423 */ /* 0x002fc80000000026 */
[----:B------:R-:W-:-:S04]  /*20690*/  FADD.FTZ R3, -R0, -RZ ;  /* 0x800000ff00037221 */ /* 0x000fc80000010100 */
[----:B------:R-:W-:-:S07]  /*206a0*/  FFMA R38, R38, R3, R38 ;  /* 0x0000000326267223 */ /* 0x000fce0000000026 */
.L_x_731:
[----:B------:R-:W-:Y:S05]  /*206b0*/  BSYNC B1 ;  /* 0x0000000000017941 */ /* 0x000fea0003800000 */
.L_x_729:
        /* <DEDUP_REMOVED lines=10> */
.L_x_733:
[----:B------:R-:W1:Y:S02]  /*20760*/  MUFU.RCP R37, R14 ;  /* 0x0000000e00257308 */ /* 0x000e640000001000 */
[----:B-1----:R-:W-:-:S04]  /*20770*/  FFMA R0, R14, R37, -1 ;  /* 0xbf8000000e007423 */ /* 0x002fc80000000025 */
[----:B------:R-:W-:-:S04]  /*20780*/  FADD.FTZ R0, -R0, -RZ ;  /* 0x800000ff00007221 */ /* 0x000fc80000010100 */
[----:B------:R-:W-:-:S07]  /*20790*/  FFMA R37, R37, R0, R37 ;  /* 0x0000000025257223 */ /* 0x000fce0000000025 */
.L_x_734:
[----:B------:R-:W-:Y:S05]  /*207a0*/  BSYNC B1 ;  /* 0x0000000000017941 */ /* 0x000fea0003800000 */
.L_x_732:
        /* <DEDUP_REMOVED lines=8> */
.L_x_735:
[----:B------:R-:W1:Y:S02]  /*20830*/  MUFU.RCP R0, R13 ;  /* 0x0000000d00007308 */ /* 0x000e640000001000 */
[----:B-1----:R-:W-:-:S04]  /*20840*/  FFMA R2, R13, R0, -1 ;  /* 0xbf8000000d027423 */ /* 0x002fc80000000000 */
[----:B------:R-:W-:-:S04]  /*20850*/  FADD.FTZ R3, -R2, -RZ ;  /* 0x800000ff02037221 */ /* 0x000fc80000010100 */
[----:B------:R-:W-:-:S07]  /*20860*/  FFMA R0, R0, R3, R0 ;  /* 0x0000000300007223 */ /* 0x000fce0000000000 */
.L_x_736:
        /* <DEDUP_REMOVED lines=29> */
.L_x_738:
[----:B------:R-:W-:Y:S05]  /*20a40*/  BSYNC B0 ;  /* 0x0000000000007941 */ /* 0x000fea0003800000 */
.L_x_737:
[----:B------:R-:W-:Y:S06]  /*20a50*/  BAR.SYNC.DEFER_BLOCKING 0x1, 0x100 ;  /* 0x0044000000007b1d */ /* 0x000fec0000010000 */
[----:B------:R-:W-:Y:S04]  /*20a60*/  BSSY B0, `(.L_x_739) ;  /* 0x0000009000007945 */ /* 0x000fe80003800000 */
[----:B------:R-:W-:Y:S05]  /*20a70*/  @P0 BRA `(.L_x_740) ;  /* 0x00000000001c0947 */ /* 0x000fea0003800000 */
[----:B------:R-:W-:-:S13]  /*20a80*/  ISETP.NE.AND P2, PT, R155, 0x3, PT ;  /* 0x000000039b00780c */ /* 0x000fda0003f45270 */
[----:B------:R-:W-:Y:S05]  /*20a90*/  @!P2 BRA `(.L_x_741) ;  /* 0x000000000004a947 */ /* 0x000fea0003800000 */
[----:B------:R-:W-:Y:S01]  /*20aa0*/  BPT.TRAP 0x1 ;  /* 0x000000040000795c */ /* 0x000fe20000300000 */
.L_x_741:
[----:B------:R-:W-:-:S04]  /*20ab0*/  ULEA UR4, UR5, UR49, 0x3 ;  /* 0x0000003105047291 */ /* 0x000fc8000f8e183f */
[----:B------:R-:W-:-:S04]  /*20ac0*/  UIADD3 UR4, UR4, 0x50, URZ ;  /* 0x0000005004047890 */ /* 0x000fc8000fffe03f */
[----:B------:R-:W-:-:S09]  /*20ad0*/  UPRMT UR4, UR48, 0x654, UR4 ;  /* 0x0000065430047896 */ /* 0x000fd20008000004 */
[----:B------:R-:W-:Y:S03]  /*20ae0*/  SYNCS.ARRIVE.TRANS64.RED.A1T0 RZ, [UR4], RZ ;  /* 0x000000ffffff79a7 */ /* 0x000fe60008100404 */
.L_x_740:
[----:B------:R-:W-:Y:S05]  /*20af0*/  BSYNC B0 ;  /* 0x0000000000007941 */ /* 0x000fea0003800000 */
.L_x_739:
        /* <DEDUP_REMOVED lines=8> */
.L_x_744:
        /* <DEDUP_REMOVED lines=8> */
.L_x_1133:
[----:B------:R-:W-:Y:S05]  /*20c00*/  BSYNC B1 ;  /* 0x0000000000017941 */ /* 0x000fea0003800000 */
.L_x_745:
[----:B------:R-:W-:Y:S05]  /*20c10*/  @P1 BRA `(.L_x_747) ;  /* 0x0000000000941947 */ /* 0x000fea0003800000 */
[----:B-1----:R-:W-:Y:S01]  /*20c20*/  LEA R0, R4, R156, 0xd ;  /* 0x0000009c04007211 */ /* 0x002fe200078e68ff */
[----:B------:R-:W-:Y:S05]  /*20c30*/  WARPSYNC.ALL ;  /* 0x0000000000007948 */ /* 0x000fea0003800000 */
[----:B------:R-:W-:Y:S01]  /*20c40*/  IMAD R12, R165, 0x2, R0 ;  /* 0x00000002a50c7824 */ /* 0x000fe200078e0200 */
        /* <DEDUP_REMOVED lines=34> */
.L_x_747:
[----:B------:R-:W-:Y:S02]  /*20e70*/  LOP3.LUT R9, R9, R24, RZ, 0x3c, !PT ;  /* 0x0000001809097212 */ /* 0x000fe400078e3cff */
[----:B------:R-:W-:-:S07]  /*20e80*/  SEL R4, R2, RZ, P3 ;  /* 0x000000ff02047207 */ /* 0x000fce0001800000 */
.L_x_743:
[----:B------:R-:W-:Y:S05]  /*20e90*/  BSYNC B0 ;  /* 0x0000000000007941 */ /* 0x000fea0003800000 */
.L_x_742:
        /* <DEDUP_REMOVED lines=23> */
[-C--:B------:R-:W-:Y:S01]  /*21010*/  FFMA.SAT R15, -R2, R53.reuse, 0.5 ;  /* 0x3f000000020f7423 */ /* 0x080fe20000002135 */
[----:B----4-:R-:W-:Y:S02]  /*21020*/  FFMA R3, R17, R24, R23 ;  /* 0x0000001811037223 */ /* 0x010fe40000000017 */
[C---:B------:R-:W-:Y:S01]  /*21030*/  FADD R13, R14.reuse, -12583039 ;  /* 0xcb40007f0e0d7421 */ /* 0x040fe20000000000 */
[----:B------:R-:W-:Y:S01]  /*21040*/  FFMA.RM R24, R15, R54, 12582913 ;  /* 0x4b4000010f187423 */ /* 0x000fe20000004036 */
[----:B------:R-:W-:Y:S01]  /*21050*/  FFMA.SAT R25, -R3, R53, 0.5 ;  /* 0x3f00000003197423 */ /* 0x000fe20000002135 */
[----:B------:R-:W-:Y:S01]  /*21060*/  SHF.L.U32 R14, R14, 0x17, RZ ;  /* 0x000000170e0e7819 */ /* 0x000fe200000006ff */
[----:B------:R-:W-:Y:S01]  /*21070*/  FFMA R13, -R0, 1.4426950216293334961, -R13 ;  /* 0x3fb8aa3b000d7823 */ /* 0x000fe2000000090d */
[C---:B------:R-:W-:Y:S01]  /*21080*/  FADD R15, R24.reuse, -12583039 ;  /* 0xcb40007f180f7421 */ /* 0x040fe20000000000 */
[----:B------:R-:W-:-:S02]  /*21090*/  IMAD.SHL.U32 R24, R24, 0x800000, RZ ;  /* 0x0080000018187824 */ /* 0x000fc400078e00ff */
[----:B------:R-:W-:Y:S01]  /*210a0*/  FFMA R13, -R0, 1.925963033500011079e-08, R13 ;  /* 0x32a57060000d7823 */ /* 0x000fe2000000010d */
[----:B-----5:R-:W-:Y:S01]  /*210b0*/  FFMA R0, R17, R26, R152 ;  /* 0x0000001a11007223 */ /* 0x020fe20000000098 */
[-C--:B------:R-:W-:Y:S01]  /*210c0*/  FFMA.RM R26, R25, R54.reuse, 12582913 ;  /* 0x4b400001191a7423 */ /* 0x080fe20000004036 */
[----:B------:R-:W-:Y:S02]  /*210d0*/  FFMA R25, -R2, 1.4426950216293334961, -R15 ;  /* 0x3fb8aa3b02197823 */ /* 0x000fe4000000090f */
[----:B------:R-:W-:Y:S01]  /*210e0*/  FFMA.SAT R27, -R0, R53, 0.5 ;  /* 0x3f000000001b7423 */ /* 0x000fe20000002135 */
[----:B------:R-:W-:Y:S01]  /*210f0*/  FADD R28, R26, -12583039 ;  /* 0xcb40007f1a1c7421 */ /* 0x000fe20000000000 */
[----:B------:R-:W-:Y:S01]  /*21100*/  FFMA R25, -R2, 1.925963033500011079e-08, R25 ;  /* 0x32a5706002197823 */ /* 0x000fe20000000119 */
[----:B------:R-:W-:Y:S01]  /*21110*/  FFMA R2, R17, R29, R21 ;  /* 0x0000001d11027223 */ /* 0x000fe20000000015 */
[-C--:B------:R-:W-:Y:S01]  /*21120*/  FFMA.RM R29, R27, R54.reuse, 12582913 ;  /* 0x4b4000011b1d7423 */ /* 0x080fe20000004036 */
[----:B------:R-:W-:Y:S01]  /*21130*/  FFMA R28, -R3, 1.4426950216293334961, -R28 ;  /* 0x3fb8aa3b031c7823 */ /* 0x000fe2000000091c */
[----:B------:R1:W2:Y:S01]  /*21140*/  MUFU.EX2 R15, R13 ;  /* 0x0000000d000f7308 */ /* 0x0002a20000000800 */
[----:B------:R-:W-:Y:S01]  /*21150*/  FFMA.SAT R30, -R2, R53, 0.5 ;  /* 0x3f000000021e7423 */ /* 0x000fe20000002135 */
[----:B------:R-:W-:Y:S01]  /*21160*/  FADD R27, R29, -12583039 ;  /* 0xcb40007f1d1b7421 */ /* 0x000fe20000000000 */
[----:B------:R-:W-:Y:S01]  /*21170*/  FFMA R28, -R3, 1.925963033500011079e-08, R28 ;  /* 0x32a57060031c7823 */ /* 0x000fe2000000011c */
[----:B------:R-:W-:Y:S01]  /*21180*/  FFMA R3, R17, R31, R22 ;  /* 0x0000001f11037223 */ /* 0x000fe20000000016 */
[----:B------:R-:W-:Y:S01]  /*21190*/  FFMA.RM R31, R30, R54, 12582913 ;  /* 0x4b4000011e1f7423 */ /* 0x000fe20000004036 */
[----:B------:R-:W-:-:S02]  /*211a0*/  SHF.L.U32 R26, R26, 0x17, RZ ;  /* 0x000000171a1a7819 */ /* 0x000fc400000006ff */
[----:B------:R-:W-:Y:S01]  /*211b0*/  FFMA.SAT R34, -R3, R53, 0.5 ;  /* 0x3f00000003227423 */ /* 0x000fe20000002135 */
[----:B-1----:R-:W-:Y:S01]  /*211c0*/  FFMA R13, -R0, 1.4426950216293334961, -R27 ;  /* 0x3fb8aa3b000d7823 */ /* 0x002fe2000000091b */
[----:B------:R-:W-:Y:S01]  /*211d0*/  FADD R33, R31, -12583039 ;  /* 0xcb40007f1f217421 */ /* 0x000fe20000000000 */
[----:B------:R-:W-:Y:S01]  /*211e0*/  MUFU.EX2 R27, R28 ;  /* 0x0000001c001b7308 */ /* 0x000fe20000000800 */
[----:B------:R-:W-:Y:S01]  /*211f0*/  FFMA.RM R34, R34, R54, 12582913 ;  /* 0x4b40000122227423 */ /* 0x000fe20000004036 */
[----:B------:R-:W-:Y:S01]  /*21200*/  FFMA R30, -R0, 1.925963033500011079e-08, R13 ;  /* 0x32a57060001e7823 */ /* 0x000fe2000000010d */
[C---:B------:R-:W-:Y:S01]  /*21210*/  FFMA R0, R17.reuse, R36, R19 ;  /* 0x0000002411007223 */ /* 0x040fe20000000013 */
[----:B------:R-:W-:Y:S01]  /*21220*/  FFMA R33, -R2, 1.4426950216293334961, -R33 ;  /* 0x3fb8aa3b02217823 */ /* 0x000fe20000000921 */
[----:B------:R-:W-:Y:S01]  /*21230*/  FFMA R13, R17, R35, R20 ;  /* 0x00000023110d7223 */ /* 0x000fe20000000014 */
[----:B------:R-:W-:Y:S01]  /*21240*/  FADD R36, R34, -12583039 ;  /* 0xcb40007f22247421 */ /* 0x000fe20000000000 */
[-C--:B------:R-:W-:Y:S01]  /*21250*/  FFMA.SAT R35, -R0, R53.reuse, 0.5 ;  /* 0x3f00000000237423 */ /* 0x080fe20000002135 */
[----:B------:R-:W-:Y:S01]  /*21260*/  FFMA R33, -R2, 1.925963033500011079e-08, R33 ;  /* 0x32a5706002217823 */ /* 0x000fe20000000121 */
[-C--:B------:R-:W-:Y:S01]  /*21270*/  FFMA.SAT R2, -R13, R53.reuse, 0.5 ;  /* 0x3f0000000d027423 */ /* 0x080fe20000002135 */
[----:B------:R-:W-:Y:S01]  /*21280*/  FFMA R36, -R3, 1.4426950216293334961, -R36 ;  /* 0x3fb8aa3b03247823 */ /* 0x000fe20000000924 */
[-C--:B------:R-:W-:Y:S01]  /*21290*/  FFMA.RM R37, R35, R54.reuse, 12582913 ;  /* 0x4b40000123257423 */ /* 0x080fe20000004036 */
[----:B------:R1:W-:Y:S01]  /*212a0*/  MUFU.EX2 R28, R33 ;  /* 0x00000021001c7308 */ /* 0x0003e20000000800 */
[----:B------:R-:W-:Y:S01]  /*212b0*/  FFMA.RM R39, R2, R54, 12582913 ;  /* 0x4b40000102277423 */ /* 0x000fe20000004036 */
[----:B------:R-:W-:Y:S01]  /*212c0*/  FFMA R2, R17, R40, R18 ;  /* 0x0000002811027223 */ /* 0x000fe20000000012 */
[----:B------:R-:W-:Y:S01]  /*212d0*/  FADD R35, R37, -12583039 ;  /* 0xcb40007f25237421 */ /* 0x000fe20000000000 */
[----:B------:R-:W-:Y:S01]  /*212e0*/  FFMA R36, -R3, 1.925963033500011079e-08, R36 ;  /* 0x32a5706003247823 */ /* 0x000fe20000000124 */
[----:B------:R-:W-:Y:S01]  /*212f0*/  FADD R38, R39, -12583039 ;  /* 0xcb40007f27267421 */ /* 0x000fe20000000000 */
[----:B------:R-:W-:Y:S01]  /*21300*/  FFMA.SAT R41, -R2, R53, 0.5 ;  /* 0x3f00000002297423 */ /* 0x000fe20000002135 */
[----:B------:R-:W-:Y:S01]  /*21310*/  FFMA R3, -R0, 1.4426950216293334961, -R35 ;  /* 0x3fb8aa3b00037823 */ /* 0x000fe20000000923 */
[----:B--2---:R-:W-:Y:S01]  /*21320*/  FFMA R15, R14, R15, 1 ;  /* 0x3f8000000e0f7423 */ /* 0x004fe2000000000f */
[----:B------:R-:W-:Y:S01]  /*21330*/  FFMA R40, -R13, 1.4426950216293334961, -R38 ;  /* 0x3fb8aa3b0d287823 */ /* 0x000fe20000000926 */
[----:B------:R-:W-:Y:S01]  /*21340*/  FFMA.RM R41, R41, R54, 12582913 ;  /* 0x4b40000129297423 */ /* 0x000fe20000004036 */
[----:B------:R-:W-:Y:S01]  /*21350*/  FFMA R38, -R0, 1.925963033500011079e-08, R3 ;  /* 0x32a5706000267823 */ /* 0x000fe20000000103 */
[----:B------:R-:W-:Y:S01]  /*21360*/  FFMA R0, R17, R44, R12 ;  /* 0x0000002c11007223 */ /* 0x000fe2000000000c */
[----:B------:R-:W-:Y:S01]  /*21370*/  FFMA R40, -R13, 1.925963033500011079e-08, R40 ;  /* 0x32a570600d287823 */ /* 0x000fe20000000128 */
[C---:B------:R-:W-:Y:S01]  /*21380*/  FFMA R3, R17.reuse, R42, R11 ;  /* 0x0000002a11037223 */ /* 0x040fe2000000000b */
[----:B------:R-:W-:Y:S01]  /*21390*/  FFMA R13, R17, R43, R10 ;  /* 0x0000002b110d7223 */ /* 0x000fe2000000000a */
[----:B------:R2:W-:Y:S01]  /*213a0*/  MUFU.EX2 R35, R36 ;  /* 0x0000002400237308 */ /* 0x0005e20000000800 */
[----:B-1----:R-:W-:Y:S01]  /*213b0*/  FADD R33, R41, -12583039 ;  /* 0xcb40007f29217421 */ /* 0x002fe20000000000 */
[-C--:B------:R-:W-:Y:S01]  /*213c0*/  FFMA.SAT R42, -R0, R53.reuse, 0.5 ;  /* 0x3f000000002a7423 */ /* 0x080fe20000002135 */
[-C--:B------:R-:W-:Y:S01]  /*213d0*/  FFMA.SAT R45, -R13, R53.reuse, 0.5 ;  /* 0x3f0000000d2d7423 */ /* 0x080fe20000002135 */
[----:B------:R-:W-:Y:S01]  /*213e0*/  SHF.L.U32 R29, R29, 0x17, RZ ;  /* 0x000000171d1d7819 */ /* 0x000fe200000006ff */
[----:B------:R-:W-:Y:S01]  /*213f0*/  FFMA R33, -R2, 1.4426950216293334961, -R33 ;  /* 0x3fb8aa3b02217823 */ /* 0x000fe20000000921 */
[-C--:B------:R-:W-:Y:S01]  /*21400*/  FFMA.RM R42, R42, R54.reuse, 12582913 ;  /* 0x4b4000012a2a7423 */ /* 0x080fe20000004036 */
[-C--:B------:R-:W-:Y:S01]  /*21410*/  FFMA.RM R46, R45, R54.reuse, 12582913 ;  /* 0x4b4000012d2e7423 */ /* 0x080fe20000004036 */
[----:B------:R-:W1:Y:S01]  /*21420*/  MUFU.EX2 R40, R40 ;  /* 0x0000002800287308 */ /* 0x000e620000000800 */
[----:B--2---:R-:W-:Y:S01]  /*21430*/  FFMA.SAT R36, -R3, R53, 0.5 ;  /* 0x3f00000003247423 */ /* 0x004fe20000002135 */
[----:B------:R-:W-:Y:S01]  /*21440*/  FFMA R33, -R2, 1.925963033500011079e-08, R33 ;  /* 0x32a5706002217823 */ /* 0x000fe20000000121 */
[----:B------:R-:W-:Y:S01]  /*21450*/  FADD R43, R42, -12583039 ;  /* 0xcb40007f2a2b7421 */ /* 0x000fe20000000000 */
[----:B------:R-:W-:Y:S01]  /*21460*/  FADD R48, R46, -12583039 ;  /* 0xcb40007f2e307421 */ /* 0x000fe20000000000 */
[----:B------:R-:W-:Y:S01]  /*21470*/  FFMA.RM R44, R36, R54, 12582913 ;  /* 0x4b400001242c7423 */ /* 0x000fe20000004036 */
[----:B------:R-:W-:Y:S01]  /*21480*/  SHF.L.U32 R31, R31, 0x17, RZ ;  /* 0x000000171f1f7819 */ /* 0x000fe200000006ff */
[----:B------:R-:W-:Y:S01]  /*21490*/  FFMA R43, -R0, 1.4426950216293334961, -R43 ;  /* 0x3fb8aa3b002b7823 */ /* 0x000fe2000000092b */
[----:B------:R-:W-:Y:S01]  /*214a0*/  FFMA R48, -R13, 1.4426950216293334961, -R48 ;  /* 0x3fb8aa3b0d307823 */ /* 0x000fe20000000930 */
[----:B------:R-:W-:Y:S01]  /*214b0*/  FADD R2, R44, -12583039 ;  /* 0xcb40007f2c027421 */ /* 0x000fe20000000000 */
[----:B------:R2:W-:Y:S01]  /*214c0*/  MUFU.EX2 R36, R33 ;  /* 0x0000002100247308 */ /* 0x0005e20000000800 */
[----:B------:R-:W-:Y:S01]  /*214d0*/  FFMA R43, -R0, 1.925963033500011079e-08, R43 ;  /* 0x32a57060002b7823 */ /* 0x000fe2000000012b */
[----:B------:R-:W-:Y:S01]  /*214e0*/  FFMA R0, R17, R51, R8 ;  /* 0x0000003311007223 */ /* 0x000fe20000000008 */
[----:B------:R-:W-:Y:S01]  /*214f0*/  FFMA R2, -R3, 1.4426950216293334961, -R2 ;  /* 0x3fb8aa3b03027823 */ /* 0x000fe20000000902 */
[----:B------:R-:W-:Y:S01]  /*21500*/  FFMA R48, -R13, 1.925963033500011079e-08, R48 ;  /* 0x32a570600d307823 */ /* 0x000fe20000000130 */
[----:B------:R-:W-:Y:S01]  /*21510*/  FFMA R13, R17, R49, R5 ;  /* 0x00000031110d7223 */ /* 0x000fe20000000005 */
[----:B------:R-:W-:Y:S01]  /*21520*/  SHF.L.U32 R34, R34, 0x17, RZ ;  /* 0x0000001722227819 */ /* 0x000fe200000006ff */
[----:B------:R-:W-:Y:S01]  /*21530*/  FFMA R45, -R3, 1.925963033500011079e-08, R2 ;  /* 0x32a57060032d7823 */ /* 0x000fe20000000102 */
[C---:B------:R-:W-:Y:S01]  /*21540*/  FFMA R2, R17.reuse, R47, R7 ;  /* 0x0000002f11027223 */ /* 0x040fe20000000007 */
[----:B------:R-:W-:Y:S01]  /*21550*/  FFMA R3, R17, R50, R6 ;  /* 0x0000003211037223 */ /* 0x000fe20000000006 */
[-C--:B------:R-:W-:Y:S01]  /*21560*/  FFMA.SAT R47, -R0, R53.reuse, 0.5 ;  /* 0x3f000000002f7423 */ /* 0x080fe20000002135 */
[----:B------:R-:W3:Y:S01]  /*21570*/  MUFU.EX2 R25, R25 ;  /* 0x0000001900197308 */ /* 0x000ee20000000800 */
[-C--:B--2---:R-:W-:Y:S01]  /*21580*/  FFMA.SAT R33, -R2, R53.reuse, 0.5 ;  /* 0x3f00000002217423 */ /* 0x084fe20000002135 */
[-C--:B------:R-:W-:Y:S01]  /*21590*/  FFMA.SAT R49, -R3, R53.reuse, 0.5 ;  /* 0x3f00000003317423 */ /* 0x080fe20000002135 */
[----:B------:R-:W-:Y:S01]  /*215a0*/  FFMA.SAT R53, -R13, R53, 0.5 ;  /* 0x3f0000000d357423 */ /* 0x000fe20000002135 */
[-C--:B------:R-:W-:Y:S01]  /*215b0*/  FFMA.RM R47, R47, R54.reuse, 12582913 ;  /* 0x4b4000012f2f7423 */ /* 0x080fe20000004036 */
[-C--:B------:R-:W-:Y:S01]  /*215c0*/  FFMA.RM R50, R33, R54.reuse, 12582913 ;  /* 0x4b40000121327423 */ /* 0x080fe20000004036 */
        /* <DEDUP_REMOVED lines=10> */
[----:B------:R-:W-:Y:S01]  /*21670*/  FFMA R49, -R0, 1.925963033500011079e-08, R49 ;  /* 0x32a5706000317823 */ /* 0x000fe20000000131 */
[----:B------:R-:W-:Y:S01]  /*21680*/  FFMA R51, -R2, 1.925963033500011079e-08, R51 ;  /* 0x32a5706002337823 */ /* 0x000fe20000000133 */
[----:B------:R-:W-:Y:S01]  /*21690*/  IADD3 R2, R15, 0x1800000, RZ ;  /* 0x018000000f027810 */ /* 0x000fe20007ffe0ff */
[----:B------:R-:W-:Y:S01]  /*216a0*/  FFMA R56, -R13, 1.925963033500011079e-08, R56 ;  /* 0x32a570600d387823 */ /* 0x000fe20000000138 */
[----:B------:R-:W-:Y:S01]  /*216b0*/  FFMA R54, -R3, 1.925963033500011079e-08, R54 ;  /* 0x32a5706003367823 */ /* 0x000fe20000000136 */
[----:B------:R-:W2:Y:S01]  /*216c0*/  MUFU.EX2 R30, R30 ;  /* 0x0000001e001e7308 */ /* 0x000ea20000000800 */
[----:B------:R-:W-:Y:S01]  /*216d0*/  LOP3.LUT R2, R2, 0x7f800000, RZ, 0xc0, !PT ;  /* 0x7f80000002027812 */ /* 0x000fe200078ec0ff */
[----:B------:R-:W-:Y:S01]  /*216e0*/  IMAD.SHL.U32 R39, R39, 0x800000, RZ ;  /* 0x0080000027277824 */ /* 0x000fe200078e00ff */
[----:B------:R-:W-:Y:S01]  /*216f0*/  SHF.L.U32 R37, R37, 0x17, RZ ;  /* 0x0000001725257819 */ /* 0x000fe200000006ff */
[----:B------:R-:W-:Y:S01]  /*21700*/  IMAD.SHL.U32 R47, R47, 0x800000, RZ ;  /* 0x008000002f2f7824 */ /* 0x000fe200078e00ff */
[----:B------:R-:W-:Y:S01]  /*21710*/  ISETP.GT.U32.AND P2, PT, R2, 0x1ffffff, PT ;  /* 0x01ffffff0200780c */ /* 0x000fe20003f44070 */
[----:B-1----:R-:W-:Y:S01]  /*21720*/  FFMA R39, R39, R40, 1 ;  /* 0x3f80000027277423 */ /* 0x002fe20000000028 */
[----:B------:R-:W-:Y:S01]  /*21730*/  SHF.L.U32 R41, R41, 0x17, RZ ;  /* 0x0000001729297819 */ /* 0x000fe200000006ff */
[----:B------:R-:W1:Y:S01]  /*21740*/  MUFU.EX2 R38, R38 ;  /* 0x0000002600267308 */ /* 0x000e620000000800 */
[----:B------:R-:W-:Y:S01]  /*21750*/  SHF.L.U32 R42, R42, 0x17, RZ ;  /* 0x000000172a2a7819 */ /* 0x000fe200000006ff */
[----:B---3--:R-:W-:Y:S01]  /*21760*/  FFMA R14, R24, R25, 1 ;  /* 0x3f800000180e7423 */ /* 0x008fe20000000019 */
[----:B------:R-:W-:Y:S01]  /*21770*/  SHF.L.U32 R44, R44, 0x17, RZ ;  /* 0x000000172c2c7819 */ /* 0x000fe200000006ff */
[----:B------:R-:W-:Y:S01]  /*21780*/  FFMA R26, R26, R27, 1 ;  /* 0x3f8000001a1a7423 */ /* 0x000fe2000000001b */
[----:B------:R-:W-:Y:S01]  /*21790*/  SHF.L.U32 R46, R46, 0x17, RZ ;  /* 0x000000172e2e7819 */ /* 0x000fe200000006ff */
[----:B------:R-:W-:Y:S01]  /*217a0*/  FFMA R31, R31, R28, 1 ;  /* 0x3f8000001f1f7423 */ /* 0x000fe2000000001c */
[----:B------:R-:W-:Y:S01]  /*217b0*/  SHF.L.U32 R50, R50, 0x17, RZ ;  /* 0x0000001732327819 */ /* 0x000fe200000006ff */
[----:B------:R-:W3:Y:S01]  /*217c0*/  MUFU.EX2 R43, R43 ;  /* 0x0000002b002b7308 */ /* 0x000ee20000000800 */
[----:B------:R-:W-:Y:S01]  /*217d0*/  SHF.L.U32 R52, R52, 0x17, RZ ;  /* 0x0000001734347819 */ /* 0x000fe200000006ff */
[----:B--2---:R-:W-:Y:S01]  /*217e0*/  FFMA R29, R29, R30, 1 ;  /* 0x3f8000001d1d7423 */ /* 0x004fe2000000001e */
[----:B------:R-:W-:Y:S01]  /*217f0*/  SHF.L.U32 R53, R53, 0x17, RZ ;  /* 0x0000001735357819 */ /* 0x000fe200000006ff */
[----:B------:R-:W-:Y:S01]  /*21800*/  FFMA R34, R34, R35, 1 ;  /* 0x3f80000022227423 */ /* 0x000fe20000000023 */
[----:B------:R-:W-:-:S03]  /*21810*/  FFMA R36, R41, R36, 1 ;  /* 0x3f80000029247423 */ /* 0x000fc60000000024 */
        /* <DEDUP_REMOVED lines=20> */
.L_x_749:
[----:B------:R-:W1:Y:S02]  /*21960*/  MUFU.RCP R24, R15 ;  /* 0x0000000f00187308 */ /* 0x000e640000001000 */
[----:B-1----:R-:W-:-:S04]  /*21970*/  FFMA R0, R15, R24, -1 ;  /* 0xbf8000000f007423 */ /* 0x002fc80000000018 */
[----:B------:R-:W-:-:S04]  /*21980*/  FADD.FTZ R3, -R0, -RZ ;  /* 0x800000ff00037221 */ /* 0x000fc80000010100 */
[----:B------:R-:W-:-:S07]  /*21990*/  FFMA R24, R24, R3, R24 ;  /* 0x0000000318187223 */ /* 0x000fce0000000018 */
.L_x_750:
[----:B------:R-:W-:Y:S05]  /*219a0*/  BSYNC B1 ;  /* 0x0000000000017941 */ /* 0x000fea0003800000 */
.L_x_748:
        /* <DEDUP_REMOVED lines=10> */
.L_x_752:
[----:B------:R-:W1:Y:S02]  /*21a50*/  MUFU.RCP R13, R14 ;  /* 0x0000000e000d7308 */ /* 0x000e640000001000 */
[----:B-1----:R-:W-:-:S04]  /*21a60*/  FFMA R0, R14, R13, -1 ;  /* 0xbf8000000e007423 */ /* 0x002fc8000000000d */
[----:B------:R-:W-:-:S04]  /*21a70*/  FADD.FTZ R0, -R0, -RZ ;  /* 0x800000ff00007221 */ /* 0x000fc80000010100 */
[----:B------:R-:W-:-:S07]  /*21a80*/  FFMA R13, R13, R0, R13 ;  /* 0x000000000d0d7223 */ /* 0x000fce000000000d */
.L_x_753:
[----:B------:R-:W-:Y:S05]  /*21a90*/  BSYNC B1 ;  /* 0x0000000000017941 */ /* 0x000fea0003800000 */
.L_x_751:
        /* <DEDUP_REMOVED lines=10> */
.L_x_755:
[----:B------:R-:W1:Y:S02]  /*21b40*/  MUFU.RCP R25, R26 ;  /* 0x0000001a00197308 */ /* 0x000e640000001000 */
[----:B-1----:R-:W-:-:S04]  /*21b50*/  FFMA R0, R26, R25, -1 ;  /* 0xbf8000001a007423 */ /* 0x002fc80000000019 */
[----:B------:R-:W-:-:S04]  /*21b60*/  FADD.FTZ R0, -R0, -RZ ;  /* 0x800000ff00007221 */ /* 0x000fc80000010100 */
[----:B------:R-:W-:-:S07]  /*21b70*/  FFMA R25, R25, R0, R25 ;  /* 0x0000000019197223 */ /* 0x000fce0000000019 */
.L_x_756:
[----:B------:R-:W-:Y:S05]  /*21b80*/  BSYNC B1 ;  /* 0x0000000000017941 */ /* 0x000fea0003800000 */
.L_x_754:
        /* <DEDUP_REMOVED lines=10> */
.L_x_758:
[----:B------:R-:W1:Y:S02]  /*21c30*/  MUFU.RCP R14, R29 ;  /* 0x0000001d000e7308 */ /* 0x000e640000001000 */
[----:B-1----:R-:W-:-:S04]  /*21c40*/  FFMA R0, R29, R14, -1 ;  /* 0xbf8000001d007423 */ /* 0x002fc8000000000e */
[----:B------:R-:W-:-:S04]  /*21c50*/  FADD.FTZ R3, -R0, -RZ ;  /* 0x800000ff00037221 */ /* 0x000fc80000010100 */
[----:B------:R-:W-:-:S07]  /*21c60*/  FFMA R14, R14, R3, R14 ;  /* 0x000000030e0e7223 */ /* 0x000fce000000000e */
.L_x_759:
[----:B------:R-:W-:Y:S05]  /*21c70*/  BSYNC B1 ;  /* 0x0000000000017941 */ /* 0x000fea0003800000 */
.L_x_757:
        /* <DEDUP_REMOVED lines=10> */
.L_x_761:
[----:B------:R-:W1:Y:S02]  /*21d20*/  MUFU.RCP R26, R31 ;  /* 0x0000001f001a7308 */ /* 0x000e640000001000 */
[----:B-1----:R-:W-:-:S04]  /*21d30*/  FFMA R0, R31, R26, -1 ;  /* 0xbf8000001f007423 */ /* 0x002fc8000000001a */
[----:B------:R-:W-:-:S04]  /*21d40*/  FADD.FTZ R3, -R0, -RZ ;  /* 0x800000ff00037221 */ /* 0x000fc80000010100 */
[----:B------:R-:W-:-:S07]  /*21d50*/  FFMA R26, R26, R3, R26 ;  /* 0x000000031a1a7223 */ /* 0x000fce000000001a */
.L_x_762:
[----:B------:R-:W-:Y:S05]  /*21d60*/  BSYNC B1 ;  /* 0x0000000000017941 */ /* 0x000fea0003800000 */
.L_x_760:
        /* <DEDUP_REMOVED lines=10> */
.L_x_764:
[----:B------:R-:W1:Y:S02]  /*21e10*/  MUFU.RCP R15, R34 ;  /* 0x00000022000f7308 */ /* 0x000e640000001000 */
[----:B-1----:R-:W-:-:S04]  /*21e20*/  FFMA R0, R34, R15, -1 ;  /* 0xbf80000022007423 */ /* 0x002fc8000000000f */
[----:B------:R-:W-:-:S04]  /*21e30*/  FADD.FTZ R0, -R0, -RZ ;  /* 0x800000ff00007221 */ /* 0x000fc80000010100 */
[----:B------:R-:W-:-:S07]  /*21e40*/  FFMA R15, R15, R0, R15 ;  /* 0x000000000f0f7223 */ /* 0x000fce000000000f */
.L_x_765:
[----:B------:R-:W-:Y:S05]  /*21e50*/  BSYNC B1 ;  /* 0x0000000000017941 */ /* 0x000fea0003800000 */
.L_x_763:
        /* <DEDUP_REMOVED lines=10> */
.L_x_767:
[----:B------:R-:W1:Y:S02]  /*21f00*/  MUFU.RCP R27, R38 ;  /* 0x00000026001b7308 */ /* 0x000e640000001000 */
[----:B-1----:R-:W-:-:S04]  /*21f10*/  FFMA R0, R38, R27, -1 ;  /* 0xbf80000026007423 */ /* 0x002fc8000000001b */
[----:B------:R-:W-:-:S04]  /*21f20*/  FADD.FTZ R0, -R0, -RZ ;  /* 0x800000ff00007221 */ /* 0x000fc80000010100 */
[----:B------:R-:W-:-:S07]  /*21f30*/  FFMA R27, R27, R0, R27 ;  /* 0x000000001b1b7223 */ /* 0x000fce000000001b */
.L_x_768:
[----:B------:R-:W-:Y:S05]  /*21f40*/  BSYNC B1 ;  /* 0x0000000000017941 */ /* 0x000fea0003800000 */
.L_x_766:
        /* <DEDUP_REMOVED lines=10> */
.L_x_770:
[----:B------:R-:W1:Y:S02]  /*21ff0*/  MUFU.RCP R28, R39 ;  /* 0x00000027001c7308 */ /* 0x000e640000001000 */
[----:B-1----:R-:W-:-:S04]  /*22000*/  FFMA R0, R39, R28, -1 ;  /* 0xbf80000027007423 */ /* 0x002fc8000000001c */
[----:B------:R-:W-:-:S04]  /*22010*/  FADD.FTZ R3, -R0, -RZ ;  /* 0x800000ff00037221 */ /* 0x000fc80000010100 */
[----:B------:R-:W-:-:S07]  /*22020*/  FFMA R28, R28, R3, R28 ;  /* 0x000000031c1c7223 */ /* 0x000fce000000001c */
.L_x_771:
[----:B------:R-:W-:Y:S05]  /*22030*/  BSYNC B1 ;  /* 0x0000000000017941 */ /* 0x000fea0003800000 */
.L_x_769:
        /* <DEDUP_REMOVED lines=10> */
.L_x_773:
[----:B------:R-:W1:Y:S02]  /*220e0*/  MUFU.RCP R29, R36 ;  /* 0x00000024001d7308 */ /* 0x000e640000001000 */
[----:B-1----:R-:W-:-:S04]  /*220f0*/  FFMA R0, R36, R29, -1 ;  /* 0xbf80000024007423 */ /* 0x002fc8000000001d */
[----:B------:R-:W-:-:S04]  /*22100*/  FADD.FTZ R0, -R0, -RZ ;  /* 0x800000ff00007221 */ /* 0x000fc80000010100 */
[----:B------:R-:W-:-:S07]  /*22110*/  FFMA R29, R29, R0, R29 ;  /* 0x000000001d1d7223 */ /* 0x000fce000000001d */
.L_x_774:
[----:B------:R-:W-:Y:S05]  /*22120*/  BSYNC B1 ;  /* 0x0000000000017941 */ /* 0x000fea0003800000 */
.L_x_772:
        /* <DEDUP_REMOVED lines=10> */
.L_x_776:
[----:B------:R-:W1:Y:S02]  /*221d0*/  MUFU.RCP R30, R43 ;  /* 0x0000002b001e7308 */ /* 0x000e640000001000 */
[----:B-1----:R-:W-:-:S04]  /*221e0*/  FFMA R0, R43, R30, -1 ;  /* 0xbf8000002b007423 */ /* 0x002fc8000000001e */
[----:B------:R-:W-:-:S04]  /*221f0*/  FADD.FTZ R3, -R0, -RZ ;  /* 0x800000ff00037221 */ /* 0x000fc80000010100 */
[----:B------:R-:W-:-:S07]  /*22200*/  FFMA R30, R30, R3, R30 ;  /* 0x000000031e1e7223 */ /* 0x000fce000000001e */
.L_x_777:
[----:B------:R-:W-:Y:S05]  /*22210*/  BSYNC B1 ;  /* 0x0000000000017941 */ /* 0x000fea0003800000 */
.L_x_775:
        /* <DEDUP_REMOVED lines=10> */
.L_x_779:
[----:B------:R-:W1:Y:S02]  /*222c0*/  MUFU.RCP R31, R44 ;  /* 0x0000002c001f7308 */ /* 0x000e640000001000 */
[----:B-1----:R-:W-:-:S04]  /*222d0*/  FFMA R0, R44, R31, -1 ;  /* 0xbf8000002c007423 */ /* 0x002fc8000000001f */
[----:B------:R-:W-:-:S04]  /*222e0*/  FADD.FTZ R0, -R0, -RZ ;  /* 0x800000ff00007221 */ /* 0x000fc80000010100 */
[----:B------:R-:W-:-:S07]  /*222f0*/  FFMA R31, R31, R0, R31 ;  /* 0x000000001f1f7223 */ /* 0x000fce000000001f */
.L_x_780:
[----:B------:R-:W-:Y:S05]  /*22300*/  BSYNC B1 ;  /* 0x0000000000017941 */ /* 0x000fea0003800000 */
.L_x_778:
        /* <DEDUP_REMOVED lines=10> */
.L_x_782:
[----:B------:R-:W1:Y:S02]  /*223b0*/  MUFU.RCP R34, R33 ;  /* 0x0000002100227308 */ /* 0x000e640000001000 */
[----:B-1----:R-:W-:-:S04]  /*223c0*/  FFMA R0, R33, R34, -1 ;  /* 0xbf80000021007423 */ /* 0x002fc80000000022 */
[----:B------:R-:W-:-:S04]  /*223d0*/  FADD.FTZ R3, -R0, -RZ ;  /* 0x800000ff00037221 */ /* 0x000fc80000010100 */
[----:B------:R-:W-:-:S07]  /*223e0*/  FFMA R34, R34, R3, R34 ;  /* 0x0000000322227223 */ /* 0x000fce0000000022 */
.L_x_783:
[----:B------:R-:W-:Y:S05]  /*223f0*/  BSYNC B1 ;  /* 0x0000000000017941 */ /* 0x000fea0003800000 */
.L_x_781:
        /* <DEDUP_REMOVED lines=10> */
.L_x_785:
[----:B------:R-:W1:Y:S02]  /*224a0*/  MUFU.RCP R33, R40 ;  /* 0x0000002800217308 */ /* 0x000e640000001000 */
[----:B-1----:R-:W-:-:S04]  /*224b0*/  FFMA R0, R40, R33, -1 ;  /* 0xbf80000028007423 */ /* 0x002fc80000000021 */
[----:B------:R-:W-:-:S04]  /*224c0*/  FADD.FTZ R0, -R0, -RZ ;  /* 0x800000ff00007221 */ /* 0x000fc80000010100 */
[----:B------:R-:W-:-:S07]  /*224d0*/  FFMA R33, R33, R0, R33 ;  /* 0x0000000021217223 */ /* 0x000fce0000000021 */
.L_x_786:
[----:B------:R-:W-:Y:S05]  /*224e0*/  BSYNC B1 ;  /* 0x0000000000017941 */ /* 0x000fea0003800000 */
.L_x_784:
        /* <DEDUP_REMOVED lines=10> */
.L_x_788:
[----:B------:R-:W1:Y:S02]  /*22590*/  MUFU.RCP R36, R51 ;  /* 0x0000003300247308 */ /* 0x000e640000001000 */
[----:B-1----:R-:W-:-:S04]  /*225a0*/  FFMA R0, R51, R36, -1 ;  /* 0xbf80000033007423 */ /* 0x002fc80000000024 */
[----:B------:R-:W-:-:S04]  /*225b0*/  FADD.FTZ R3, -R0, -RZ ;  /* 0x800000ff00037221 */ /* 0x000fc80000010100 */
[----:B------:R-:W-:-:S07]  /*225c0*/  FFMA R36, R36, R3, R36 ;  /* 0x0000000324247223 */ /* 0x000fce0000000024 */
.L_x_789:
[----:B------:R-:W-:Y:S05]  /*225d0*/  BSYNC B1 ;  /* 0x0000000000017941 */ /* 0x000fea0003800000 */
.L_x_787:
        /* <DEDUP_REMOVED lines=10> */
.L_x_791:
[----:B------:R-:W1:Y:S02]  /*22680*/  MUFU.RCP R35, R52 ;  /* 0x0000003400237308 */ /* 0x000e640000001000 */
[----:B-1----:R-:W-:-:S04]  /*22690*/  FFMA R0, R52, R35, -1 ;  /* 0xbf80000034007423 */ /* 0x002fc80000000023 */
[----:B------:R-:W-:-:S04]  /*226a0*/  FADD.FTZ R0, -R0, -RZ ;  /* 0x800000ff00007221 */ /* 0x000fc80000010100 */
[----:B------:R-:W-:-:S07]  /*226b0*/  FFMA R35, R35, R0, R35 ;  /* 0x0000000023237223 */ /* 0x000fce0000000023 */
.L_x_792:
[----:B------:R-:W-:Y:S05]  /*226c0*/  BSYNC B1 ;  /* 0x0000000000017941 */ /* 0x000fea0003800000 */
.L_x_790:
        /* <DEDUP_REMOVED lines=8> */
.L_x_793:
[----:B------:R-:W1:Y:S02]  /*22750*/  MUFU.RCP R0, R53 ;  /* 0x0000003500007308 */ /* 0x000e640000001000 */
[----:B-1----:R-:W-:-:S04]  /*22760*/  FFMA R2, R53, R0, -1 ;  /* 0xbf80000035027423 */ /* 0x002fc80000000000 */
[----:B------:R-:W-:-:S04]  /*22770*/  FADD.FTZ R3, -R2, -RZ ;  /* 0x800000ff02037221 */ /* 0x000fc80000010100 */
[----:B------:R-:W-:-:S07]  /*22780*/  FFMA R0, R0, R3, R0 ;  /* 0x0000000300007223 */ /* 0x000fce0000000000 */
.L_x_794:
        /* <DEDUP_REMOVED lines=8> */
[----:B------:R-:W-:Y:S01]  /*22810*/  F2FP.BF16.F32.PACK_AB R30, R36, R33 ;  /* 0x00000021241e723e */ /* 0x000fe200000010ff */
[----:B------:R1:W-:Y:S01]  /*22820*/  STSM.16.M88.4 [R164+0x200], R24 ;  /* 0x00020018a4007844 */ /* 0x0003e20000000200 */
        /* <DEDUP_REMOVED lines=19> */
.L_x_796:
[----:B------:R-:W-:Y:S05]  /*22960*/  BSYNC B0 ;  /* 0x0000000000007941 */ /* 0x000fea0003800000 */
.L_x_795:
[----:B------:R-:W-:Y:S06]  /*22970*/  BAR.SYNC.DEFER_BLOCKING 0x1, 0x100 ;  /* 0x0044000000007b1d */ /* 0x000fec0000010000 */
[----:B------:R-:W-:Y:S04]  /*22980*/  BSSY B0, `(.L_x_797) ;  /* 0x0000009000007945 */ /* 0x000fe80003800000 */
[----:B------:R-:W-:Y:S05]  /*22990*/  @P0 BRA `(.L_x_798) ;  /* 0x00000000001c0947 */ /* 0x000fea0003800000 */
[----:B------:R-:W-:-:S13]  /*229a0*/  ISETP.NE.AND P2, PT, R155, 0x3, PT ;  /* 0x000000039b00780c */ /* 0x000fda0003f45270 */
[----:B------:R-:W-:Y:S05]  /*229b0*/  @!P2 BRA `(.L_x_799) ;  /* 0x000000000004a947 */ /* 0x000fea0003800000 */
[----:B------:R-:W-:Y:S01]  /*229c0*/  BPT.TRAP 0x1 ;  /* 0x000000040000795c */ /* 0x000fe20000300000 */
.L_x_799:
[----:B------:R-:W-:-:S04]  /*229d0*/  ULEA UR4, UR5, UR49, 0x3 ;  /* 0x0000003105047291 */ /* 0x000fc8000f8e183f */
[----:B------:R-:W-:-:S04]  /*229e0*/  UIADD3 UR4, UR4, 0x50, URZ ;  /* 0x0000005004047890 */ /* 0x000fc8000fffe03f */
[----:B------:R-:W-:-:S09]  /*229f0*/  UPRMT UR4, UR48, 0x654, UR4 ;  /* 0x0000065430047896 */ /* 0x000fd20008000004 */
[----:B------:R-:W-:Y:S03]  /*22a00*/  SYNCS.ARRIVE.TRANS64.RED.A1T0 RZ, [UR4], RZ ;  /* 0x000000ffffff79a7 */ /* 0x000fe60008100404 */
.L_x_798:
[----:B------:R-:W-:Y:S05]  /*22a10*/  BSYNC B0 ;  /* 0x0000000000007941 */ /* 0x000fea0003800000 */
.L_x_797:
        /* <DEDUP_REMOVED lines=8> */
.L_x_802:
        /* <DEDUP_REMOVED lines=8> */
.L_x_1134:
[----:B------:R-:W-:Y:S05]  /*22b20*/  BSYNC B1 ;  /* 0x0000000000017941 */ /* 0x000fea0003800000 */
.L_x_803:
[----:B------:R-:W-:Y:S05]  /*22b30*/  @P1 BRA `(.L_x_805) ;  /* 0x0000000000941947 */ /* 0x000fea0003800000 */
[----:B-1----:R-:W-:Y:S01]  /*22b40*/  LEA R0, R4, R156, 0xd ;  /* 0x0000009c04007211 */ /* 0x002fe200078e68ff */
[----:B------:R-:W-:Y:S05]  /*22b50*/  WARPSYNC.ALL ;  /* 0x0000000000007948 */ /* 0x000fea0003800000 */
[----:B------:R-:W-:Y:S01]  /*22b60*/  LEA R12, R165, R0, 0x1 ;  /* 0x00000000a50c7211 */ /* 0x000fe200078e08ff */
[----:B------:R-:W1:Y:S05]  /*22b70*/  LDSM.16.M88.4 R4, [R0] ;  /* 0x000000000004783b */ /* 0x000e6a0000000200 */
[----:B------:R-:W2:Y:S01]  /*22b80*/  LDSM.16.M88.4 R12, [R12] ;  /* 0x000000000c0c783b */ /* 0x000ea20000000200 */
[----:B-1----:R-:W-:Y:S01]  /*22b90*/  IMAD.U32 R23, R5, 0x10000, RZ ;  /* 0x0001000005177824 */ /* 0x002fe200078e00ff */
[----:B------:R-:W-:-:S02]  /*22ba0*/  SHF.L.U32 R19, R7, 0x10, RZ ;  /* 0x0000001007137819 */ /* 0x000fc400000006ff */
[----:B------:R-:W-:Y:S01]  /*22bb0*/  LOP3.LUT R5, R5, 0xffff0000, RZ, 0xc0, !PT ;  /* 0xffff000005057812 */ /* 0x000fe200078ec0ff */
[----:B------:R-:W-:Y:S01]  /*22bc0*/  FMUL R23, R16, R23 ;  /* 0x0000001710177220 */ /* 0x000fe20000400000 */
[----:B------:R-:W-:Y:S01]  /*22bd0*/  LOP3.LUT R11, R6, 0xffff0000, RZ, 0xc0, !PT ;  /* 0xffff0000060b7812 */ /* 0x000fe200078ec0ff */
[----:B--2---:R-:W-:Y:S01]  /*22be0*/  IMAD.U32 R35, R15, 0x10000, RZ ;  /* 0x000100000f237824 */ /* 0x004fe200078e00ff */
[----:B------:R-:W-:Y:S01]  /*22bf0*/  LOP3.LUT R7, R7, 0xffff0000, RZ, 0xc0, !PT ;  /* 0xffff000007077812 */ /* 0x000fe200078ec0ff */
[C---:B------:R-:W-:Y:S01]  /*22c00*/  FMUL R152, R16.reuse, R5 ;  /* 0x0000000510987220 */ /* 0x040fe20000400000 */
[C---:B------:R-:W-:Y:S01]  /*22c10*/  SHF.L.U32 R29, R13.reuse, 0x10, RZ ;  /* 0x000000100d1d7819 */ /* 0x040fe200000006ff */
        /* <DEDUP_REMOVED lines=23> */
.L_x_805:
[----:B------:R-:W-:Y:S02]  /*22d90*/  LOP3.LUT R9, R9, R24, RZ, 0x3c, !PT ;  /* 0x0000001809097212 */ /* 0x000fe400078e3cff */
[----:B------:R-:W-:-:S07]  /*22da0*/  SEL R4, R2, RZ, P3 ;  /* 0x000000ff02047207 */ /* 0x000fce0001800000 */
.L_x_801:
[----:B------:R-:W-:Y:S05]  /*22db0*/  BSYNC B0 ;  /* 0x0000000000007941 */ /* 0x000fea0003800000 */
.L_x_800:
[----:B------:R-:W-:Y:S01]  /*22dc0*/  MOV R46, 0x3bbb989d ;  /* 0x3bbb989d002e7802 */ /* 0x000fe20000000f00 */
[C---:B------:R-:W-:Y:S01]  /*22dd0*/  FFMA R121, R17.reuse, R121, R153 ;  /* 0x0000007911797223 */ /* 0x040fe20000000099 */
[C---:B------:R-:W-:Y:S01]  /*22de0*/  FFMA R122, R17.reuse, R122, R23 ;  /* 0x0000007a117a7223 */ /* 0x040fe20000000017 */
[----:B------:R-:W-:Y:S01]  /*22df0*/  MOV R47, 0x437c0000 ;  /* 0x437c0000002f7802 */ /* 0x000fe20000000f00 */
        /* <DEDUP_REMOVED lines=22> */
[-C--:B------:R-:W-:Y:S01]  /*22f60*/  FFMA.SAT R0, -R120, R46.reuse, 0.5 ;  /* 0x3f00000078007423 */ /* 0x080fe2000000212e */
[----:B------:R-:W-:Y:S01]  /*22f70*/  FFMA R127, R17, R127, R20 ;  /* 0x0000007f117f7223 */ /* 0x000fe20000000014 */
[----:B------:R-:W-:Y:S01]  /*22f80*/  FFMA.SAT R33, -R126, R46, 0.5 ;  /* 0x3f0000007e217423 */ /* 0x000fe2000000212e */
[----:B------:R1:W-:Y:S01]  /*22f90*/  MUFU.EX2 R13, R14 ;  /* 0x0000000e000d7308 */ /* 0x0003e20000000800 */
[----:B------:R-:W-:Y:S01]  /*22fa0*/  FFMA R28, -R123, 1.4426950216293334961, -R24 ;  /* 0x3fb8aa3b7b1c7823 */ /* 0x000fe20000000918 */
[----:B------:R-:W-:Y:S01]  /*22fb0*/  FADD R27, R29, -12583039 ;  /* 0xcb40007f1d1b7421 */ /* 0x000fe20000000000 */
[----:B------:R-:W-:Y:S01]  /*22fc0*/  FFMA R128, R17, R128, R18 ;  /* 0x0000008011807223 */ /* 0x000fe20000000012 */
[-C--:B------:R-:W-:Y:S01]  /*22fd0*/  FFMA.RM R0, R0, R47.reuse, 12582913 ;  /* 0x4b40000100007423 */ /* 0x080fe2000000402f */
[----:B------:R-:W-:Y:S01]  /*22fe0*/  FFMA.RM R33, R33, R47, 12582913 ;  /* 0x4b40000121217423 */ /* 0x000fe2000000402f */
[----:B------:R-:W-:Y:S01]  /*22ff0*/  FFMA R31, -R124, 1.4426950216293334961, -R27 ;  /* 0x3fb8aa3b7c1f7823 */ /* 0x000fe2000000091b */
[-C--:B------:R-:W-:Y:S01]  /*23000*/  FFMA.SAT R37, -R128, R46.reuse, 0.5 ;  /* 0x3f00000080257423 */ /* 0x080fe2000000212e */
[----:B------:R2:W-:Y:S01]  /*23010*/  MUFU.EX2 R24, R25 ;  /* 0x0000001900187308 */ /* 0x0005e20000000800 */
[----:B-1----:R-:W-:Y:S01]  /*23020*/  FADD R14, R30, -12583039 ;  /* 0xcb40007f1e0e7421 */ /* 0x002fe20000000000 */
[----:B------:R-:W-:Y:S01]  /*23030*/  FADD R3, R0, -12583039 ;  /* 0xcb40007f00037421 */ /* 0x000fe20000000000 */
[----:B------:R-:W-:Y:S01]  /*23040*/  FFMA R28, -R123, 1.925963033500011079e-08, R28 ;  /* 0x32a570607b1c7823 */ /* 0x000fe2000000011c */
[----:B------:R-:W-:Y:S01]  /*23050*/  FFMA R129, R17, R129, R12 ;  /* 0x0000008111817223 */ /* 0x000fe2000000000c */
[----:B------:R-:W-:Y:S01]  /*23060*/  FFMA R34, -R125, 1.4426950216293334961, -R14 ;  /* 0x3fb8aa3b7d227823 */ /* 0x000fe2000000090e */
[----:B------:R-:W-:Y:S01]  /*23070*/  FFMA R31, -R124, 1.925963033500011079e-08, R31 ;  /* 0x32a570607c1f7823 */ /* 0x000fe2000000011f */
[-C--:B------:R-:W-:Y:S01]  /*23080*/  FFMA.RM R37, R37, R47.reuse, 12582913 ;  /* 0x4b40000125257423 */ /* 0x080fe2000000402f */
[C---:B------:R-:W-:Y:S01]  /*23090*/  FFMA R3, -R120.reuse, 1.4426950216293334961, -R3 ;  /* 0x3fb8aa3b78037823 */ /* 0x040fe20000000903 */
[----:B--2---:R-:W-:Y:S01]  /*230a0*/  FFMA.SAT R25, -R127, R46, 0.5 ;  /* 0x3f0000007f197423 */ /* 0x004fe2000000212e */
[----:B------:R-:W-:Y:S01]  /*230b0*/  FFMA R34, -R125, 1.925963033500011079e-08, R34 ;  /* 0x32a570607d227823 */ /* 0x000fe20000000122 */
[----:B------:R-:W-:Y:S01]  /*230c0*/  FFMA R130, R17, R130, R11 ;  /* 0x0000008211827223 */ /* 0x000fe2000000000b */
[----:B------:R1:W-:Y:S01]  /*230d0*/  MUFU.EX2 R27, R28 ;  /* 0x0000001c001b7308 */ /* 0x0003e20000000800 */
[----:B------:R-:W-:Y:S01]  /*230e0*/  FFMA.RM R36, R25, R47, 12582913 ;  /* 0x4b40000119247423 */ /* 0x000fe2000000402f */
[----:B------:R-:W-:Y:S01]  /*230f0*/  FADD R25, R33, -12583039 ;  /* 0xcb40007f21197421 */ /* 0x000fe20000000000 */
[-C--:B------:R-:W-:Y:S01]  /*23100*/  FFMA.SAT R38, -R129, R46.reuse, 0.5 ;  /* 0x3f00000081267423 */ /* 0x080fe2000000212e */
[----:B------:R-:W-:Y:S01]  /*23110*/  FFMA R3, -R120, 1.925963033500011079e-08, R3 ;  /* 0x32a5706078037823 */ /* 0x000fe20000000103 */
[----:B------:R-:W-:Y:S01]  /*23120*/  FFMA R131, R17, R131, R10 ;  /* 0x0000008311837223 */ /* 0x000fe2000000000a */
[----:B------:R-:W-:Y:S01]  /*23130*/  FFMA R35, -R126, 1.4426950216293334961, -R25 ;  /* 0x3fb8aa3b7e237823 */ /* 0x000fe20000000919 */
[----:B------:R-:W-:Y:S01]  /*23140*/  FFMA.RM R38, R38, R47, 12582913 ;  /* 0x4b40000126267423 */ /* 0x000fe2000000402f */
[----:B------:R2:W-:Y:S01]  /*23150*/  MUFU.EX2 R14, R31 ;  /* 0x0000001f000e7308 */ /* 0x0005e20000000800 */
[----:B-1----:R-:W-:Y:S01]  /*23160*/  FADD R28, R36, -12583039 ;  /* 0xcb40007f241c7421 */ /* 0x002fe20000000000 */
[----:B------:R-:W-:Y:S01]  /*23170*/  FFMA R35, -R126, 1.925963033500011079e-08, R35 ;  /* 0x32a570607e237823 */ /* 0x000fe20000000123 */
[----:B------:R-:W-:Y:S01]  /*23180*/  FFMA.SAT R40, -R131, R46, 0.5 ;  /* 0x3f00000083287423 */ /* 0x000fe2000000212e */
[----:B------:R-:W-:Y:S01]  /*23190*/  FFMA R133, R17, R133, R7 ;  /* 0x0000008511857223 */ /* 0x000fe20000000007 */
[----:B------:R-:W-:Y:S01]  /*231a0*/  FFMA R28, -R127, 1.4426950216293334961, -R28 ;  /* 0x3fb8aa3b7f1c7823 */ /* 0x000fe2000000091c */
[----:B------:R-:W-:Y:S01]  /*231b0*/  FFMA R132, R17, R132, R8 ;  /* 0x0000008411847223 */ /* 0x000fe20000000008 */
[----:B------:R-:W-:Y:S01]  /*231c0*/  FFMA.RM R41, R40, R47, 12582913 ;  /* 0x4b40000128297423 */ /* 0x000fe2000000402f */
[----:B------:R1:W-:Y:S01]  /*231d0*/  MUFU.EX2 R25, R34 ;  /* 0x0000002200197308 */ /* 0x0003e20000000800 */
[----:B--2---:R-:W-:Y:S01]  /*231e0*/  FADD R31, R37, -12583039 ;  /* 0xcb40007f251f7421 */ /* 0x004fe20000000000 */
[----:B------:R-:W-:Y:S01]  /*231f0*/  FFMA R127, -R127, 1.925963033500011079e-08, R28 ;  /* 0x32a570607f7f7823 */ /* 0x000fe2000000011c */
[C---:B------:R-:W-:Y:S01]  /*23200*/  FFMA R134, R17.reuse, R134, R6 ;  /* 0x0000008611867223 */ /* 0x040fe20000000006 */
[----:B------:R-:W-:Y:S01]  /*23210*/  FFMA R135, R17, R135, R5 ;  /* 0x0000008711877223 */ /* 0x000fe20000000005 */
[----:B------:R-:W-:Y:S01]  /*23220*/  FFMA R31, -R128, 1.4426950216293334961, -R31 ;  /* 0x3fb8aa3b801f7823 */ /* 0x000fe2000000091f */
[-C--:B------:R-:W-:Y:S01]  /*23230*/  FFMA.SAT R43, -R132, R46.reuse, 0.5 ;  /* 0x3f000000842b7423 */ /* 0x080fe2000000212e */
[-C--:B------:R-:W-:Y:S01]  /*23240*/  FFMA.SAT R45, -R134, R46.reuse, 0.5 ;  /* 0x3f000000862d7423 */ /* 0x080fe2000000212e */
[----:B------:R-:W2:Y:S01]  /*23250*/  MUFU.EX2 R3, R3 ;  /* 0x0000000300037308 */ /* 0x000ea20000000800 */
[----:B-1----:R-:W-:Y:S01]  /*23260*/  FFMA.SAT R34, -R130, R46, 0.5 ;  /* 0x3f00000082227423 */ /* 0x002fe2000000212e */
[----:B------:R-:W-:Y:S01]  /*23270*/  FFMA R31, -R128, 1.925963033500011079e-08, R31 ;  /* 0x32a57060801f7823 */ /* 0x000fe2000000011f */
[-C--:B------:R-:W-:Y:S01]  /*23280*/  FFMA.RM R43, R43, R47.reuse, 12582913 ;  /* 0x4b4000012b2b7423 */ /* 0x080fe2000000402f */
[-C--:B------:R-:W-:Y:S01]  /*23290*/  FFMA.RM R45, R45, R47.reuse, 12582913 ;  /* 0x4b4000012d2d7423 */ /* 0x080fe2000000402f */
[----:B------:R-:W-:Y:S01]  /*232a0*/  FFMA.RM R39, R34, R47, 12582913 ;  /* 0x4b40000122277423 */ /* 0x000fe2000000402f */
[----:B------:R-:W-:Y:S01]  /*232b0*/  FADD R34, R38, -12583039 ;  /* 0xcb40007f26227421 */ /* 0x000fe20000000000 */
[----:B------:R-:W-:Y:S01]  /*232c0*/  SHF.L.U32 R0, R0, 0x17, RZ ;  /* 0x0000001700007819 */ /* 0x000fe200000006ff */
[----:B------:R1:W-:Y:S01]  /*232d0*/  MUFU.EX2 R28, R35 ;  /* 0x00000023001c7308 */ /* 0x0003e20000000800 */
[----:B------:R-:W-:Y:S01]  /*232e0*/  FADD R42, R41, -12583039 ;  /* 0xcb40007f292a7421 */ /* 0x000fe20000000000 */
[----:B------:R-:W-:Y:S01]  /*232f0*/  FFMA R40, -R129, 1.4426950216293334961, -R34 ;  /* 0x3fb8aa3b81287823 */ /* 0x000fe20000000922 */
[----:B------:R-:W-:Y:S01]  /*23300*/  SHF.L.U32 R2, R2, 0x17, RZ ;  /* 0x0000001702027819 */ /* 0x000fe200000006ff */
[----:B------:R-:W-:-:S02]  /*23310*/  IMAD.SHL.U32 R38, R38, 0x800000, RZ ;  /* 0x0080000026267824 */ /* 0x000fc400078e00ff */
[----:B------:R-:W-:Y:S01]  /*23320*/  FFMA R42, -R131, 1.4426950216293334961, -R42 ;  /* 0x3fb8aa3b832a7823 */ /* 0x000fe2000000092a */
[----:B------:R-:W-:Y:S01]  /*23330*/  FFMA R40, -R129, 1.925963033500011079e-08, R40 ;  /* 0x32a5706081287823 */ /* 0x000fe20000000128 */
[----:B------:R-:W-:Y:S01]  /*23340*/  SHF.L.U32 R37, R37, 0x17, RZ ;  /* 0x0000001725257819 */ /* 0x000fe200000006ff */
[----:B------:R3:W4:Y:S01]  /*23350*/  MUFU.EX2 R34, R31 ;  /* 0x0000001f00227308 */ /* 0x0007220000000800 */
[----:B-1----:R-:W-:Y:S01]  /*23360*/  FADD R35, R39, -12583039 ;  /* 0xcb40007f27237421 */ /* 0x002fe20000000000 */
[----:B--2---:R-:W-:Y:S01]  /*23370*/  FFMA R49, R0, R3, 1 ;  /* 0x3f80000000317423 */ /* 0x004fe20000000003 */
[----:B------:R-:W-:Y:S01]  /*23380*/  FFMA R50, R2, R13, 1 ;  /* 0x3f80000002327423 */ /* 0x000fe2000000000d */
[----:B------:R-:W-:Y:S01]  /*23390*/  FFMA R42, -R131, 1.925963033500011079e-08, R42 ;  /* 0x32a57060832a7823 */ /* 0x000fe2000000012a */
[----:B------:R-:W-:Y:S01]  /*233a0*/  FFMA R35, -R130, 1.4426950216293334961, -R35 ;  /* 0x3fb8aa3b82237823 */ /* 0x000fe20000000923 */
[----:B------:R-:W-:Y:S01]  /*233b0*/  SHF.L.U32 R15, R15, 0x17, RZ ;  /* 0x000000170f0f7819 */ /* 0x000fe200000006ff */
[----:B------:R-:W-:Y:S01]  /*233c0*/  IMAD.SHL.U32 R26, R26, 0x800000, RZ ;  /* 0x008000001a1a7824 */ /* 0x000fe200078e00ff */
[----:B------:R-:W-:Y:S01]  /*233d0*/  IADD3 R2, R49, 0x1800000, RZ ;  /* 0x0180000031027810 */ /* 0x000fe20007ffe0ff */
[-C--:B---3--:R-:W-:Y:S01]  /*233e0*/  FFMA.SAT R31, -R133, R46.reuse, 0.5 ;  /* 0x3f000000851f7423 */ /* 0x088fe2000000212e */
[----:B------:R-:W-:Y:S01]  /*233f0*/  FFMA.SAT R46, -R135, R46, 0.5 ;  /* 0x3f000000872e7423 */ /* 0x000fe2000000212e */
[----:B------:R-:W-:Y:S01]  /*23400*/  FFMA R130, -R130, 1.925963033500011079e-08, R35 ;  /* 0x32a5706082827823 */ /* 0x000fe20000000123 */
[----:B------:R-:W-:Y:S01]  /*23410*/  LOP3.LUT R2, R2, 0x7f800000, RZ, 0xc0, !PT ;  /* 0x7f80000002027812 */ /* 0x000fe200078ec0ff */
[-C--:B------:R-:W-:Y:S01]  /*23420*/  FFMA.RM R44, R31, R47.reuse, 12582913 ;  /* 0x4b4000011f2c7423 */ /* 0x080fe2000000402f */
[----:B------:R-:W-:Y:S01]  /*23430*/  FFMA.RM R46, R46, R47, 12582913 ;  /* 0x4b4000012e2e7423 */ /* 0x000fe2000000402f */
[----:B------:R1:W2:Y:S01]  /*23440*/  MUFU.EX2 R35, R40 ;  /* 0x0000002800237308 */ /* 0x0002a20000000800 */
[----:B------:R-:W-:Y:S01]  /*23450*/  FADD R31, R43, -12583039 ;  /* 0xcb40007f2b1f7421 */ /* 0x000fe20000000000 */
[----:B------:R-:W-:Y:S01]  /*23460*/  FADD R47, R45, -12583039 ;  /* 0xcb40007f2d2f7421 */ /* 0x000fe20000000000 */
[----:B------:R-:W-:Y:S01]  /*23470*/  FADD R48, R46, -12583039 ;  /* 0xcb40007f2e307421 */ /* 0x000fe20000000000 */
[----:B------:R-:W-:Y:S01]  /*23480*/  ISETP.GT.U32.AND P2, PT, R2, 0x1ffffff, PT ;  /* 0x01ffffff0200780c */ /* 0x000fe20003f44070 */
[----:B------:R-:W-:Y:S01]  /*23490*/  FFMA R31, -R132, 1.4426950216293334961, -R31 ;  /* 0x3fb8aa3b841f7823 */ /* 0x000fe2000000091f */
[----:B------:R-:W-:Y:S01]  /*234a0*/  FFMA R47, -R134, 1.4426950216293334961, -R47 ;  /* 0x3fb8aa3b862f7823 */ /* 0x000fe2000000092f */
[C---:B------:R-:W-:Y:S01]  /*234b0*/  FFMA R48, -R135.reuse, 1.4426950216293334961, -R48 ;  /* 0x3fb8aa3b87307823 */ /* 0x040fe20000000930 */
[----:B------:R-:W3:Y:S01]  /*234c0*/  MUFU.EX2 R127, R127 ;  /* 0x0000007f007f7308 */ /* 0x000ee20000000800 */
[----:B-1----:R-:W-:Y:S01]  /*234d0*/  FADD R40, R44, -12583039 ;  /* 0xcb40007f2c287421 */ /* 0x002fe20000000000 */
[----:B------:R-:W-:Y:S01]  /*234e0*/  FFMA R31, -R132, 1.925963033500011079e-08, R31 ;  /* 0x32a57060841f7823 */ /* 0x000fe2000000011f */
[----:B------:R-:W-:Y:S01]  /*234f0*/  FFMA R47, -R134, 1.925963033500011079e-08, R47 ;  /* 0x32a57060862f7823 */ /* 0x000fe2000000012f */
[----:B------:R-:W-:Y:S01]  /*23500*/  FFMA R48, -R135, 1.925963033500011079e-08, R48 ;  /* 0x32a5706087307823 */ /* 0x000fe20000000130 */
[----:B------:R-:W-:Y:S01]  /*23510*/  FFMA R40, -R133, 1.4426950216293334961, -R40 ;  /* 0x3fb8aa3b85287823 */ /* 0x000fe20000000928 */
[----:B------:R-:W-:Y:S01]  /*23520*/  SHF.L.U32 R29, R29, 0x17, RZ ;  /* 0x000000171d1d7819 */ /* 0x000fe200000006ff */
[----:B------:R-:W-:Y:S01]  /*23530*/  IMAD.SHL.U32 R45, R45, 0x800000, RZ ;  /* 0x008000002d2d7824 */ /* 0x000fe200078e00ff */
[----:B------:R-:W1:Y:S01]  /*23540*/  MUFU.EX2 R130, R130 ;  /* 0x0000008200827308 */ /* 0x000e620000000800 */
[----:B------:R-:W-:Y:S01]  /*23550*/  FFMA R133, -R133, 1.925963033500011079e-08, R40 ;  /* 0x32a5706085857823 */ /* 0x000fe20000000128 */
[----:B------:R-:W-:Y:S01]  /*23560*/  SHF.L.U32 R30, R30, 0x17, RZ ;  /* 0x000000171e1e7819 */ /* 0x000fe200000006ff */
[----:B------:R-:W-:Y:S01]  /*23570*/  BSSY B1, `(.L_x_806) ;  /* 0x0000025000017945 */ /* 0x000fe20003800000 */
[----:B------:R-:W-:Y:S01]  /*23580*/  SHF.L.U32 R33, R33, 0x17, RZ ;  /* 0x0000001721217819 */ /* 0x000fe200000006ff */
[----:B----4-:R-:W-:Y:S01]  /*23590*/  FFMA R34, R37, R34, 1 ;  /* 0x3f80000025227423 */ /* 0x010fe20000000022 */
[----:B------:R-:W-:Y:S01]  /*235a0*/  SHF.L.U32 R36, R36, 0x17, RZ ;  /* 0x0000001724247819 */ /* 0x000fe200000006ff */
[----:B--2---:R-:W-:Y:S01]  /*235b0*/  FFMA R35, R38, R35, 1 ;  /* 0x3f80000026237423 */ /* 0x004fe20000000023 */
[----:B------:R-:W2:Y:S01]  /*235c0*/  MUFU.EX2 R42, R42 ;  /* 0x0000002a002a7308 */ /* 0x000ea20000000800 */
[----:B------:R-:W-:Y:S01]  /*235d0*/  SHF.L.U32 R39, R39, 0x17, RZ ;  /* 0x0000001727277819 */ /* 0x000fe200000006ff */
[----:B------:R-:W-:Y:S01]  /*235e0*/  FFMA R52, R15, R24, 1 ;  /* 0x3f8000000f347423 */ /* 0x000fe20000000018 */
[----:B------:R-:W-:Y:S01]  /*235f0*/  SHF.L.U32 R41, R41, 0x17, RZ ;  /* 0x0000001729297819 */ /* 0x000fe200000006ff */
[----:B------:R-:W-:Y:S01]  /*23600*/  FFMA R27, R26, R27, 1 ;  /* 0x3f8000001a1b7423 */ /* 0x000fe2000000001b */
[----:B------:R-:W-:Y:S01]  /*23610*/  SHF.L.U32 R43, R43, 0x17, RZ ;  /* 0x000000172b2b7819 */ /* 0x000fe200000006ff */
[----:B------:R-:W-:Y:S01]  /*23620*/  FFMA R29, R29, R14, 1 ;  /* 0x3f8000001d1d7423 */ /* 0x000fe2000000000e */
[----:B------:R-:W-:Y:S01]  /*23630*/  SHF.L.U32 R44, R44, 0x17, RZ ;  /* 0x000000172c2c7819 */ /* 0x000fe200000006ff */
[----:B------:R-:W4:Y:S01]  /*23640*/  MUFU.EX2 R40, R31 ;  /* 0x0000001f00287308 */ /* 0x000f220000000800 */
[----:B------:R-:W-:Y:S01]  /*23650*/  SHF.L.U32 R46, R46, 0x17, RZ ;  /* 0x000000172e2e7819 */ /* 0x000fe200000006ff */
[----:B------:R-:W-:Y:S01]  /*23660*/  FFMA R30, R30, R25, 1 ;  /* 0x3f8000001e1e7423 */ /* 0x000fe20000000019 */
[----:B------:R-:W-:Y:S01]  /*23670*/  FFMA R28, R33, R28, 1 ;  /* 0x3f800000211c7423 */ /* 0x000fe2000000001c */
[----:B---3--:R-:W-:Y:S01]  /*23680*/  FFMA R127, R36, R127, 1 ;  /* 0x3f800000247f7423 */ /* 0x008fe2000000007f */
[----:B-1----:R-:W-:-:S03]  /*23690*/  FFMA R130, R39, R130, 1 ;  /* 0x3f80000027827423 */ /* 0x002fc60000000082 */
[----:B------:R-:W1:Y:S01]  /*236a0*/  MUFU.EX2 R133, R133 ;  /* 0x0000008500857308 */ /* 0x000e620000000800 */
[----:B--2---:R-:W-:-:S07]  /*236b0*/  FFMA R41, R41, R42, 1 ;  /* 0x3f80000029297423 */ /* 0x004fce000000002a */
[----:B------:R-:W2:Y:S01]  /*236c0*/  MUFU.EX2 R0, R47 ;  /* 0x0000002f00007308 */ /* 0x000ea20000000800 */
[----:B----4-:R-:W-:-:S07]  /*236d0*/  FFMA R40, R43, R40, 1 ;  /* 0x3f8000002b287423 */ /* 0x010fce0000000028 */
        /* <DEDUP_REMOVED lines=10> */
.L_x_807:
[----:B------:R-:W1:Y:S02]  /*23780*/  MUFU.RCP R24, R49 ;  /* 0x0000003100187308 */ /* 0x000e640000001000 */
[----:B-1----:R-:W-:-:S04]  /*23790*/  FFMA R0, R49, R24, -1 ;  /* 0xbf80000031007423 */ /* 0x002fc80000000018 */
[----:B------:R-:W-:-:S04]  /*237a0*/  FADD.FTZ R3, -R0, -RZ ;  /* 0x800000ff00037221 */ /* 0x000fc80000010100 */
[----:B------:R-:W-:-:S07]  /*237b0*/  FFMA R24, R24, R3, R24 ;  /* 0x0000000318187223 */ /* 0x000fce0000000018 */
.L_x_808:
[----:B------:R-:W-:Y:S05]  /*237c0*/  BSYNC B1 ;  /* 0x0000000000017941 */ /* 0x000fea0003800000 */
.L_x_806:
        /* <DEDUP_REMOVED lines=10> */
.L_x_810:
[----:B------:R-:W1:Y:S02]  /*23870*/  MUFU.RCP R13, R50 ;  /* 0x00000032000d7308 */ /* 0x000e640000001000 */
[----:B-1----:R-:W-:-:S04]  /*23880*/  FFMA R0, R50, R13, -1 ;  /* 0xbf80000032007423 */ /* 0x002fc8000000000d */
[----:B------:R-:W-:-:S04]  /*23890*/  FADD.FTZ R0, -R0, -RZ ;  /* 0x800000ff00007221 */ /* 0x000fc80000010100 */
[----:B------:R-:W-:-:S07]  /*238a0*/  FFMA R13, R13, R0, R13 ;  /* 0x000000000d0d7223 */ /* 0x000fce000000000d */
.L_x_811:
[----:B------:R-:W-:Y:S05]  /*238b0*/  BSYNC B1 ;  /* 0x0000000000017941 */ /* 0x000fea0003800000 */
.L_x_809:
        /* <DEDUP_REMOVED lines=10> */
.L_x_813:
[----:B------:R-:W1:Y:S02]  /*23960*/  MUFU.RCP R25, R52 ;  /* 0x0000003400197308 */ /* 0x000e640000001000 */
[----:B-1----:R-:W-:-:S04]  /*23970*/  FFMA R0, R52, R25, -1 ;  /* 0xbf80000034007423 */ /* 0x002fc80000000019 */
[----:B------:R-:W-:-:S04]  /*23980*/  FADD.FTZ R0, -R0, -RZ ;  /* 0x800000ff00007221 */ /* 0x000fc80000010100 */
[----:B------:R-:W-:-:S07]  /*23990*/  FFMA R25, R25, R0, R25 ;  /* 0x0000000019197223 */ /* 0x000fce0000000019 */
.L_x_814:
[----:B------:R-:W-:Y:S05]  /*239a0*/  BSYNC B1 ;  /* 0x0000000000017941 */ /* 0x000fea0003800000 */
.L_x_812:
        /* <DEDUP_REMOVED lines=10> */
.L_x_816:
[----:B------:R-:W1:Y:S02]  /*23a50*/  MUFU.RCP R14, R27 ;  /* 0x0000001b000e7308 */ /* 0x000e640000001000 */
[----:B-1----:R-:W-:-:S04]  /*23a60*/  FFMA R0, R27, R14, -1 ;  /* 0xbf8000001b007423 */ /* 0x002fc8000000000e */
[----:B------:R-:W-:-:S04]  /*23a70*/  FADD.FTZ R3, -R0, -RZ ;  /* 0x800000ff00037221 */ /* 0x000fc80000010100 */
[----:B------:R-:W-:-:S07]  /*23a80*/  FFMA R14, R14, R3, R14 ;  /* 0x000000030e0e7223 */ /* 0x000fce000000000e */
.L_x_817:
[----:B------:R-:W-:Y:S05]  /*23a90*/  BSYNC B1 ;  /* 0x0000000000017941 */ /* 0x000fea0003800000 */
.L_x_815:
        /* <DEDUP_REMOVED lines=10> */
.L_x_819:
[----:B------:R-:W1:Y:S02]  /*23b40*/  MUFU.RCP R26, R29 ;  /* 0x0000001d001a7308 */ /* 0x000e640000001000 */
[----:B-1----:R-:W-:-:S04]  /*23b50*/  FFMA R0, R29, R26, -1 ;  /* 0xbf8000001d007423 */ /* 0x002fc8000000001a */
[----:B------:R-:W-:-:S04]  /*23b60*/  FADD.FTZ R3, -R0, -RZ ;  /* 0x800000ff00037221 */ /* 0x000fc80000010100 */
[----:B------:R-:W-:-:S07]  /*23b70*/  FFMA R26, R26, R3, R26 ;  /* 0x000000031a1a7223 */ /* 0x000fce000000001a */
.L_x_820:
[----:B------:R-:W-:Y:S05]  /*23b80*/  BSYNC B1 ;  /* 0x0000000000017941 */ /* 0x000fea0003800000 */
.L_x_818:
        /* <DEDUP_REMOVED lines=10> */
.L_x_822:
[----:B------:R-:W1:Y:S02]  /*23c30*/  MUFU.RCP R15, R30 ;  /* 0x0000001e000f7308 */ /* 0x000e640000001000 */
[----:B-1----:R-:W-:-:S04]  /*23c40*/  FFMA R0, R30, R15, -1 ;  /* 0xbf8000001e007423 */ /* 0x002fc8000000000f */
[----:B------:R-:W-:-:S04]  /*23c50*/  FADD.FTZ R0, -R0, -RZ ;  /* 0x800000ff00007221 */ /* 0x000fc80000010100 */
[----:B------:R-:W-:-:S07]  /*23c60*/  FFMA R15, R15, R0, R15 ;  /* 0x000000000f0f7223 */ /* 0x000fce000000000f */
.L_x_823:
[----:B------:R-:W-:Y:S05]  /*23c70*/  BSYNC B1 ;  /* 0x0000000000017941 */ /* 0x000fea0003800000 */
.L_x_821:
        /* <DEDUP_REMOVED lines=10> */
.L_x_825:
[----:B------:R-:W1:Y:S02]  /*23d20*/  MUFU.RCP R27, R28 ;  /* 0x0000001c001b7308 */ /* 0x000e640000001000 */
[----:B-1----:R-:W-:-:S04]  /*23d30*/  FFMA R0, R28, R27, -1 ;  /* 0xbf8000001c007423 */ /* 0x002fc8000000001b */
[----:B------:R-:W-:-:S04]  /*23d40*/  FADD.FTZ R0, -R0, -RZ ;  /* 0x800000ff00007221 */ /* 0x000fc80000010100 */
[----:B------:R-:W-:-:S07]  /*23d50*/  FFMA R27, R27, R0, R27 ;  /* 0x000000001b1b7223 */ /* 0x000fce000000001b */
.L_x_826:
[----:B------:R-:W-:Y:S05]  /*23d60*/  BSYNC B1 ;  /* 0x0000000000017941 */ /* 0x000fea0003800000 */
.L_x_824:
        /* <DEDUP_REMOVED lines=10> */
.L_x_828:
[----:B------:R-:W1:Y:S02]  /*23e10*/  MUFU.RCP R28, R127 ;  /* 0x0000007f001c7308 */ /* 0x000e640000001000 */
[----:B-1----:R-:W-:-:S04]  /*23e20*/  FFMA R0, R127, R28, -1 ;  /* 0xbf8000007f007423 */ /* 0x002fc8000000001c */
[----:B------:R-:W-:-:S04]  /*23e30*/  FADD.FTZ R3, -R0, -RZ ;  /* 0x800000ff00037221 */ /* 0x000fc80000010100 */
[----:B------:R-:W-:-:S07]  /*23e40*/  FFMA R28, R28, R3, R28 ;  /* 0x000000031c1c7223 */ /* 0x000fce000000001c */
.L_x_829:
[----:B------:R-:W-:Y:S05]  /*23e50*/  BSYNC B1 ;  /* 0x0000000000017941 */ /* 0x000fea0003800000 */
.L_x_827:
        /* <DEDUP_REMOVED lines=10> */
.L_x_831:
[----:B------:R-:W1:Y:S02]  /*23f00*/  MUFU.RCP R29, R34 ;  /* 0x00000022001d7308 */ /* 0x000e640000001000 */
[----:B-1----:R-:W-:-:S04]  /*23f10*/  FFMA R0, R34, R29, -1 ;  /* 0xbf80000022007423 */ /* 0x002fc8000000001d */
[----:B------:R-:W-:-:S04]  /*23f20*/  FADD.FTZ R0, -R0, -RZ ;  /* 0x800000ff00007221 */ /* 0x000fc80000010100 */
[----:B------:R-:W-:-:S07]  /*23f30*/  FFMA R29, R29, R0, R29 ;  /* 0x000000001d1d7223 */ /* 0x000fce000000001d */
.L_x_832:
[----:B------:R-:W-:Y:S05]  /*23f40*/  BSYNC B1 ;  /* 0x0000000000017941 */ /* 0x000fea0003800000 */
.L_x_830:
        /* <DEDUP_REMOVED lines=10> */
.L_x_834:
[----:B------:R-:W1:Y:S02]  /*23ff0*/  MUFU.RCP R30, R35 ;  /* 0x00000023001e7308 */ /* 0x000e640000001000 */
[----:B-1----:R-:W-:-:S04]  /*24000*/  FFMA R0, R35, R30, -1 ;  /* 0xbf80000023007423 */ /* 0x002fc8000000001e */
[----:B------:R-:W-:-:S04]  /*24010*/  FADD.FTZ R3, -R0, -RZ ;  /* 0x800000ff00037221 */ /* 0x000fc80000010100 */
[----:B------:R-:W-:-:S07]  /*24020*/  FFMA R30, R30, R3, R30 ;  /* 0x000000031e1e7223 */ /* 0x000fce000000001e */
.L_x_835:
[----:B------:R-:W-:Y:S05]  /*24030*/  BSYNC B1 ;  /* 0x0000000000017941 */ /* 0x000fea0003800000 */
.L_x_833:
        /* <DEDUP_REMOVED lines=10> */
.L_x_837:
[----:B------:R-:W1:Y:S02]  /*240e0*/  MUFU.RCP R31, R130 ;  /* 0x00000082001f7308 */ /* 0x000e640000001000 */
[----:B-1----:R-:W-:-:S04]  /*240f0*/  FFMA R0, R130, R31, -1 ;  /* 0xbf80000082007423 */ /* 0x002fc8000000001f */
[----:B------:R-:W-:-:S04]  /*24100*/  FADD.FTZ R0, -R0, -RZ ;  /* 0x800000ff00007221 */ /* 0x000fc80000010100 */
[----:B------:R-:W-:-:S07]  /*24110*/  FFMA R31, R31, R0, R31 ;  /* 0x000000001f1f7223 */ /* 0x000fce000000001f */
.L_x_838:
[----:B------:R-:W-:Y:S05]  /*24120*/  BSYNC B1 ;  /* 0x0000000000017941 */ /* 0x000fea0003800000 */
.L_x_836:
        /* <DEDUP_REMOVED lines=10> */
.L_x_840:
[----:B------:R-:W1:Y:S02]  /*241d0*/  MUFU.RCP R34, R41 ;  /* 0x0000002900227308 */ /* 0x000e640000001000 */
[----:B-1----:R-:W-:-:S04]  /*241e0*/  FFMA R0, R41, R34, -1 ;  /* 0xbf80000029007423 */ /* 0x002fc80000000022 */
[----:B------:R-:W-:-:S04]  /*241f0*/  FADD.FTZ R3, -R0, -RZ ;  /* 0x800000ff00037221 */ /* 0x000fc80000010100 */
[----:B------:R-:W-:-:S07]  /*24200*/  FFMA R34, R34, R3, R34 ;  /* 0x0000000322227223 */ /* 0x000fce0000000022 */
.L_x_841:
[----:B------:R-:W-:Y:S05]  /*24210*/  BSYNC B1 ;  /* 0x0000000000017941 */ /* 0x000fea0003800000 */
.L_x_839:
        /* <DEDUP_REMOVED lines=10> */
.L_x_843:
[----:B------:R-:W1:Y:S02]  /*242c0*/  MUFU.RCP R33, R40 ;  /* 0x0000002800217308 */ /* 0x000e640000001000 */
[----:B-1----:R-:W-:-:S04]  /*242d0*/  FFMA R0, R40, R33, -1 ;  /* 0xbf80000028007423 */ /* 0x002fc80000000021 */
[----:B------:R-:W-:-:S04]  /*242e0*/  FADD.FTZ R0, -R0, -RZ ;  /* 0x800000ff00007221 */ /* 0x000fc80000010100 */
[----:B------:R-:W-:-:S07]  /*242f0*/  FFMA R33, R33, R0, R33 ;  /* 0x0000000021217223 */ /* 0x000fce0000000021 */
.L_x_844:
[----:B------:R-:W-:Y:S05]  /*24300*/  BSYNC B1 ;  /* 0x0000000000017941 */ /* 0x000fea0003800000 */
.L_x_842:
        /* <DEDUP_REMOVED lines=10> */
.L_x_846:
[----:B------:R-:W1:Y:S02]  /*243b0*/  MUFU.RCP R36, R133 ;  /* 0x0000008500247308 */ /* 0x000e640000001000 */
[----:B-1----:R-:W-:-:S04]  /*243c0*/  FFMA R0, R133, R36, -1 ;  /* 0xbf80000085007423 */ /* 0x002fc80000000024 */
[----:B------:R-:W-:-:S04]  /*243d0*/  FADD.FTZ R3, -R0, -RZ ;  /* 0x800000ff00037221 */ /* 0x000fc80000010100 */
[----:B------:R-:W-:-:S07]  /*243e0*/  FFMA R36, R36, R3, R36 ;  /* 0x0000000324247223 */ /* 0x000fce0000000024 */
.L_x_847:
[----:B------:R-:W-:Y:S05]  /*243f0*/  BSYNC B1 ;  /* 0x0000000000017941 */ /* 0x000fea0003800000 */
.L_x_845:
        /* <DEDUP_REMOVED lines=10> */
.L_x_849:
[----:B------:R-:W1:Y:S02]  /*244a0*/  MUFU.RCP R35, R38 ;  /* 0x0000002600237308 */ /* 0x000e640000001000 */
[----:B-1----:R-:W-:-:S04]  /*244b0*/  FFMA R0, R38, R35, -1 ;  /* 0xbf80000026007423 */ /* 0x002fc80000000023 */
[----:B------:R-:W-:-:S04]  /*244c0*/  FADD.FTZ R0, -R0, -RZ ;  /* 0x800000ff00007221 */ /* 0x000fc80000010100 */
[----:B------:R-:W-:-:S07]  /*244d0*/  FFMA R35, R35, R0, R35 ;  /* 0x0000000023237223 */ /* 0x000fce0000000023 */
.L_x_850:
[----:B------:R-:W-:Y:S05]  /*244e0*/  BSYNC B1 ;  /* 0x0000000000017941 */ /* 0x000fea0003800000 */
.L_x_848:
        /* <DEDUP_REMOVED lines=8> */
.L_x_851:
[----:B------:R-:W1:Y:S02]  /*24570*/  MUFU.RCP R0, R37 ;  /* 0x0000002500007308 */ /* 0x000e640000001000 */
[----:B-1----:R-:W-:-:S04]  /*24580*/  FFMA R2, R37, R0, -1 ;  /* 0xbf80000025027423 */ /* 0x002fc80000000000 */
[----:B------:R-:W-:-:S04]  /*24590*/  FADD.FTZ R3, -R2, -RZ ;  /* 0x800000ff02037221 */ /* 0x000fc80000010100 */
[----:B------:R-:W-:-:S07]  /*245a0*/  FFMA R0, R0, R3, R0 ;  /* 0x0000000300007223 */ /* 0x000fce0000000000 */
.L_x_852:
        /* <DEDUP_REMOVED lines=29> */
.L_x_854:
[----:B------:R-:W-:Y:S05]  /*24780*/  BSYNC B0 ;  /* 0x0000000000007941 */ /* 0x000fea0003800000 */
.L_x_853:
[----:B------:R-:W-:Y:S06]  /*24790*/  BAR.SYNC.DEFER_BLOCKING 0x1, 0x100 ;  /* 0x0044000000007b1d */ /* 0x000fec0000010000 */
[----:B------:R-:W-:Y:S04]  /*247a0*/  BSSY B0, `(.L_x_855) ;  /* 0x0000009000007945 */ /* 0x000fe80003800000 */
[----:B------:R-:W-:Y:S05]  /*247b0*/  @P0 BRA `(.L_x_856) ;  /* 0x00000000001c0947 */ /* 0x000fea0003800000 */
[----:B------:R-:W-:-:S13]  /*247c0*/  ISETP.NE.AND P2, PT, R155, 0x3, PT ;  /* 0x000000039b00780c */ /* 0x000fda0003f45270 */
[----:B------:R-:W-:Y:S05]  /*247d0*/  @!P2 BRA `(.L_x_857) ;  /* 0x000000000004a947 */ /* 0x000fea0003800000 */
[----:B------:R-:W-:Y:S01]  /*247e0*/  BPT.TRAP 0x1 ;  /* 0x000000040000795c */ /* 0x000fe20000300000 */
.L_x_857:
[----:B------:R-:W-:-:S04]  /*247f0*/  ULEA UR4, UR5, UR49, 0x3 ;  /* 0x0000003105047291 */ /* 0x000fc8000f8e183f */
[----:B------:R-:W-:-:S04]  /*24800*/  UIADD3 UR4, UR4, 0x50, URZ ;  /* 0x0000005004047890 */ /* 0x000fc8000fffe03f */
[----:B------:R-:W-:-:S09]  /*24810*/  UPRMT UR4, UR48, 0x654, UR4 ;  /* 0x0000065430047896 */ /* 0x000fd20008000004 */
[----:B------:R-:W-:Y:S03]  /*24820*/  SYNCS.ARRIVE.TRANS64.RED.A1T0 RZ, [UR4], RZ ;  /* 0x000000ffffff79a7 */ /* 0x000fe60008100404 */
.L_x_856:
[----:B------:R-:W-:Y:S05]  /*24830*/  BSYNC B0 ;  /* 0x0000000000007941 */ /* 0x000fea0003800000 */
.L_x_855:
        /* <DEDUP_REMOVED lines=8> */
.L_x_860:
        /* <DEDUP_REMOVED lines=8> */
.L_x_1135:
[----:B------:R-:W-:Y:S05]  /*24940*/  BSYNC B1 ;  /* 0x0000000000017941 */ /* 0x000fea0003800000 */
.L_x_861:
        /* <DEDUP_REMOVED lines=9> */
[----:B------:R-:W-:Y:S01]  /*249e0*/  LOP3.LUT R11, R6, 0xffff0000, RZ, 0xc0, !PT ;  /* 0xffff0000060b7812 */ /* 0x000fe200078ec0ff */
[C---:B------:R-:W-:Y:S01]  /*249f0*/  FMUL R23, R16.reuse, R23 ;  /* 0x0000001710177220 */ /* 0x040fe20000400000 */
[----:B------:R-:W-:Y:S01]  /*24a00*/  LOP3.LUT R7, R7, 0xffff0000, RZ, 0xc0, !PT ;  /* 0xffff000007077812 */ /* 0x000fe200078ec0ff */
[C---:B------:R-:W-:Y:S01]  /*24a10*/  FMUL R152, R16.reuse, R5 ;  /* 0x0000000510987220 */ /* 0x040fe20000400000 */
[----:B--2---:R-:W-:Y:S01]  /*24a20*/  SHF.L.U32 R29, R13, 0x10, RZ ;  /* 0x000000100d1d7819 */ /* 0x004fe200000006ff */
        /* <DEDUP_REMOVED lines=24> */
.L_x_863:
[----:B------:R-:W-:Y:S02]  /*24bb0*/  LOP3.LUT R9, R9, R24, RZ, 0x3c, !PT ;  /* 0x0000001809097212 */ /* 0x000fe400078e3cff */
[----:B------:R-:W-:-:S07]  /*24bc0*/  SEL R4, R2, RZ, P3 ;  /* 0x000000ff02047207 */ /* 0x000fce0001800000 */
.L_x_859:
[----:B------:R-:W-:Y:S05]  /*24bd0*/  BSYNC B0 ;  /* 0x0000000000007941 */ /* 0x000fea0003800000 */
.L_x_858:
        /* <DEDUP_REMOVED lines=17> */
[----:B------:R-:W-:Y:S01]  /*24cf0*/  IMAD.MOV.U32 R55, RZ, RZ, 0x437c0000 ;  /* 0x437c0000ff377424 */ /* 0x000fe200078e00ff */
[----:B------:R-:W-:Y:S01]  /*24d00*/  BSSY B1, `(.L_x_864) ;  /* 0x000009e000017945 */ /* 0x000fe20003800000 */
        /* <DEDUP_REMOVED lines=11> */
[----:B------:R-:W-:Y:S01]  /*24dc0*/  FADD R15, R26, -12583039 ;  /* 0xcb40007f1a0f7421 */ /* 0x000fe20000000000 */
        /* <DEDUP_REMOVED lines=9> */
[----:B------:R-:W-:Y:S01]  /*24e60*/  FFMA R14, -R3, 1.4426950216293334961, -R14 ;  /* 0x3fb8aa3b030e7823 */ /* 0x000fe2000000090e */
[----:B------:R-:W-:Y:S01]  /*24e70*/  FFMA R2, R17, R29, R21 ;  /* 0x0000001d11027223 */ /* 0x000fe20000000015 */
[----:B------:R-:W-:Y:S01]  /*24e80*/  FFMA.RM R30, R27, R55, 12582913 ;  /* 0x4b4000011b1e7423 */ /* 0x000fe20000004037 */
[----:B------:R-:W-:Y:S01]  /*24e90*/  SHF.L.U32 R28, R28, 0x17, RZ ;  /* 0x000000171c1c7819 */ /* 0x000fe200000006ff */
[----:B------:R-:W-:Y:S01]  /*24ea0*/  FFMA R14, -R3, 1.925963033500011079e-08, R14 ;  /* 0x32a57060030e7823 */ /* 0x000fe2000000010e */
[----:B------:R-:W-:Y:S01]  /*24eb0*/  FFMA.SAT R31, -R2, R53, 0.5 ;  /* 0x3f000000021f7423 */ /* 0x000fe20000002135 */
[----:B------:R-:W-:Y:S01]  /*24ec0*/  FADD R29, R30, -12583039 ;  /* 0xcb40007f1e1d7421 */ /* 0x000fe20000000000 */
[----:B------:R-:W-:Y:S01]  /*24ed0*/  FFMA R3, R17, R33, R22 ;  /* 0x0000002111037223 */ /* 0x000fe20000000016 */
[----:B------:R3:W-:Y:S01]  /*24ee0*/  MUFU.EX2 R27, R15 ;  /* 0x0000000f001b7308 */ /* 0x0007e20000000800 */
[----:B------:R-:W-:Y:S01]  /*24ef0*/  FFMA.RM R33, R31, R55, 12582913 ;  /* 0x4b4000011f217423 */ /* 0x000fe20000004037 */
[----:B-1----:R-:W-:Y:S01]  /*24f00*/  FFMA R13, -R0, 1.4426950216293334961, -R29 ;  /* 0x3fb8aa3b000d7823 */ /* 0x002fe2000000091d */
[----:B------:R-:W-:Y:S01]  /*24f10*/  FFMA.SAT R34, -R3, R53, 0.5 ;  /* 0x3f00000003227423 */ /* 0x000fe20000002135 */
[----:B------:R-:W-:Y:S01]  /*24f20*/  SHF.L.U32 R30, R30, 0x17, RZ ;  /* 0x000000171e1e7819 */ /* 0x000fe200000006ff */
[----:B------:R-:W-:Y:S01]  /*24f30*/  FADD R31, R33, -12583039 ;  /* 0xcb40007f211f7421 */ /* 0x000fe20000000000 */
[----:B------:R-:W-:Y:S01]  /*24f40*/  FFMA R13, -R0, 1.925963033500011079e-08, R13 ;  /* 0x32a57060000d7823 */ /* 0x000fe2000000010d */
[----:B------:R-:W-:Y:S01]  /*24f50*/  FFMA R0, R17, R35, R19 ;  /* 0x0000002311007223 */ /* 0x000fe20000000013 */
[----:B------:R-:W-:Y:S01]  /*24f60*/  FFMA.RM R35, R34, R55, 12582913 ;  /* 0x4b40000122237423 */ /* 0x000fe20000004037 */
[----:B---3--:R-:W-:Y:S01]  /*24f70*/  FFMA R15, -R2, 1.4426950216293334961, -R31 ;  /* 0x3fb8aa3b020f7823 */ /* 0x008fe2000000091f */
[----:B------:R1:W-:Y:S01]  /*24f80*/  MUFU.EX2 R29, R14 ;  /* 0x0000000e001d7308 */ /* 0x0003e20000000800 */
[----:B------:R-:W-:Y:S01]  /*24f90*/  FFMA.SAT R36, -R0, R53, 0.5 ;  /* 0x3f00000000247423 */ /* 0x000fe20000002135 */
[----:B------:R-:W-:Y:S01]  /*24fa0*/  FADD R34, R35, -12583039 ;  /* 0xcb40007f23227421 */ /* 0x000fe20000000000 */
[----:B------:R-:W-:Y:S01]  /*24fb0*/  FFMA R15, -R2, 1.925963033500011079e-08, R15 ;  /* 0x32a57060020f7823 */ /* 0x000fe2000000010f */
[----:B------:R-:W-:Y:S01]  /*24fc0*/  FFMA R2, R17, R37, R20 ;  /* 0x0000002511027223 */ /* 0x000fe20000000014 */
[----:B------:R-:W-:Y:S01]  /*24fd0*/  FFMA.RM R37, R36, R55, 12582913 ;  /* 0x4b40000124257423 */ /* 0x000fe20000004037 */
[----:B--2---:R-:W-:Y:S01]  /*24fe0*/  FFMA R24, R24, R25, 1 ;  /* 0x3f80000018187423 */ /* 0x004fe20000000019 */
[----:B------:R-:W-:Y:S01]  /*24ff0*/  SHF.L.U32 R33, R33, 0x17, RZ ;  /* 0x0000001721217819 */ /* 0x000fe200000006ff */
[----:B------:R-:W-:Y:S01]  /*25000*/  FFMA.SAT R36, -R2, R53, 0.5 ;  /* 0x3f00000002247423 */ /* 0x000fe20000002135 */
[----:B-1----:R-:W-:Y:S01]  /*25010*/  FFMA R14, -R3, 1.4426950216293334961, -R34 ;  /* 0x3fb8aa3b030e7823 */ /* 0x002fe20000000922 */
[----:B------:R1:W-:Y:S01]  /*25020*/  MUFU.EX2 R31, R13 ;  /* 0x0000000d001f7308 */ /* 0x0003e20000000800 */
[C---:B------:R-:W-:Y:S01]  /*25030*/  FADD R39, R37.reuse, -12583039 ;  /* 0xcb40007f25277421 */ /* 0x040fe20000000000 */
[----:B------:R-:W-:Y:S01]  /*25040*/  SHF.L.U32 R37, R37, 0x17, RZ ;  /* 0x0000001725257819 */ /* 0x000fe200000006ff */
[----:B------:R-:W-:Y:S01]  /*25050*/  FFMA R14, -R3, 1.925963033500011079e-08, R14 ;  /* 0x32a57060030e7823 */ /* 0x000fe2000000010e */
[----:B------:R-:W-:Y:S01]  /*25060*/  FFMA R3, R17, R40, R18 ;  /* 0x0000002811037223 */ /* 0x000fe20000000012 */
[----:B------:R-:W-:Y:S01]  /*25070*/  FFMA.RM R40, R36, R55, 12582913 ;  /* 0x4b40000124287423 */ /* 0x000fe20000004037 */
[----:B------:R-:W-:Y:S01]  /*25080*/  FFMA R39, -R0, 1.4426950216293334961, -R39 ;  /* 0x3fb8aa3b00277823 */ /* 0x000fe20000000927 */
[----:B------:R-:W-:Y:S01]  /*25090*/  IMAD.SHL.U32 R35, R35, 0x800000, RZ ;  /* 0x0080000023237824 */ /* 0x000fe200078e00ff */
[----:B------:R2:W-:Y:S01]  /*250a0*/  MUFU.EX2 R34, R15 ;  /* 0x0000000f00227308 */ /* 0x0005e20000000800 */
[----:B-1----:R-:W-:Y:S01]  /*250b0*/  FFMA R13, R17, R38, R12 ;  /* 0x00000026110d7223 */ /* 0x002fe2000000000c */
[-C--:B------:R-:W-:Y:S01]  /*250c0*/  FFMA.SAT R38, -R3, R53.reuse, 0.5 ;  /* 0x3f00000003267423 */ /* 0x080fe20000002135 */
[----:B------:R-:W-:Y:S01]  /*250d0*/  FADD R41, R40, -12583039 ;  /* 0xcb40007f28297421 */ /* 0x000fe20000000000 */
[----:B------:R-:W-:Y:S01]  /*250e0*/  FFMA R39, -R0, 1.925963033500011079e-08, R39 ;  /* 0x32a5706000277823 */ /* 0x000fe20000000127 */
[----:B------:R-:W-:Y:S01]  /*250f0*/  FFMA.SAT R0, -R13, R53, 0.5 ;  /* 0x3f0000000d007423 */ /* 0x000fe20000002135 */
[-C--:B------:R-:W-:Y:S01]  /*25100*/  FFMA.RM R42, R38, R55.reuse, 12582913 ;  /* 0x4b400001262a7423 */ /* 0x080fe20000004037 */
[----:B------:R-:W-:Y:S01]  /*25110*/  FFMA R41, -R2, 1.4426950216293334961, -R41 ;  /* 0x3fb8aa3b02297823 */ /* 0x000fe20000000929 */
[----:B------:R1:W3:Y:S01]  /*25120*/  MUFU.EX2 R36, R14 ;  /* 0x0000000e00247308 */ /* 0x0002e20000000800 */
[----:B------:R-:W-:Y:S01]  /*25130*/  FFMA.RM R43, R0, R55, 12582913 ;  /* 0x4b400001002b7423 */ /* 0x000fe20000004037 */
[----:B------:R-:W-:Y:S01]  /*25140*/  FADD R44, R42, -12583039 ;  /* 0xcb40007f2a2c7421 */ /* 0x000fe20000000000 */
[----:B------:R-:W-:Y:S01]  /*25150*/  FFMA R41, -R2, 1.925963033500011079e-08, R41 ;  /* 0x32a5706002297823 */ /* 0x000fe20000000129 */
[C---:B------:R-:W-:Y:S01]  /*25160*/  FFMA R2, R17.reuse, R45, R10 ;  /* 0x0000002d11027223 */ /* 0x040fe2000000000a */
[----:B------:R-:W-:Y:S01]  /*25170*/  FFMA R0, R17, R47, R11 ;  /* 0x0000002f11007223 */ /* 0x000fe2000000000b */
[C---:B------:R-:W-:Y:S01]  /*25180*/  FFMA R44, -R3.reuse, 1.4426950216293334961, -R44 ;  /* 0x3fb8aa3b032c7823 */ /* 0x040fe2000000092c */
[----:B------:R-:W-:Y:S01]  /*25190*/  SHF.L.U32 R40, R40, 0x17, RZ ;  /* 0x0000001728287819 */ /* 0x000fe200000006ff */
[----:B------:R-:W4:Y:S01]  /*251a0*/  MUFU.EX2 R38, R39 ;  /* 0x0000002700267308 */ /* 0x000f220000000800 */
[-C--:B--2---:R-:W-:Y:S01]  /*251b0*/  FFMA.SAT R15, -R0, R53.reuse, 0.5 ;  /* 0x3f000000000f7423 */ /* 0x084fe20000002135 */
[----:B------:R-:W-:Y:S01]  /*251c0*/  FFMA R44, -R3, 1.925963033500011079e-08, R44 ;  /* 0x32a57060032c7823 */ /* 0x000fe2000000012c */
[----:B------:R-:W-:Y:S01]  /*251d0*/  FFMA.SAT R3, -R2, R53, 0.5 ;  /* 0x3f00000002037423 */ /* 0x000fe20000002135 */
[----:B-1----:R-:W-:Y:S01]  /*251e0*/  FADD R14, R43, -12583039 ;  /* 0xcb40007f2b0e7421 */ /* 0x002fe20000000000 */
[-C--:B------:R-:W-:Y:S01]  /*251f0*/  FFMA.RM R47, R15, R55.reuse, 12582913 ;  /* 0x4b4000010f2f7423 */ /* 0x080fe20000004037 */
[----:B------:R-:W-:Y:S01]  /*25200*/  SHF.L.U32 R42, R42, 0x17, RZ ;  /* 0x000000172a2a7819 */ /* 0x000fe200000006ff */
[----:B------:R-:W-:Y:S01]  /*25210*/  FFMA.RM R48, R3, R55, 12582913 ;  /* 0x4b40000103307423 */ /* 0x000fe20000004037 */
[----:B------:R-:W-:Y:S01]  /*25220*/  FFMA R14, -R13, 1.4426950216293334961, -R14 ;  /* 0x3fb8aa3b0d0e7823 */ /* 0x000fe2000000090e */
[----:B------:R-:W-:Y:S01]  /*25230*/  FFMA R3, R17, R51, R8 ;  /* 0x0000003311037223 */ /* 0x000fe20000000008 */
[----:B------:R-:W-:Y:S01]  /*25240*/  FADD R15, R47, -12583039 ;  /* 0xcb40007f2f0f7421 */ /* 0x000fe20000000000 */
[----:B------:R-:W-:Y:S01]  /*25250*/  FADD R51, R48, -12583039 ;  /* 0xcb40007f30337421 */ /* 0x000fe20000000000 */
[----:B------:R-:W-:Y:S01]  /*25260*/  FFMA R45, -R13, 1.925963033500011079e-08, R14 ;  /* 0x32a570600d2d7823 */ /* 0x000fe2000000010e */
[C---:B------:R-:W-:Y:S01]  /*25270*/  FFMA R13, R17.reuse, R49, R7 ;  /* 0x00000031110d7223 */ /* 0x040fe20000000007 */
[C---:B------:R-:W-:Y:S01]  /*25280*/  FFMA R14, R17.reuse, R46, R6 ;  /* 0x0000002e110e7223 */ /* 0x040fe20000000006 */
[----:B------:R-:W-:Y:S01]  /*25290*/  FFMA R51, -R2, 1.4426950216293334961, -R51 ;  /* 0x3fb8aa3b02337823 */ /* 0x000fe20000000933 */
[----:B------:R-:W-:Y:S01]  /*252a0*/  FFMA R49, -R0, 1.4426950216293334961, -R15 ;  /* 0x3fb8aa3b00317823 */ /* 0x000fe2000000090f */
[----:B------:R-:W-:Y:S01]  /*252b0*/  FFMA R15, R17, R50, R5 ;  /* 0x00000032110f7223 */ /* 0x000fe20000000005 */
[----:B------:R1:W2:Y:S01]  /*252c0*/  MUFU.EX2 R39, R44 ;  /* 0x0000002c00277308 */ /* 0x0002a20000000800 */
[----:B------:R-:W-:Y:S01]  /*252d0*/  FFMA R51, -R2, 1.925963033500011079e-08, R51 ;  /* 0x32a5706002337823 */ /* 0x000fe20000000133 */
[-C--:B------:R-:W-:Y:S01]  /*252e0*/  FFMA.SAT R2, -R13, R53.reuse, 0.5 ;  /* 0x3f0000000d027423 */ /* 0x080fe20000002135 */
[----:B------:R-:W-:Y:S01]  /*252f0*/  FFMA.SAT R52, -R14, R53, 0.5 ;  /* 0x3f0000000e347423 */ /* 0x000fe20000002135 */
[----:B------:R-:W-:Y:S01]  /*25300*/  FFMA R49, -R0, 1.925963033500011079e-08, R49 ;  /* 0x32a5706000317823 */ /* 0x000fe20000000131 */
[----:B------:R-:W-:Y:S01]  /*25310*/  SHF.L.U32 R43, R43, 0x17, RZ ;  /* 0x000000172b2b7819 */ /* 0x000fe200000006ff */
[----:B------:R-:W-:Y:S01]  /*25320*/  FFMA.RM R50, R2, R55, 12582913 ;  /* 0x4b40000102327423 */ /* 0x000fe20000004037 */
[----:B------:R-:W-:Y:S01]  /*25330*/  SHF.L.U32 R48, R48, 0x17, RZ ;  /* 0x0000001730307819 */ /* 0x000fe200000006ff */
[----:B------:R5:W2:Y:S01]  /*25340*/  MUFU.EX2 R46, R45 ;  /* 0x0000002d002e7308 */ /* 0x000aa20000000800 */
[-C--:B-1----:R-:W-:Y:S01]  /*25350*/  FFMA.SAT R44, -R3, R53.reuse, 0.5 ;  /* 0x3f000000032c7423 */ /* 0x082fe20000002135 */
[----:B------:R-:W-:Y:S01]  /*25360*/  FFMA.SAT R53, -R15, R53, 0.5 ;  /* 0x3f0000000f357423 */ /* 0x000fe20000002135 */
[----:B------:R-:W-:-:S02]  /*25370*/  IMAD.SHL.U32 R47, R47, 0x800000, RZ ;  /* 0x008000002f2f7824 */ /* 0x000fc400078e00ff */
[----:B---3--:R-:W-:Y:S01]  /*25380*/  FFMA R35, R35, R36, 1 ;  /* 0x3f80000023237423 */ /* 0x008fe20000000024 */
[-C--:B------:R-:W-:Y:S01]  /*25390*/  FFMA.RM R44, R44, R55.reuse, 12582913 ;  /* 0x4b4000012c2c7423 */ /* 0x080fe20000004037 */
[-C--:B------:R-:W-:Y:S01]  /*253a0*/  FFMA.RM R53, R53, R55.reuse, 12582913 ;  /* 0x4b40000135357423 */ /* 0x080fe20000004037 */
[----:B----4-:R-:W-:Y:S01]  /*253b0*/  FFMA R38, R37, R38, 1 ;  /* 0x3f80000025267423 */ /* 0x010fe20000000026 */
[----:B------:R1:W3:Y:S01]  /*253c0*/  MUFU.EX2 R0, R49 ;  /* 0x0000003100007308 */ /* 0x0002e20000000800 */
[----:B-----5:R-:W-:Y:S01]  /*253d0*/  FFMA.RM R45, R52, R55, 12582913 ;  /* 0x4b400001342d7423 */ /* 0x020fe20000004037 */
[----:B------:R-:W-:Y:S01]  /*253e0*/  FADD R2, R44, -12583039 ;  /* 0xcb40007f2c027421 */ /* 0x000fe20000000000 */
[----:B------:R-:W-:Y:S01]  /*253f0*/  FADD R54, R53, -12583039 ;  /* 0xcb40007f35367421 */ /* 0x000fe20000000000 */
[----:B------:R-:W-:Y:S01]  /*25400*/  FADD R52, R50, -12583039 ;  /* 0xcb40007f32347421 */ /* 0x000fe20000000000 */
[----:B------:R-:W-:Y:S01]  /*25410*/  SHF.L.U32 R44, R44, 0x17, RZ ;  /* 0x000000172c2c7819 */ /* 0x000fe200000006ff */
[----:B------:R-:W-:Y:S01]  /*25420*/  FFMA R2, -R3, 1.4426950216293334961, -R2 ;  /* 0x3fb8aa3b03027823 */ /* 0x000fe20000000902 */
[----:B------:R-:W-:Y:S01]  /*25430*/  FFMA R54, -R15, 1.4426950216293334961, -R54 ;  /* 0x3fb8aa3b0f367823 */ /* 0x000fe20000000936 */
[----:B------:R-:W-:Y:S01]  /*25440*/  FFMA R52, -R13, 1.4426950216293334961, -R52 ;  /* 0x3fb8aa3b0d347823 */ /* 0x000fe20000000934 */
[----:B-1----:R-:W-:Y:S01]  /*25450*/  FADD R49, R45, -12583039 ;  /* 0xcb40007f2d317421 */ /* 0x002fe20000000000 */
[----:B------:R-:W-:Y:S01]  /*25460*/  FFMA R2, -R3, 1.925963033500011079e-08, R2 ;  /* 0x32a5706003027823 */ /* 0x000fe20000000102 */
[----:B------:R-:W-:Y:S01]  /*25470*/  FFMA R54, -R15, 1.925963033500011079e-08, R54 ;  /* 0x32a570600f367823 */ /* 0x000fe20000000136 */
[----:B------:R-:W-:Y:S01]  /*25480*/  FFMA R52, -R13, 1.925963033500011079e-08, R52 ;  /* 0x32a570600d347823 */ /* 0x000fe20000000134 */
[----:B------:R-:W-:Y:S01]  /*25490*/  FFMA R49, -R14, 1.4426950216293334961, -R49 ;  /* 0x3fb8aa3b0e317823 */ /* 0x000fe20000000931 */
[----:B------:R-:W1:Y:S01]  /*254a0*/  MUFU.EX2 R41, R41 ;  /* 0x0000002900297308 */ /* 0x000e620000000800 */
[----:B------:R-:W-:Y:S01]  /*254b0*/  SHF.L.U32 R50, R50, 0x17, RZ ;  /* 0x0000001732327819 */ /* 0x000fe200000006ff */
[----:B------:R-:W-:Y:S01]  /*254c0*/  FFMA R27, R26, R27, 1 ;  /* 0x3f8000001a1b7423 */ /* 0x000fe2000000001b */
[----:B------:R-:W-:Y:S01]  /*254d0*/  FFMA R49, -R14, 1.925963033500011079e-08, R49 ;  /* 0x32a570600e317823 */ /* 0x000fe20000000131 */
[----:B------:R-:W-:Y:S01]  /*254e0*/  IADD3 R14, R24, 0x1800000, RZ ;  /* 0x01800000180e7810 */ /* 0x000fe20007ffe0ff */
[----:B------:R-:W-:Y:S01]  /*254f0*/  FFMA R28, R28, R29, 1 ;  /* 0x3f8000001c1c7423 */ /* 0x000fe2000000001d */
[----:B------:R-:W-:Y:S01]  /*25500*/  SHF.L.U32 R45, R45, 0x17, RZ ;  /* 0x000000172d2d7819 */ /* 0x000fe200000006ff */
[----:B------:R-:W-:Y:S01]  /*25510*/  FFMA R31, R30, R31, 1 ;  /* 0x3f8000001e1f7423 */ /* 0x000fe2000000001f */
[----:B------:R-:W-:Y:S01]  /*25520*/  LOP3.LUT R14, R14, 0x7f800000, RZ, 0xc0, !PT ;  /* 0x7f8000000e0e7812 */ /* 0x000fe200078ec0ff */
[----:B------:R-:W4:Y:S01]  /*25530*/  MUFU.EX2 R3, R2 ;  /* 0x0000000200037308 */ /* 0x000f220000000800 */
[----:B------:R-:W-:Y:S01]  /*25540*/  SHF.L.U32 R53, R53, 0x17, RZ ;  /* 0x0000001735357819 */ /* 0x000fe200000006ff */
[----:B------:R-:W-:Y:S01]  /*25550*/  FFMA R34, R33, R34, 1 ;  /* 0x3f80000021227423 */ /* 0x000fe20000000022 */
[----:B------:R-:W-:Y:S01]  /*25560*/  ISETP.GT.U32.AND P2, PT, R14, 0x1ffffff, PT ;  /* 0x01ffffff0e00780c */ /* 0x000fe20003f44070 */
[----:B--2---:R-:W-:Y:S01]  /*25570*/  FFMA R42, R42, R39, 1 ;  /* 0x3f8000002a2a7423 */ /* 0x004fe20000000027 */
[----:B------:R-:W-:Y:S01]  /*25580*/  FFMA R43, R43, R46, 1 ;  /* 0x3f8000002b2b7423 */ /* 0x000fe2000000002e */
[----:B---3--:R-:W-:-:S02]  /*25590*/  FFMA R36, R47, R0, 1 ;  /* 0x3f8000002f247423 */ /* 0x008fc40000000000 */
[----:B------:R-:W2:Y:S01]  /*255a0*/  MUFU.EX2 R51, R51 ;  /* 0x0000003300337308 */ /* 0x000ea20000000800 */
[----:B-1----:R-:W-:-:S07]  /*255b0*/  FFMA R41, R40, R41, 1 ;  /* 0x3f80000028297423 */ /* 0x002fce0000000029 */
[----:B------:R-:W1:Y:S01]  /*255c0*/  MUFU.EX2 R13, R52 ;  /* 0x00000034000d7308 */ /* 0x000e620000000800 */
[----:B----4-:R-:W-:-:S07]  /*255d0*/  FFMA R44, R44, R3, 1 ;  /* 0x3f8000002c2c7423 */ /* 0x010fce0000000003 */
        /* <DEDUP_REMOVED lines=12> */
.L_x_865:
[----:B------:R-:W1:Y:S02]  /*256a0*/  MUFU.RCP R13, R24 ;  /* 0x00000018000d7308 */ /* 0x000e640000001000 */
[----:B-1----:R-:W-:-:S04]  /*256b0*/  FFMA R0, R24, R13, -1 ;  /* 0xbf80000018007423 */ /* 0x002fc8000000000d */
[----:B------:R-:W-:-:S04]  /*256c0*/  FADD.FTZ R0, -R0, -RZ ;  /* 0x800000ff00007221 */ /* 0x000fc80000010100 */
[----:B------:R-:W-:-:S07]  /*256d0*/  FFMA R13, R13, R0, R13 ;  /* 0x000000000d0d7223 */ /* 0x000fce000000000d */
.L_x_866:
[----:B------:R-:W-:Y:S05]  /*256e0*/  BSYNC B1 ;  /* 0x0000000000017941 */ /* 0x000fea0003800000 */
.L_x_864:
        /* <DEDUP_REMOVED lines=10> */
.L_x_868:
[----:B------:R-:W1:Y:S02]  /*25790*/  MUFU.RCP R14, R27 ;  /* 0x0000001b000e7308 */ /* 0x000e640000001000 */
[----:B-1----:R-:W-:-:S04]  /*257a0*/  FFMA R0, R27, R14, -1 ;  /* 0xbf8000001b007423 */ /* 0x002fc8000000000e */
[----:B------:R-:W-:-:S04]  /*257b0*/  FADD.FTZ R3, -R0, -RZ ;  /* 0x800000ff00037221 */ /* 0x000fc80000010100 */
[----:B------:R-:W-:-:S07]  /*257c0*/  FFMA R14, R14, R3, R14 ;  /* 0x000000030e0e7223 */ /* 0x000fce000000000e */
.L_x_869:
[----:B------:R-:W-:Y:S05]  /*257d0*/  BSYNC B1 ;  /* 0x0000000000017941 */ /* 0x000fea0003800000 */
.L_x_867:
        /* <DEDUP_REMOVED lines=10> */
.L_x_871:
[----:B------:R-:W1:Y:S02]  /*25880*/  MUFU.RCP R15, R28 ;  /* 0x0000001c000f7308 */ /* 0x000e640000001000 */
[----:B-1----:R-:W-:-:S04]  /*25890*/  FFMA R0, R28, R15, -1 ;  /* 0xbf8000001c007423 */ /* 0x002fc8000000000f */
[----:B------:R-:W-:-:S04]  /*258a0*/  FADD.FTZ R0, -R0, -RZ ;  /* 0x800000ff00007221 */ /* 0x000fc80000010100 */
[----:B------:R-:W-:-:S07]  /*258b0*/  FFMA R15, R15, R0, R15 ;  /* 0x000000000f0f7223 */ /* 0x000fce000000000f */
.L_x_872:
[----:B------:R-:W-:Y:S05]  /*258c0*/  BSYNC B1 ;  /* 0x0000000000017941 */ /* 0x000fea0003800000 */
.L_x_870:
        /* <DEDUP_REMOVED lines=10> */
.L_x_874:
[----:B------:R-:W1:Y:S02]  /*25970*/  MUFU.RCP R24, R31 ;  /* 0x0000001f00187308 */ /* 0x000e640000001000 */
[----:B-1----:R-:W-:-:S04]  /*25980*/  FFMA R0, R31, R24, -1 ;  /* 0xbf8000001f007423 */ /* 0x002fc80000000018 */
[----:B------:R-:W-:-:S04]  /*25990*/  FADD.FTZ R3, -R0, -RZ ;  /* 0x800000ff00037221 */ /* 0x000fc80000010100 */
[----:B------:R-:W-:-:S07]  /*259a0*/  FFMA R24, R24, R3, R24 ;  /* 0x0000000318187223 */ /* 0x000fce0000000018 */
.L_x_875:
[----:B------:R-:W-:Y:S05]  /*259b0*/  BSYNC B1 ;  /* 0x0000000000017941 */ /* 0x000fea0003800000 */
.L_x_873:
        /* <DEDUP_REMOVED lines=10> */
.L_x_877:
[----:B------:R-:W1:Y:S02]  /*25a60*/  MUFU.RCP R25, R34 ;  /* 0x0000002200197308 */ /* 0x000e640000001000 */
[----:B-1----:R-:W-:-:S04]  /*25a70*/  FFMA R0, R34, R25, -1 ;  /* 0xbf80000022007423 */ /* 0x002fc80000000019 */
[----:B------:R-:W-:-:S04]  /*25a80*/  FADD.FTZ R0, -R0, -RZ ;  /* 0x800000ff00007221 */ /* 0x000fc80000010100 */
[----:B------:R-:W-:-:S07]  /*25a90*/  FFMA R25, R25, R0, R25 ;  /* 0x0000000019197223 */ /* 0x000fce0000000019 */
.L_x_878:
[----:B------:R-:W-:Y:S05]  /*25aa0*/  BSYNC B1 ;  /* 0x0000000000017941 */ /* 0x000fea0003800000 */
.L_x_876:
        /* <DEDUP_REMOVED lines=10> */
.L_x_880:
[----:B------:R-:W1:Y:S02]  /*25b50*/  MUFU.RCP R26, R35 ;  /* 0x00000023001a7308 */ /* 0x000e640000001000 */
[----:B-1----:R-:W-:-:S04]  /*25b60*/  FFMA R0, R35, R26, -1 ;  /* 0xbf80000023007423 */ /* 0x002fc8000000001a */
[----:B------:R-:W-:-:S04]  /*25b70*/  FADD.FTZ R3, -R0, -RZ ;  /* 0x800000ff00037221 */ /* 0x000fc80000010100 */
[----:B------:R-:W-:-:S07]  /*25b80*/  FFMA R26, R26, R3, R26 ;  /* 0x000000031a1a7223 */ /* 0x000fce000000001a */
.L_x_881:
[----:B------:R-:W-:Y:S05]  /*25b90*/  BSYNC B1 ;  /* 0x0000000000017941 */ /* 0x000fea0003800000 */
.L_x_879:
        /* <DEDUP_REMOVED lines=10> */
.L_x_883:
[----:B------:R-:W1:Y:S02]  /*25c40*/  MUFU.RCP R27, R38 ;  /* 0x00000026001b7308 */ /* 0x000e640000001000 */
[----:B-1----:R-:W-:-:S04]  /*25c50*/  FFMA R0, R38, R27, -1 ;  /* 0xbf80000026007423 */ /* 0x002fc8000000001b */
[----:B------:R-:W-:-:S04]  /*25c60*/  FADD.FTZ R0, -R0, -RZ ;  /* 0x800000ff00007221 */ /* 0x000fc80000010100 */
[----:B------:R-:W-:-:S07]  /*25c70*/  FFMA R27, R27, R0, R27 ;  /* 0x000000001b1b7223 */ /* 0x000fce000000001b */
.L_x_884:
[----:B------:R-:W-:Y:S05]  /*25c80*/  BSYNC B1 ;  /* 0x0000000000017941 */ /* 0x000fea0003800000 */
.L_x_882:
        /* <DEDUP_REMOVED lines=10> */
.L_x_886:
[----:B------:R-:W1:Y:S02]  /*25d30*/  MUFU.RCP R28, R41 ;  /* 0x00000029001c7308 */ /* 0x000e640000001000 */
[----:B-1----:R-:W-:-:S04]  /*25d40*/  FFMA R0, R41, R28, -1 ;  /* 0xbf80000029007423 */ /* 0x002fc8000000001c */
[----:B------:R-:W-:-:S04]  /*25d50*/  FADD.FTZ R3, -R0, -RZ ;  /* 0x800000ff00037221 */ /* 0x000fc80000010100 */
[----:B------:R-:W-:-:S07]  /*25d60*/  FFMA R28, R28, R3, R28 ;  /* 0x000000031c1c7223 */ /* 0x000fce000000001c */
.L_x_887:
[----:B------:R-:W-:Y:S05]  /*25d70*/  BSYNC B1 ;  /* 0x0000000000017941 */ /* 0x000fea0003800000 */
.L_x_885:
        /* <DEDUP_REMOVED lines=10> */
.L_x_889:
[----:B------:R-:W1:Y:S02]  /*25e20*/  MUFU.RCP R29, R42 ;  /* 0x0000002a001d7308 */ /* 0x000e640000001000 */
[----:B-1----:R-:W-:-:S04]  /*25e30*/  FFMA R0, R42, R29, -1 ;  /* 0xbf8000002a007423 */ /* 0x002fc8000000001d */
[----:B------:R-:W-:-:S04]  /*25e40*/  FADD.FTZ R0, -R0, -RZ ;  /* 0x800000ff00007221 */ /* 0x000fc80000010100 */
[----:B------:R-:W-:-:S07]  /*25e50*/  FFMA R29, R29, R0, R29 ;  /* 0x000000001d1d7223 */ /* 0x000fce000000001d */
.L_x_890:
[----:B------:R-:W-:Y:S05]  /*25e60*/  BSYNC B1 ;  /* 0x0000000000017941 */ /* 0x000fea0003800000 */
.L_x_888:
        /* <DEDUP_REMOVED lines=10> */
.L_x_892:
[----:B------:R-:W1:Y:S02]  /*25f10*/  MUFU.RCP R30, R43 ;  /* 0x0000002b001e7308 */ /* 0x000e640000001000 */
[----:B-1----:R-:W-:-:S04]  /*25f20*/  FFMA R0, R43, R30, -1 ;  /* 0xbf8000002b007423 */ /* 0x002fc8000000001e */
[----:B------:R-:W-:-:S04]  /*25f30*/  FADD.FTZ R3, -R0, -RZ ;  /* 0x800000ff00037221 */ /* 0x000fc80000010100 */
[----:B------:R-:W-:-:S07]  /*25f40*/  FFMA R30, R30, R3, R30 ;  /* 0x000000031e1e7223 */ /* 0x000fce000000001e */
.L_x_893:
[----:B------:R-:W-:Y:S05]  /*25f50*/  BSYNC B1 ;  /* 0x0000000000017941 */ /* 0x000fea0003800000 */
.L_x_891:
        /* <DEDUP_REMOVED lines=10> */
.L_x_895:
[----:B------:R-:W1:Y:S02]  /*26000*/  MUFU.RCP R31, R36 ;  /* 0x00000024001f7308 */ /* 0x000e640000001000 */
[----:B-1----:R-:W-:-:S04]  /*26010*/  FFMA R0, R36, R31, -1 ;  /* 0xbf80000024007423 */ /* 0x002fc8000000001f */
[----:B------:R-:W-:-:S04]  /*26020*/  FADD.FTZ R0, -R0, -RZ ;  /* 0x800000ff00007221 */ /* 0x000fc80000010100 */
[----:B------:R-:W-:-:S07]  /*26030*/  FFMA R31, R31, R0, R31 ;  /* 0x000000001f1f7223 */ /* 0x000fce000000001f */
.L_x_896:
[----:B------:R-:W-:Y:S05]  /*26040*/  BSYNC B1 ;  /* 0x0000000000017941 */ /* 0x000fea0003800000 */
.L_x_894:
        /* <DEDUP_REMOVED lines=10> */
.L_x_898:
[----:B------:R-:W1:Y:S02]  /*260f0*/  MUFU.RCP R34, R51 ;  /* 0x0000003300227308 */ /* 0x000e640000001000 */
[----:B-1----:R-:W-:-:S04]  /*26100*/  FFMA R0, R51, R34, -1 ;  /* 0xbf80000033007423 */ /* 0x002fc80000000022 */
[----:B------:R-:W-:-:S04]  /*26110*/  FADD.FTZ R3, -R0, -RZ ;  /* 0x800000ff00037221 */ /* 0x000fc80000010100 */
[----:B------:R-:W-:-:S07]  /*26120*/  FFMA R34, R34, R3, R34 ;  /* 0x0000000322227223 */ /* 0x000fce0000000022 */
.L_x_899:
[----:B------:R-:W-:Y:S05]  /*26130*/  BSYNC B1 ;  /* 0x0000000000017941 */ /* 0x000fea0003800000 */
.L_x_897:
        /* <DEDUP_REMOVED lines=10> */
.L_x_901:
[----:B------:R-:W1:Y:S02]  /*261e0*/  MUFU.RCP R33, R44 ;  /* 0x0000002c00217308 */ /* 0x000e640000001000 */
[----:B-1----:R-:W-:-:S04]  /*261f0*/  FFMA R0, R44, R33, -1 ;  /* 0xbf8000002c007423 */ /* 0x002fc80000000021 */
[----:B------:R-:W-:-:S04]  /*26200*/  FADD.FTZ R0, -R0, -RZ ;  /* 0x800000ff00007221 */ /* 0x000fc80000010100 */
[----:B------:R-:W-:-:S07]  /*26210*/  FFMA R33, R33, R0, R33 ;  /* 0x0000000021217223 */ /* 0x000fce0000000021 */
.L_x_902:
[----:B------:R-:W-:Y:S05]  /*26220*/  BSYNC B1 ;  /* 0x0000000000017941 */ /* 0x000fea0003800000 */
.L_x_900:
        /* <DEDUP_REMOVED lines=10> */
.L_x_904:
[----:B------:R-:W1:Y:S02]  /*262d0*/  MUFU.RCP R36, R37 ;  /* 0x0000002500247308 */ /* 0x000e640000001000 */
[----:B-1----:R-:W-:-:S04]  /*262e0*/  FFMA R0, R37, R36, -1 ;  /* 0xbf80000025007423 */ /* 0x002fc80000000024 */
[----:B------:R-:W-:-:S04]  /*262f0*/  FADD.FTZ R3, -R0, -RZ ;  /* 0x800000ff00037221 */ /* 0x000fc80000010100 */
[----:B------:R-:W-:-:S07]  /*26300*/  FFMA R36, R36, R3, R36 ;  /* 0x0000000324247223 */ /* 0x000fce0000000024 */
.L_x_905:
[----:B------:R-:W-:Y:S05]  /*26310*/  BSYNC B1 ;  /* 0x0000000000017941 */ /* 0x000fea0003800000 */
.L_x_903:
        /* <DEDUP_REMOVED lines=10> */
.L_x_907:
[----:B------:R-:W1:Y:S02]  /*263c0*/  MUFU.RCP R35, R40 ;  /* 0x0000002800237308 */ /* 0x000e640000001000 */
[----:B-1----:R-:W-:-:S04]  /*263d0*/  FFMA R0, R40, R35, -1 ;  /* 0xbf80000028007423 */ /* 0x002fc80000000023 */
[----:B------:R-:W-:-:S04]  /*263e0*/  FADD.FTZ R0, -R0, -RZ ;  /* 0x800000ff00007221 */ /* 0x000fc80000010100 */
[----:B------:R-:W-:-:S07]  /*263f0*/  FFMA R35, R35, R0, R35 ;  /* 0x0000000023237223 */ /* 0x000fce0000000023 */
.L_x_908:
[----:B------:R-:W-:Y:S05]  /*26400*/  BSYNC B1 ;  /* 0x0000000000017941 */ /* 0x000fea0003800000 */
.L_x_906:
        /* <DEDUP_REMOVED lines=8> */
.L_x_909:
[----:B------:R-:W1:Y:S02]  /*26490*/  MUFU.RCP R0, R53 ;  /* 0x0000003500007308 */ /* 0x000e640000001000 */
[----:B-1----:R-:W-:-:S04]  /*264a0*/  FFMA R2, R53, R0, -1 ;  /* 0xbf80000035027423 */ /* 0x002fc80000000000 */
[----:B------:R-:W-:-:S04]  /*264b0*/  FADD.FTZ R3, -R2, -RZ ;  /* 0x800000ff02037221 */ /* 0x000fc80000010100 */
[----:B------:R-:W-:-:S07]  /*264c0*/  FFMA R0, R0, R3, R0 ;  /* 0x0000000300007223 */ /* 0x000fce0000000000 */
.L_x_910:
        /* <DEDUP_REMOVED lines=29> */
.L_x_912:
[----:B------:R-:W-:Y:S05]  /*266a0*/  BSYNC B0 ;  /* 0x0000000000007941 */ /* 0x000fea0003800000 */
.L_x_911:
[----:B------:R-:W-:Y:S06]  /*266b0*/  BAR.SYNC.DEFER_BLOCKING 0x1, 0x100 ;  /* 0x0044000000007b1d */ /* 0x000fec0000010000 */
[----:B------:R-:W-:Y:S04]  /*266c0*/  BSSY B0, `(.L_x_913) ;  /* 0x0000009000007945 */ /* 0x000fe80003800000 */
[----:B------:R-:W-:Y:S05]  /*266d0*/  @P0 BRA `(.L_x_914) ;  /* 0x00000000001c0947 */ /* 0x000fea0003800000 */
[----:B------:R-:W-:-:S13]  /*266e0*/  ISETP.NE.AND P2, PT, R155, 0x3, PT ;  /* 0x000000039b00780c */ /* 0x000fda0003f45270 */
[----:B------:R-:W-:Y:S05]  /*266f0*/  @!P2 BRA `(.L_x_915) ;  /* 0x000000000004a947 */ /* 0x000fea0003800000 */
[----:B------:R-:W-:Y:S01]  /*26700*/  BPT.TRAP 0x1 ;  /* 0x000000040000795c */ /* 0x000fe20000300000 */
.L_x_915:
[----:B------:R-:W-:-:S04]  /*26710*/  ULEA UR4, UR5, UR49, 0x3 ;  /* 0x0000003105047291 */ /* 0x000fc8000f8e183f */
[----:B------:R-:W-:-:S04]  /*26720*/  UIADD3 UR4, UR4, 0x50, URZ ;  /* 0x0000005004047890 */ /* 0x000fc8000fffe03f */
[----:B------:R-:W-:-:S09]  /*26730*/  UPRMT UR4, UR48, 0x654, UR4 ;  /* 0x0000065430047896 */ /* 0x000fd20008000004 */
[----:B------:R-:W-:Y:S03]  /*26740*/  SYNCS.ARRIVE.TRANS64.RED.A1T0 RZ, [UR4], RZ ;  /* 0x000000ffffff79a7 */ /* 0x000fe60008100404 */
.L_x_914:
[----:B------:R-:W-:Y:S05]  /*26750*/  BSYNC B0 ;  /* 0x0000000000007941 */ /* 0x000fea0003800000 */
.L_x_913:
        /* <DEDUP_REMOVED lines=8> */
.L_x_918:
[----:B------:R-:W-:Y:S01]  /*267e0*/  SHF.L.U32 R9, R9, 0x1f, RZ ;  /* 0x0000001f09097819 */ /* 0x000fe200000006ff */
[----:B------:R-:W-:Y:S01]  /*267f0*/  BSSY B1, `(.L_x_919) ;  /* 0x0000004000017945 */ /* 0x000fe20003800000 */
[----:B------:R-:W-:-:S04]  /*26800*/  LEA R0, R4, UR49, 0x3 ;  /* 0x0000003104007c11 */ /* 0x000fc8000f8e18ff */
[----:B------:R-:W2:Y:S02]  /*26810*/  SYNCS.PHASECHK.TRANS64.TRYWAIT P2, [R0+URZ+0x30], R9 ;  /* 0x00003009000075a7 */ /* 0x000ea4000804017f */
[----:B--2---:R-:W-:Y:S05]  /*26820*/  @!P2 BRA `(.L_x_920) ;  /* 0x0000006400b8a947 */ /* 0x004fea0003800000 */
.L_x_1136:
[----:B------:R-:W-:Y:S05]  /*26830*/  BSYNC B1 ;  /* 0x0000000000017941 */ /* 0x000fea0003800000 */
.L_x_919:
[----:B------:R-:W-:Y:S05]  /*26840*/  @P1 BRA `(.L_x_917) ;  /* 0x0000000000941947 */ /* 0x000fea0003800000 */
[----:B------:R-:W-:Y:S01]  /*26850*/  LEA R4, R4, R156, 0xd ;  /* 0x0000009c04047211 */ /* 0x000fe200078e68ff */
[----:B------:R-:W-:Y:S05]  /*26860*/  WARPSYNC.ALL ;  /* 0x0000000000007948 */ /* 0x000fea0003800000 */
[----:B--2---:R-:W-:Y:S01]  /*26870*/  LEA R0, R165, R4, 0x1 ;  /* 0x00000004a5007211 */ /* 0x004fe200078e08ff */
[----:B------:R-:W2:Y:S04]  /*26880*/  LDSM.16.M88.4 R8, [R4] ;  /* 0x000000000408783b */ /* 0x000ea80000000200 */
[----:B------:R-:W3:Y:S01]  /*26890*/  LDSM.16.M88.4 R12, [R0] ;  /* 0x00000000000c783b */ /* 0x000ee20000000200 */
[----:B--2---:R-:W-:Y:S01]  /*268a0*/  SHF.L.U32 R19, R11, 0x10, RZ ;  /* 0x000000100b137819 */ /* 0x004fe200000006ff */
[----:B------:R-:W-:Y:S01]  /*268b0*/  IMAD.U32 R3, R8, 0x10000, RZ ;  /* 0x0001000008037824 */ /* 0x000fe200078e00ff */
[----:B------:R-:W-:-:S02]  /*268c0*/  SHF.L.U32 R23, R9, 0x10, RZ ;  /* 0x0000001009177819 */ /* 0x000fc400000006ff */
[----:B------:R-:W-:Y:S01]  /*268d0*/  LOP3.LUT R5, R10, 0xffff0000, RZ, 0xc0, !PT ;  /* 0xffff00000a057812 */ /* 0x000fe200078ec0ff */
[----:B---3--:R-:W-:Y:S01]  /*268e0*/  IMAD.U32 R29, R14, 0x10000, RZ ;  /* 0x000100000e1d7824 */ /* 0x008fe200078e00ff */
[----:B------:R-:W-:Y:S01]  /*268f0*/  LOP3.LUT R11, R11, 0xffff0000, RZ, 0xc0, !PT ;  /* 0xffff00000b0b7812 */ /* 0x000fe200078ec0ff */
[----:B------:R-:W-:Y:S01]  /*26900*/  FMUL R154, R16, R3 ;  /* 0x00000003109a7220 */ /* 0x000fe20000400000 */
[----:B------:R-:W-:Y:S01]  /*26910*/  SHF.L.U32 R7, R12, 0x10, RZ ;  /* 0x000000100c077819 */ /* 0x000fe200000006ff */
[C---:B------:R-:W-:Y:S01]  /*26920*/  FMUL R22, R16.reuse, R5 ;  /* 0x0000000510167220 */ /* 0x040fe20000400000 */
[----:B-1----:R-:W-:Y:S01]  /*26930*/  SHF.L.U32 R27, R13, 0x10, RZ ;  /* 0x000000100d1b7819 */ /* 0x002fe200000006ff */
[C---:B------:R-:W-:Y:S01]  /*26940*/  FMUL R20, R16.reuse, R11 ;  /* 0x0000000b10147220 */ /* 0x040fe20000400000 */
        /* <DEDUP_REMOVED lines=21> */
.L_x_917:
[----:B------:R-:W-:Y:S05]  /*26aa0*/  BSYNC B0 ;  /* 0x0000000000007941 */ /* 0x000fea0003800000 */
.L_x_916:
[----:B------:R-:W-:Y:S01]  /*26ab0*/  MOV R37, 0x3bbb989d ;  /* 0x3bbb989d00257802 */ /* 0x000fe20000000f00 */
[C---:B------:R-:W-:Y:S01]  /*26ac0*/  FFMA R23, R17.reuse, R138, R23 ;  /* 0x0000008a11177223 */ /* 0x040fe20000000017 */
[C---:B------:R-:W-:Y:S01]  /*26ad0*/  FFMA R137, R17.reuse, R137, R153 ;  /* 0x0000008911897223 */ /* 0x040fe20000000099 */
[----:B------:R-:W-:Y:S01]  /*26ae0*/  MOV R39, 0x437c0000 ;  /* 0x437c000000277802 */ /* 0x000fe20000000f00 */
[----:B------:R-:W-:Y:S01]  /*26af0*/  FFMA R21, R17, R140, R21 ;  /* 0x0000008c11157223 */ /* 0x000fe20000000015 */
[-C--:B--2---:R-:W-:Y:S01]  /*26b00*/  FFMA.SAT R9, -R23, R37.reuse, 0.5 ;  /* 0x3f00000017097423 */ /* 0x084fe20000002125 */
[----:B------:R-:W-:Y:S01]  /*26b10*/  FFMA.SAT R2, -R137, R37, 0.5 ;  /* 0x3f00000089027423 */ /* 0x000fe20000002125 */
[----:B------:R-:W-:Y:S01]  /*26b20*/  FFMA R139, R17, R139, R152 ;  /* 0x0000008b118b7223 */ /* 0x000fe20000000098 */
[----:B-1----:R-:W-:Y:S01]  /*26b30*/  FFMA.SAT R25, -R21, R37, 0.5 ;  /* 0x3f00000015197423 */ /* 0x002fe20000002125 */
[-C--:B------:R-:W-:Y:S01]  /*26b40*/  FFMA.RM R13, R9, R39.reuse, 12582913 ;  /* 0x4b400001090d7423 */ /* 0x080fe20000004027 */
[----:B------:R-:W-:Y:S01]  /*26b50*/  FFMA.RM R2, R2, R39, 12582913 ;  /* 0x4b40000102027423 */ /* 0x000fe20000004027 */
[----:B------:R-:W-:Y:S01]  /*26b60*/  FFMA R22, R17, R141, R22 ;  /* 0x0000008d11167223 */ /* 0x000fe20000000016 */
[----:B------:R-:W-:Y:S01]  /*26b70*/  FFMA.RM R25, R25, R39, 12582913 ;  /* 0x4b40000119197423 */ /* 0x000fe20000004027 */
[----:B------:R-:W-:Y:S01]  /*26b80*/  FADD R14, R13, -12583039 ;  /* 0xcb40007f0d0e7421 */ /* 0x000fe20000000000 */
[----:B------:R-:W-:Y:S01]  /*26b90*/  FADD R4, R2, -12583039 ;  /* 0xcb40007f02047421 */ /* 0x000fe20000000000 */
[----:B------:R-:W-:Y:S01]  /*26ba0*/  FFMA.SAT R9, -R139, R37, 0.5 ;  /* 0x3f0000008b097423 */ /* 0x000fe20000002125 */
[----:B------:R-:W-:Y:S01]  /*26bb0*/  FADD R26, R25, -12583039 ;  /* 0xcb40007f191a7421 */ /* 0x000fe20000000000 */
[----:B------:R-:W-:Y:S01]  /*26bc0*/  FFMA R14, -R23, 1.4426950216293334961, -R14 ;  /* 0x3fb8aa3b170e7823 */ /* 0x000fe2000000090e */
[----:B------:R-:W-:Y:S01]  /*26bd0*/  FFMA R4, -R137, 1.4426950216293334961, -R4 ;  /* 0x3fb8aa3b89047823 */ /* 0x000fe20000000904 */
[----:B------:R-:W-:Y:S01]  /*26be0*/  FFMA R19, R17, R142, R19 ;  /* 0x0000008e11137223 */ /* 0x000fe20000000013 */
[----:B------:R-:W-:Y:S01]  /*26bf0*/  FFMA.RM R15, R9, R39, 12582913 ;  /* 0x4b400001090f7423 */ /* 0x000fe20000004027 */
[----:B------:R-:W-:Y:S01]  /*26c00*/  FFMA R14, -R23, 1.925963033500011079e-08, R14 ;  /* 0x32a57060170e7823 */ /* 0x000fe2000000010e */
[----:B------:R-:W-:Y:S01]  /*26c10*/  FFMA R4, -R137, 1.925963033500011079e-08, R4 ;  /* 0x32a5706089047823 */ /* 0x000fe20000000104 */
[----:B------:R-:W-:Y:S01]  /*26c20*/  FFMA.SAT R23, -R22, R37, 0.5 ;  /* 0x3f00000016177423 */ /* 0x000fe20000002125 */
[----:B------:R-:W-:Y:S01]  /*26c30*/  FFMA R26, -R21, 1.4426950216293334961, -R26 ;  /* 0x3fb8aa3b151a7823 */ /* 0x000fe2000000091a */
[----:B------:R-:W-:Y:S01]  /*26c40*/  FFMA R18, R17, R144, R18 ;  /* 0x0000009011127223 */ /* 0x000fe20000000012 */
[----:B------:R1:W-:Y:S01]  /*26c50*/  MUFU.EX2 R9, R4 ;  /* 0x0000000400097308 */ /* 0x0003e20000000800 */
[----:B------:R-:W-:Y:S01]  /*26c60*/  FFMA.RM R23, R23, R39, 12582913 ;  /* 0x4b40000117177423 */ /* 0x000fe20000004027 */
[----:B------:R-:W-:Y:S01]  /*26c70*/  FFMA R26, -R21, 1.925963033500011079e-08, R26 ;  /* 0x32a57060151a7823 */ /* 0x000fe2000000011a */
[----:B------:R-:W-:Y:S01]  /*26c80*/  FFMA.SAT R30, -R18, R37, 0.5 ;  /* 0x3f000000121e7423 */ /* 0x000fe20000002125 */
[----:B------:R-:W-:Y:S01]  /*26c90*/  FFMA R136, R17, R136, R154 ;  /* 0x0000008811887223 */ /* 0x000fe2000000009a */
[----:B------:R-:W-:Y:S01]  /*26ca0*/  FADD R27, R23, -12583039 ;  /* 0xcb40007f171b7421 */ /* 0x000fe20000000000 */
[----:B------:R-:W-:Y:S01]  /*26cb0*/  FFMA R20, R17, R143, R20 ;  /* 0x0000008f11147223 */ /* 0x000fe20000000014 */
[----:B------:R-:W-:Y:S01]  /*26cc0*/  FFMA.RM R30, R30, R39, 12582913 ;  /* 0x4b4000011e1e7423 */ /* 0x000fe20000004027 */
[-C--:B------:R-:W-:Y:S01]  /*26cd0*/  FFMA.SAT R0, -R136, R37.reuse, 0.5 ;  /* 0x3f00000088007423 */ /* 0x080fe20000002125 */
[-C--:B-1----:R-:W-:Y:S01]  /*26ce0*/  FFMA.SAT R4, -R19, R37.reuse, 0.5 ;  /* 0x3f00000013047423 */ /* 0x082fe20000002125 */
[----:B------:R-:W-:Y:S01]  /*26cf0*/  FFMA R27, -R22, 1.4426950216293334961, -R27 ;  /* 0x3fb8aa3b161b7823 */ /* 0x000fe2000000091b */
[----:B------:R-:W-:Y:S01]  /*26d00*/  FFMA.SAT R28, -R20, R37, 0.5 ;  /* 0x3f000000141c7423 */ /* 0x000fe20000002125 */
[----:B------:R-:W-:Y:S01]  /*26d10*/  FFMA R10, R17, R147, R10 ;  /* 0x00000093110a7223 */ /* 0x000fe2000000000a */
[-C--:B------:R-:W-:Y:S01]  /*26d20*/  FFMA.RM R21, R4, R39.reuse, 12582913 ;  /* 0x4b40000104157423 */ /* 0x080fe20000004027 */
[----:B------:R-:W-:Y:S01]  /*26d30*/  FFMA R27, -R22, 1.925963033500011079e-08, R27 ;  /* 0x32a57060161b7823 */ /* 0x000fe2000000011b */
[-C--:B------:R-:W-:Y:S01]  /*26d40*/  FFMA.RM R0, R0, R39.reuse, 12582913 ;  /* 0x4b40000100007423 */ /* 0x080fe20000004027 */
[----:B------:R-:W-:Y:S01]  /*26d50*/  FFMA.RM R28, R28, R39, 12582913 ;  /* 0x4b4000011c1c7423 */ /* 0x000fe20000004027 */
[----:B------:R-:W-:Y:S01]  /*26d60*/  FADD R4, R21, -12583039 ;  /* 0xcb40007f15047421 */ /* 0x000fe20000000000 */
[----:B------:R-:W-:Y:S01]  /*26d70*/  FFMA R12, R17, R145, R12 ;  /* 0x00000091110c7223 */ /* 0x000fe2000000000c */
[----:B------:R-:W-:Y:S01]  /*26d80*/  FADD R3, R0, -12583039 ;  /* 0xcb40007f00037421 */ /* 0x000fe20000000000 */
[----:B------:R-:W-:Y:S01]  /*26d90*/  FADD R29, R28, -12583039 ;  /* 0xcb40007f1c1d7421 */ /* 0x000fe20000000000 */
[----:B------:R-:W-:Y:S01]  /*26da0*/  FFMA R22, -R19, 1.4426950216293334961, -R4 ;  /* 0x3fb8aa3b13167823 */ /* 0x000fe20000000904 */
[----:B------:R-:W-:Y:S01]  /*26db0*/  FFMA R11, R17, R146, R11 ;  /* 0x00000092110b7223 */ /* 0x000fe2000000000b */
[----:B------:R-:W-:Y:S01]  /*26dc0*/  FFMA R3, -R136, 1.4426950216293334961, -R3 ;  /* 0x3fb8aa3b88037823 */ /* 0x000fe20000000903 */
[----:B------:R-:W-:Y:S01]  /*26dd0*/  FFMA R29, -R20, 1.4426950216293334961, -R29 ;  /* 0x3fb8aa3b141d7823 */ /* 0x000fe2000000091d */
[----:B------:R-:W-:Y:S01]  /*26de0*/  FFMA R22, -R19, 1.925963033500011079e-08, R22 ;  /* 0x32a5706013167823 */ /* 0x000fe20000000116 */
[----:B------:R-:W-:Y:S01]  /*26df0*/  FADD R19, R30, -12583039 ;  /* 0xcb40007f1e137421 */ /* 0x000fe20000000000 */
[-C--:B------:R-:W-:Y:S01]  /*26e00*/  FFMA.SAT R31, -R12, R37.reuse, 0.5 ;  /* 0x3f0000000c1f7423 */ /* 0x080fe20000002125 */
[----:B------:R-:W-:Y:S01]  /*26e10*/  FFMA R3, -R136, 1.925963033500011079e-08, R3 ;  /* 0x32a5706088037823 */ /* 0x000fe20000000103 */
[----:B------:R-:W-:Y:S01]  /*26e20*/  FFMA R29, -R20, 1.925963033500011079e-08, R29 ;  /* 0x32a57060141d7823 */ /* 0x000fe2000000011d */
[C---:B------:R-:W-:Y:S01]  /*26e30*/  FFMA R19, -R18.reuse, 1.4426950216293334961, -R19 ;  /* 0x3fb8aa3b12137823 */ /* 0x040fe20000000913 */
[----:B------:R-:W-:Y:S01]  /*26e40*/  FFMA.SAT R20, -R11, R37, 0.5 ;  /* 0x3f0000000b147423 */ /* 0x000fe20000002125 */
[----:B------:R-:W-:Y:S01]  /*26e50*/  FFMA R7, R17, R149, R7 ;  /* 0x0000009511077223 */ /* 0x000fe20000000007 */
[----:B------:R-:W-:Y:S01]  /*26e60*/  FFMA.RM R31, R31, R39, 12582913 ;  /* 0x4b4000011f1f7423 */ /* 0x000fe20000004027 */
[----:B------:R-:W-:Y:S01]  /*26e70*/  FFMA R19, -R18, 1.925963033500011079e-08, R19 ;  /* 0x32a5706012137823 */ /* 0x000fe20000000113 */
[----:B------:R-:W-:Y:S01]  /*26e80*/  FFMA.SAT R18, -R10, R37, 0.5 ;  /* 0x3f0000000a127423 */ /* 0x000fe20000002125 */
[C---:B------:R-:W-:Y:S01]  /*26e90*/  FFMA R8, R17.reuse, R148, R8 ;  /* 0x0000009411087223 */ /* 0x040fe20000000008 */
[----:B------:R-:W-:Y:S01]  /*26ea0*/  FFMA.RM R20, R20, R39, 12582913 ;  /* 0x4b40000114147423 */ /* 0x000fe20000004027 */
[C---:B------:R-:W-:Y:S01]  /*26eb0*/  FFMA R5, R17.reuse, R151, R5 ;  /* 0x0000009711057223 */ /* 0x040fe20000000005 */
[----:B------:R-:W-:Y:S01]  /*26ec0*/  FFMA.RM R33, R18, R39, 12582913 ;  /* 0x4b40000112217423 */ /* 0x000fe20000004027 */
[----:B------:R-:W1:Y:S01]  /*26ed0*/  MUFU.EX2 R3, R3 ;  /* 0x0000000300037308 */ /* 0x000e620000000800 */
[----:B------:R-:W-:Y:S01]  /*26ee0*/  FFMA R6, R17, R150, R6 ;  /* 0x0000009611067223 */ /* 0x000fe20000000006 */
[----:B------:R-:W-:Y:S01]  /*26ef0*/  FADD R18, R20, -12583039 ;  /* 0xcb40007f14127421 */ /* 0x000fe20000000000 */
[----:B------:R-:W-:Y:S01]  /*26f00*/  FADD R35, R33, -12583039 ;  /* 0xcb40007f21237421 */ /* 0x000fe20000000000 */
[-C--:B------:R-:W-:Y:S01]  /*26f10*/  FFMA.SAT R34, -R8, R37.reuse, 0.5 ;  /* 0x3f00000008227423 */ /* 0x080fe20000002125 */
[----:B------:R-:W-:Y:S01]  /*26f20*/  FFMA.SAT R38, -R5, R37, 0.5 ;  /* 0x3f00000005267423 */ /* 0x000fe20000002125 */
[----:B------:R-:W-:Y:S01]  /*26f30*/  FFMA R18, -R11, 1.4426950216293334961, -R18 ;  /* 0x3fb8aa3b0b127823 */ /* 0x000fe20000000912 */
[----:B------:R-:W-:Y:S01]  /*26f40*/  FFMA R35, -R10, 1.4426950216293334961, -R35 ;  /* 0x3fb8aa3b0a237823 */ /* 0x000fe20000000923 */
[----:B------:R2:W-:Y:S01]  /*26f50*/  MUFU.EX2 R4, R27 ;  /* 0x0000001b00047308 */ /* 0x0005e20000000800 */
[-C--:B------:R-:W-:Y:S01]  /*26f60*/  FFMA.RM R40, R38, R39.reuse, 12582913 ;  /* 0x4b40000126287423 */ /* 0x080fe20000004027 */
[----:B------:R-:W-:Y:S01]  /*26f70*/  FFMA.RM R34, R34, R39, 12582913 ;  /* 0x4b40000122227423 */ /* 0x000fe20000004027 */
[----:B------:R-:W-:Y:S01]  /*26f80*/  FFMA R35, -R10, 1.925963033500011079e-08, R35 ;  /* 0x32a570600a237823 */ /* 0x000fe20000000123 */
[-C--:B------:R-:W-:Y:S01]  /*26f90*/  FFMA.SAT R10, -R7, R37.reuse, 0.5 ;  /* 0x3f000000070a7423 */ /* 0x080fe20000002125 */
[----:B------:R-:W-:Y:S01]  /*26fa0*/  FFMA.SAT R37, -R6, R37, 0.5 ;  /* 0x3f00000006257423 */ /* 0x000fe20000002125 */
[----:B------:R-:W-:Y:S01]  /*26fb0*/  FFMA R18, -R11, 1.925963033500011079e-08, R18 ;  /* 0x32a570600b127823 */ /* 0x000fe20000000112 */
[----:B------:R-:W-:Y:S01]  /*26fc0*/  FADD R24, R15, -12583039 ;  /* 0xcb40007f0f187421 */ /* 0x000fe20000000000 */
[-C--:B------:R-:W-:Y:S01]  /*26fd0*/  FFMA.RM R36, R10, R39.reuse, 12582913 ;  /* 0x4b4000010a247423 */ /* 0x080fe20000004027 */
[----:B--2---:R-:W-:Y:S01]  /*26fe0*/  FADD R27, R31, -12583039 ;  /* 0xcb40007f1f1b7421 */ /* 0x004fe20000000000 */
[----:B------:R-:W-:Y:S01]  /*26ff0*/  FFMA.RM R37, R37, R39, 12582913 ;  /* 0x4b40000125257423 */ /* 0x000fe20000004027 */
[----:B------:R-:W-:Y:S01]  /*27000*/  SHF.L.U32 R0, R0, 0x17, RZ ;  /* 0x0000001700007819 */ /* 0x000fe200000006ff */
[----:B------:R-:W-:Y:S01]  /*27010*/  FADD R38, R36, -12583039 ;  /* 0xcb40007f24267421 */ /* 0x000fe20000000000 */
[C---:B------:R-:W-:Y:S01]  /*27020*/  FFMA R27, -R12.reuse, 1.4426950216293334961, -R27 ;  /* 0x3fb8aa3b0c1b7823 */ /* 0x040fe2000000091b */
[----:B------:R-:W-:Y:S01]  /*27030*/  FADD R39, R37, -12583039 ;  /* 0xcb40007f25277421 */ /* 0x000fe20000000000 */
[----:B------:R2:W-:Y:S01]  /*27040*/  MUFU.EX2 R11, R18 ;  /* 0x00000012000b7308 */ /* 0x0005e20000000800 */
[----:B------:R-:W-:Y:S01]  /*27050*/  FFMA R38, -R7, 1.4426950216293334961, -R38 ;  /* 0x3fb8aa3b07267823 */ /* 0x000fe20000000926 */
[----:B------:R-:W-:Y:S01]  /*27060*/  FFMA R27, -R12, 1.925963033500011079e-08, R27 ;  /* 0x32a570600c1b7823 */ /* 0x000fe2000000011b */
[----:B------:R-:W-:Y:S01]  /*27070*/  FFMA R24, -R139, 1.4426950216293334961, -R24 ;  /* 0x3fb8aa3b8b187823 */ /* 0x000fe20000000918 */
[----:B------:R-:W-:Y:S01]  /*27080*/  FFMA R39, -R6, 1.4426950216293334961, -R39 ;  /* 0x3fb8aa3b06277823 */ /* 0x000fe20000000927 */
[----:B------:R-:W-:Y:S01]  /*27090*/  FFMA R38, -R7, 1.925963033500011079e-08, R38 ;  /* 0x32a5706007267823 */ /* 0x000fe20000000126 */
[----:B------:R-:W-:Y:S01]  /*270a0*/  SHF.L.U32 R2, R2, 0x17, RZ ;  /* 0x0000001702027819 */ /* 0x000fe200000006ff */
[----:B-1----:R-:W-:Y:S01]  /*270b0*/  FFMA R7, R0, R3, 1 ;  /* 0x3f80000000077423 */ /* 0x002fe20000000003 */
[----:B------:R1:W-:Y:S01]  /*270c0*/  MUFU.EX2 R12, R27 ;  /* 0x0000001b000c7308 */ /* 0x0003e20000000800 */
[----:B--2---:R-:W-:Y:S01]  /*270d0*/  FADD R18, R40, -12583039 ;  /* 0xcb40007f28127421 */ /* 0x004fe20000000000 */
[----:B------:R-:W-:Y:S01]  /*270e0*/  FFMA R24, -R139, 1.925963033500011079e-08, R24 ;  /* 0x32a570608b187823 */ /* 0x000fe20000000118 */
[----:B------:R-:W-:Y:S01]  /*270f0*/  FFMA R39, -R6, 1.925963033500011079e-08, R39 ;  /* 0x32a5706006277823 */ /* 0x000fe20000000127 */
[----:B------:R-:W-:Y:S01]  /*27100*/  FFMA R6, R2, R9, 1 ;  /* 0x3f80000002067423 */ /* 0x000fe20000000009 */
[----:B------:R-:W-:Y:S01]  /*27110*/  FFMA R18, -R5, 1.4426950216293334961, -R18 ;  /* 0x3fb8aa3b05127823 */ /* 0x000fe20000000912 */
[----:B------:R-:W-:Y:S01]  /*27120*/  IADD3 R2, R7, 0x1800000, RZ ;  /* 0x0180000007027810 */ /* 0x000fe20007ffe0ff */
[----:B------:R-:W-:Y:S01]  /*27130*/  IMAD.SHL.U32 R13, R13, 0x800000, RZ ;  /* 0x008000000d0d7824 */ /* 0x000fe200078e00ff */
[----:B------:R-:W2:Y:S01]  /*27140*/  MUFU.EX2 R14, R14 ;  /* 0x0000000e000e7308 */ /* 0x000ea20000000800 */
[----:B-1----:R-:W-:Y:S01]  /*27150*/  FADD R27, R34, -12583039 ;  /* 0xcb40007f221b7421 */ /* 0x002fe20000000000 */
[----:B------:R-:W-:Y:S01]  /*27160*/  FFMA R18, -R5, 1.925963033500011079e-08, R18 ;  /* 0x32a5706005127823 */ /* 0x000fe20000000112 */
[----:B------:R-:W-:Y:S01]  /*27170*/  LOP3.LUT R2, R2, 0x7f800000, RZ, 0xc0, !PT ;  /* 0x7f80000002027812 */ /* 0x000fe200078ec0ff */
[----:B------:R-:W-:-:S02]  /*27180*/  IMAD.SHL.U32 R30, R30, 0x800000, RZ ;  /* 0x008000001e1e7824 */ /* 0x000fc400078e00ff */
[----:B------:R-:W-:Y:S01]  /*27190*/  FFMA R27, -R8, 1.4426950216293334961, -R27 ;  /* 0x3fb8aa3b081b7823 */ /* 0x000fe2000000091b */
[----:B------:R-:W-:Y:S01]  /*271a0*/  SHF.L.U32 R15, R15, 0x17, RZ ;  /* 0x000000170f0f7819 */ /* 0x000fe200000006ff */
[----:B------:R-:W-:Y:S01]  /*271b0*/  IMAD.SHL.U32 R36, R36, 0x800000, RZ ;  /* 0x0080000024247824 */ /* 0x000fe200078e00ff */
[----:B------:R-:W1:Y:S01]  /*271c0*/  MUFU.EX2 R24, R24 ;  /* 0x0000001800187308 */ /* 0x000e620000000800 */
[----:B------:R-:W-:Y:S01]  /*271d0*/  FFMA R27, -R8, 1.925963033500011079e-08, R27 ;  /* 0x32a57060081b7823 */ /* 0x000fe2000000011b */
[----:B------:R-:W-:Y:S01]  /*271e0*/  ISETP.GT.U32.AND P1, PT, R2, 0x1ffffff, PT ;  /* 0x01ffffff0200780c */ /* 0x000fe20003f24070 */
[----:B------:R-:W-:Y:S01]  /*271f0*/  BSSY B1, `(.L_x_921) ;  /* 0x000002c000017945 */ /* 0x000fe20003800000 */
[----:B------:R-:W-:Y:S02]  /*27200*/  SHF.L.U32 R23, R23, 0x17, RZ ;  /* 0x0000001717177819 */ /* 0x000fe400000006ff */
[----:B------:R-:W-:Y:S02]  /*27210*/  SHF.L.U32 R20, R20, 0x17, RZ ;  /* 0x0000001714147819 */ /* 0x000fe400000006ff */
[----:B------:R-:W3:Y:S01]  /*27220*/  MUFU.EX2 R26, R26 ;  /* 0x0000001a001a7308 */ /* 0x000ee20000000800 */
[----:B------:R-:W-:Y:S01]  /*27230*/  SHF.L.U32 R25, R25, 0x17, RZ ;  /* 0x0000001719197819 */ /* 0x000fe200000006ff */
[----:B--2---:R-:W-:Y:S01]  /*27240*/  FFMA R13, R13, R14, 1 ;  /* 0x3f8000000d0d7423 */ /* 0x004fe2000000000e */
[----:B------:R-:W-:Y:S01]  /*27250*/  SHF.L.U32 R21, R21, 0x17, RZ ;  /* 0x0000001715157819 */ /* 0x000fe200000006ff */
[----:B------:R-:W-:Y:S01]  /*27260*/  FFMA R14, R23, R4, 1 ;  /* 0x3f800000170e7423 */ /* 0x000fe20000000004 */
[----:B------:R-:W-:-:S02]  /*27270*/  SHF.L.U32 R28, R28, 0x17, RZ ;  /* 0x000000171c1c7819 */ /* 0x000fc400000006ff */
[----:B------:R-:W-:Y:S01]  /*27280*/  SHF.L.U32 R31, R31, 0x17, RZ ;  /* 0x000000171f1f7819 */ /* 0x000fe200000006ff */
[----:B------:R-:W2:Y:S01]  /*27290*/  MUFU.EX2 R22, R22 ;  /* 0x0000001600167308 */ /* 0x000ea20000000800 */
[----:B------:R-:W-:Y:S01]  /*272a0*/  SHF.L.U32 R33, R33, 0x17, RZ ;  /* 0x0000001721217819 */ /* 0x000fe200000006ff */
[----:B-1----:R-:W-:Y:S01]  /*272b0*/  FFMA R24, R15, R24, 1 ;  /* 0x3f8000000f187423 */ /* 0x002fe20000000018 */
[----:B------:R-:W-:Y:S01]  /*272c0*/  SHF.L.U32 R34, R34, 0x17, RZ ;  /* 0x0000001722227819 */ /* 0x000fe200000006ff */
[----:B------:R-:W-:Y:S01]  /*272d0*/  FFMA R15, R20, R11, 1 ;  /* 0x3f800000140f7423 */ /* 0x000fe2000000000b */
[----:B------:R-:W-:Y:S02]  /*272e0*/  SHF.L.U32 R40, R40, 0x17, RZ ;  /* 0x0000001728287819 */ /* 0x000fe400000006ff */
[----:B------:R-:W-:Y:S01]  /*272f0*/  SHF.L.U32 R37, R37, 0x17, RZ ;  /* 0x0000001725257819 */ /* 0x000fe200000006ff */
        /* <DEDUP_REMOVED lines=10> */
[----:B------:R2:W4:Y:S01]  /*273a0*/  MUFU.EX2 R5, R18 ;  /* 0x0000001200057308 */ /* 0x0005220000000800 */
[----:B-1----:R-:W-:-:S07]  /*273b0*/  FFMA R27, R34, R27, 1 ;  /* 0x3f800000221b7423 */ /* 0x002fce000000001b */
[----:B------:R-:W1:Y:S01]  /*273c0*/  MUFU.EX2 R0, R39 ;  /* 0x0000002700007308 */ /* 0x000e620000000800 */
[----:B--2---:R-:W-:Y:S01]  /*273d0*/  FFMA R18, R31, R12, 1 ;  /* 0x3f8000001f127423 */ /* 0x004fe2000000000c */
[----:B---3--:R-:W-:Y:S01]  /*273e0*/  FFMA R36, R36, R3, 1 ;  /* 0x3f80000024247423 */ /* 0x008fe20000000003 */
        /* <DEDUP_REMOVED lines=8> */
.L_x_922:
[----:B------:R-:W1:Y:S02]  /*27470*/  MUFU.RCP R4, R7 ;  /* 0x0000000700047308 */ /* 0x000e640000001000 */
[----:B-1----:R-:W-:-:S04]  /*27480*/  FFMA R0, R7, R4, -1 ;  /* 0xbf80000007007423 */ /* 0x002fc80000000004 */
[----:B------:R-:W-:-:S04]  /*27490*/  FADD.FTZ R3, -R0, -RZ ;  /* 0x800000ff00037221 */ /* 0x000fc80000010100 */
[----:B------:R-:W-:-:S07]  /*274a0*/  FFMA R4, R4, R3, R4 ;  /* 0x0000000304047223 */ /* 0x000fce0000000004 */
.L_x_923:
[----:B------:R-:W-:Y:S05]  /*274b0*/  BSYNC B1 ;  /* 0x0000000000017941 */ /* 0x000fea0003800000 */
.L_x_921:
        /* <DEDUP_REMOVED lines=10> */
.L_x_925:
[----:B------:R-:W1:Y:S02]  /*27560*/  MUFU.RCP R5, R6 ;  /* 0x0000000600057308 */ /* 0x000e640000001000 */
[----:B-1----:R-:W-:-:S04]  /*27570*/  FFMA R0, R6, R5, -1 ;  /* 0xbf80000006007423 */ /* 0x002fc80000000005 */
[----:B------:R-:W-:-:S04]  /*27580*/  FADD.FTZ R0, -R0, -RZ ;  /* 0x800000ff00007221 */ /* 0x000fc80000010100 */
[----:B------:R-:W-:-:S07]  /*27590*/  FFMA R5, R5, R0, R5 ;  /* 0x0000000005057223 */ /* 0x000fce0000000005 */
.L_x_926:
[----:B------:R-:W-:Y:S05]  /*275a0*/  BSYNC B1 ;  /* 0x0000000000017941 */ /* 0x000fea0003800000 */
.L_x_924:
        /* <DEDUP_REMOVED lines=10> */
.L_x_928:
[----:B------:R-:W1:Y:S02]  /*27650*/  MUFU.RCP R6, R13 ;  /* 0x0000000d00067308 */ /* 0x000e640000001000 */
[----:B-1----:R-:W-:-:S04]  /*27660*/  FFMA R0, R13, R6, -1 ;  /* 0xbf8000000d007423 */ /* 0x002fc80000000006 */
[----:B------:R-:W-:-:S04]  /*27670*/  FADD.FTZ R3, -R0, -RZ ;  /* 0x800000ff00037221 */ /* 0x000fc80000010100 */
[----:B------:R-:W-:-:S07]  /*27680*/  FFMA R6, R6, R3, R6 ;  /* 0x0000000306067223 */ /* 0x000fce0000000006 */
.L_x_929:
[----:B------:R-:W-:Y:S05]  /*27690*/  BSYNC B1 ;  /* 0x0000000000017941 */ /* 0x000fea0003800000 */
.L_x_927:
        /* <DEDUP_REMOVED lines=10> */
.L_x_931:
[----:B------:R-:W1:Y:S02]  /*27740*/  MUFU.RCP R7, R24 ;  /* 0x0000001800077308 */ /* 0x000e640000001000 */
[----:B-1----:R-:W-:-:S04]  /*27750*/  FFMA R0, R24, R7, -1 ;  /* 0xbf80000018007423 */ /* 0x002fc80000000007 */
[----:B------:R-:W-:-:S04]  /*27760*/  FADD.FTZ R0, -R0, -RZ ;  /* 0x800000ff00007221 */ /* 0x000fc80000010100 */
[----:B------:R-:W-:-:S07]  /*27770*/  FFMA R7, R7, R0, R7 ;  /* 0x0000000007077223 */ /* 0x000fce0000000007 */
.L_x_932:
[----:B------:R-:W-:Y:S05]  /*27780*/  BSYNC B1 ;  /* 0x0000000000017941 */ /* 0x000fea0003800000 */
.L_x_930:
        /* <DEDUP_REMOVED lines=10> */
.L_x_934:
[----:B------:R-:W1:Y:S02]  /*27830*/  MUFU.RCP R8, R25 ;  /* 0x0000001900087308 */ /* 0x000e640000001000 */
[----:B-1----:R-:W-:-:S04]  /*27840*/  FFMA R0, R25, R8, -1 ;  /* 0xbf80000019007423 */ /* 0x002fc80000000008 */
[----:B------:R-:W-:-:S04]  /*27850*/  FADD.FTZ R3, -R0, -RZ ;  /* 0x800000ff00037221 */ /* 0x000fc80000010100 */
[----:B------:R-:W-:-:S07]  /*27860*/  FFMA R8, R8, R3, R8 ;  /* 0x0000000308087223 */ /* 0x000fce0000000008 */
.L_x_935:
[----:B------:R-:W-:Y:S05]  /*27870*/  BSYNC B1 ;  /* 0x0000000000017941 */ /* 0x000fea0003800000 */
.L_x_933:
        /* <DEDUP_REMOVED lines=10> */
.L_x_937:
[----:B------:R-:W1:Y:S02]  /*27920*/  MUFU.RCP R9, R14 ;  /* 0x0000000e00097308 */ /* 0x000e640000001000 */
[----:B-1----:R-:W-:-:S04]  /*27930*/  FFMA R0, R14, R9, -1 ;  /* 0xbf8000000e007423 */ /* 0x002fc80000000009 */
[----:B------:R-:W-:-:S04]  /*27940*/  FADD.FTZ R0, -R0, -RZ ;  /* 0x800000ff00007221 */ /* 0x000fc80000010100 */
[----:B------:R-:W-:-:S07]  /*27950*/  FFMA R9, R9, R0, R9 ;  /* 0x0000000009097223 */ /* 0x000fce0000000009 */
.L_x_938:
[----:B------:R-:W-:Y:S05]  /*27960*/  BSYNC B1 ;  /* 0x0000000000017941 */ /* 0x000fea0003800000 */
.L_x_936:
        /* <DEDUP_REMOVED lines=10> */
.L_x_940:
[----:B------:R-:W1:Y:S02]  /*27a10*/  MUFU.RCP R10, R21 ;  /* 0x00000015000a7308 */ /* 0x000e640000001000 */
[----:B-1----:R-:W-:-:S04]  /*27a20*/  FFMA R0, R21, R10, -1 ;  /* 0xbf80000015007423 */ /* 0x002fc8000000000a */
[----:B------:R-:W-:-:S04]  /*27a30*/  FADD.FTZ R3, -R0, -RZ ;  /* 0x800000ff00037221 */ /* 0x000fc80000010100 */
[----:B------:R-:W-:-:S07]  /*27a40*/  FFMA R10, R10, R3, R10 ;  /* 0x000000030a0a7223 */ /* 0x000fce000000000a */
.L_x_941:
[----:B------:R-:W-:Y:S05]  /*27a50*/  BSYNC B1 ;  /* 0x0000000000017941 */ /* 0x000fea0003800000 */
.L_x_939:
        /* <DEDUP_REMOVED lines=10> */
.L_x_943:
[----:B------:R-:W1:Y:S02]  /*27b00*/  MUFU.RCP R11, R28 ;  /* 0x0000001c000b7308 */ /* 0x000e640000001000 */
[----:B-1----:R-:W-:-:S04]  /*27b10*/  FFMA R0, R28, R11, -1 ;  /* 0xbf8000001c007423 */ /* 0x002fc8000000000b */
[----:B------:R-:W-:-:S04]  /*27b20*/  FADD.FTZ R0, -R0, -RZ ;  /* 0x800000ff00007221 */ /* 0x000fc80000010100 */
[----:B------:R-:W-:-:S07]  /*27b30*/  FFMA R11, R11, R0, R11 ;  /* 0x000000000b0b7223 */ /* 0x000fce000000000b */
.L_x_944:
[----:B------:R-:W-:Y:S05]  /*27b40*/  BSYNC B1 ;  /* 0x0000000000017941 */ /* 0x000fea0003800000 */
.L_x_942:
        /* <DEDUP_REMOVED lines=10> */
.L_x_946:
[----:B------:R-:W1:Y:S02]  /*27bf0*/  MUFU.RCP R12, R19 ;  /* 0x00000013000c7308 */ /* 0x000e640000001000 */
[----:B-1----:R-:W-:-:S04]  /*27c00*/  FFMA R0, R19, R12, -1 ;  /* 0xbf80000013007423 */ /* 0x002fc8000000000c */
[----:B------:R-:W-:-:S04]  /*27c10*/  FADD.FTZ R3, -R0, -RZ ;  /* 0x800000ff00037221 */ /* 0x000fc80000010100 */
[----:B------:R-:W-:-:S07]  /*27c20*/  FFMA R12, R12, R3, R12 ;  /* 0x000000030c0c7223 */ /* 0x000fce000000000c */
.L_x_947:
[----:B------:R-:W-:Y:S05]  /*27c30*/  BSYNC B1 ;  /* 0x0000000000017941 */ /* 0x000fea0003800000 */
.L_x_945:
        /* <DEDUP_REMOVED lines=10> */
.L_x_949:
[----:B------:R-:W1:Y:S02]  /*27ce0*/  MUFU.RCP R13, R18 ;  /* 0x00000012000d7308 */ /* 0x000e640000001000 */
[----:B-1----:R-:W-:-:S04]  /*27cf0*/  FFMA R0, R18, R13, -1 ;  /* 0xbf80000012007423 */ /* 0x002fc8000000000d */
[----:B------:R-:W-:-:S04]  /*27d00*/  FADD.FTZ R0, -R0, -RZ ;  /* 0x800000ff00007221 */ /* 0x000fc80000010100 */
[----:B------:R-:W-:-:S07]  /*27d10*/  FFMA R13, R13, R0, R13 ;  /* 0x000000000d0d7223 */ /* 0x000fce000000000d */
.L_x_950:
[----:B------:R-:W-:Y:S05]  /*27d20*/  BSYNC B1 ;  /* 0x0000000000017941 */ /* 0x000fea0003800000 */
.L_x_948:
        /* <DEDUP_REMOVED lines=10> */
.L_x_952:
[----:B------:R-:W1:Y:S02]  /*27dd0*/  MUFU.RCP R14, R15 ;  /* 0x0000000f000e7308 */ /* 0x000e640000001000 */
[----:B-1----:R-:W-:-:S04]  /*27de0*/  FFMA R0, R15, R14, -1 ;  /* 0xbf8000000f007423 */ /* 0x002fc8000000000e */
[----:B------:R-:W-:-:S04]  /*27df0*/  FADD.FTZ R3, -R0, -RZ ;  /* 0x800000ff00037221 */ /* 0x000fc80000010100 */
[----:B------:R-:W-:-:S07]  /*27e00*/  FFMA R14, R14, R3, R14 ;  /* 0x000000030e0e7223 */ /* 0x000fce000000000e */
.L_x_953:
[----:B------:R-:W-:Y:S05]  /*27e10*/  BSYNC B1 ;  /* 0x0000000000017941 */ /* 0x000fea0003800000 */
.L_x_951:
        /* <DEDUP_REMOVED lines=10> */
.L_x_955:
[----:B------:R-:W1:Y:S02]  /*27ec0*/  MUFU.RCP R15, R20 ;  /* 0x00000014000f7308 */ /* 0x000e640000001000 */
[----:B-1----:R-:W-:-:S04]  /*27ed0*/  FFMA R0, R20, R15, -1 ;  /* 0xbf80000014007423 */ /* 0x002fc8000000000f */
[----:B------:R-:W-:-:S04]  /*27ee0*/  FADD.FTZ R0, -R0, -RZ ;  /* 0x800000ff00007221 */ /* 0x000fc80000010100 */
[----:B------:R-:W-:-:S07]  /*27ef0*/  FFMA R15, R15, R0, R15 ;  /* 0x000000000f0f7223 */ /* 0x000fce000000000f */
.L_x_956:
[----:B------:R-:W-:Y:S05]  /*27f00*/  BSYNC B1 ;  /* 0x0000000000017941 */ /* 0x000fea0003800000 */
.L_x_954:
        /* <DEDUP_REMOVED lines=10> */
.L_x_958:
[----:B------:R-:W1:Y:S02]  /*27fb0*/  MUFU.RCP R18, R27 ;  /* 0x0000001b00127308 */ /* 0x000e640000001000 */
[----:B-1----:R-:W-:-:S04]  /*27fc0*/  FFMA R0, R27, R18, -1 ;  /* 0xbf8000001b007423 */ /* 0x002fc80000000012 */
[----:B------:R-:W-:-:S04]  /*27fd0*/  FADD.FTZ R3, -R0, -RZ ;  /* 0x800000ff00037221 */ /* 0x000fc80000010100 */
[----:B------:R-:W-:-:S07]  /*27fe0*/  FFMA R18, R18, R3, R18 ;  /* 0x0000000312127223 */ /* 0x000fce0000000012 */
.L_x_959:
[----:B------:R-:W-:Y:S05]  /*27ff0*/  BSYNC B1 ;  /* 0x0000000000017941 */ /* 0x000fea0003800000 */
.L_x_957:
        /* <DEDUP_REMOVED lines=10> */
.L_x_961:
[----:B------:R-:W1:Y:S02]  /*280a0*/  MUFU.RCP R19, R36 ;  /* 0x0000002400137308 */ /* 0x000e640000001000 */
[----:B-1----:R-:W-:-:S04]  /*280b0*/  FFMA R0, R36, R19, -1 ;  /* 0xbf80000024007423 */ /* 0x002fc80000000013 */
[----:B------:R-:W-:-:S04]  /*280c0*/  FADD.FTZ R0, -R0, -RZ ;  /* 0x800000ff00007221 */ /* 0x000fc80000010100 */
[----:B------:R-:W-:-:S07]  /*280d0*/  FFMA R19, R19, R0, R19 ;  /* 0x0000000013137223 */ /* 0x000fce0000000013 */
.L_x_962:
[----:B------:R-:W-:Y:S05]  /*280e0*/  BSYNC B1 ;  /* 0x0000000000017941 */ /* 0x000fea0003800000 */
.L_x_960:
        /* <DEDUP_REMOVED lines=10> */
.L_x_964:
[----:B------:R-:W1:Y:S02]  /*28190*/  MUFU.RCP R20, R37 ;  /* 0x0000002500147308 */ /* 0x000e640000001000 */
[----:B-1----:R-:W-:-:S04]  /*281a0*/  FFMA R0, R37, R20, -1 ;  /* 0xbf80000025007423 */ /* 0x002fc80000000014 */
[----:B------:R-:W-:-:S04]  /*281b0*/  FADD.FTZ R3, -R0, -RZ ;  /* 0x800000ff00037221 */ /* 0x000fc80000010100 */
[----:B------:R-:W-:-:S07]  /*281c0*/  FFMA R20, R20, R3, R20 ;  /* 0x0000000314147223 */ /* 0x000fce0000000014 */
.L_x_965:
[----:B------:R-:W-:Y:S05]  /*281d0*/  BSYNC B1 ;  /* 0x0000000000017941 */ /* 0x000fea0003800000 */
.L_x_963:
        /* <DEDUP_REMOVED lines=8> */
.L_x_966:
[----:B------:R-:W1:Y:S02]  /*28260*/  MUFU.RCP R0, R23 ;  /* 0x0000001700007308 */ /* 0x000e640000001000 */
[----:B-1----:R-:W-:-:S04]  /*28270*/  FFMA R2, R23, R0, -1 ;  /* 0xbf80000017027423 */ /* 0x002fc80000000000 */
[----:B------:R-:W-:-:S04]  /*28280*/  FADD.FTZ R3, -R2, -RZ ;  /* 0x800000ff02037221 */ /* 0x000fc80000010100 */
[----:B------:R-:W-:-:S07]  /*28290*/  FFMA R0, R0, R3, R0 ;  /* 0x0000000300007223 */ /* 0x000fce0000000000 */
.L_x_967:
        /* <DEDUP_REMOVED lines=29> */
.L_x_969:
[----:B------:R-:W-:Y:S05]  /*28470*/  BSYNC B0 ;  /* 0x0000000000007941 */ /* 0x000fea0003800000 */
.L_x_968:
[----:B------:R-:W-:Y:S06]  /*28480*/  BAR.SYNC.DEFER_BLOCKING 0x1, 0x100 ;  /* 0x0044000000007b1d */ /* 0x000fec0000010000 */
[----:B------:R-:W-:Y:S04]  /*28490*/  BSSY B0, `(.L_x_970) ;  /* 0x0000009000007945 */ /* 0x000fe80003800000 */
[----:B------:R-:W-:Y:S05]  /*284a0*/  @P0 BRA `(.L_x_971) ;  /* 0x00000000001c0947 */ /* 0x000fea0003800000 */
[----:B------:R-:W-:-:S13]  /*284b0*/  ISETP.NE.AND P0, PT, R155, 0x3, PT ;  /* 0x000000039b00780c */ /* 0x000fda0003f05270 */
[----:B------:R-:W-:Y:S05]  /*284c0*/  @!P0 BRA `(.L_x_972) ;  /* 0x0000000000048947 */ /* 0x000fea0003800000 */
[----:B------:R-:W-:Y:S01]  /*284d0*/  BPT.TRAP 0x1 ;  /* 0x000000040000795c */ /* 0x000fe20000300000 */
.L_x_972:
[----:B------:R-:W-:-:S04]  /*284e0*/  ULEA UR4, UR36, UR49, 0x3 ;  /* 0x0000003124047291 */ /* 0x000fc8000f8e183f */
[----:B------:R-:W-:-:S04]  /*284f0*/  UIADD3 UR4, UR4, 0x50, URZ ;  /* 0x0000005004047890 */ /* 0x000fc8000fffe03f */
[----:B------:R-:W-:-:S09]  /*28500*/  UPRMT UR4, UR48, 0x654, UR4 ;  /* 0x0000065430047896 */ /* 0x000fd20008000004 */
[----:B------:R-:W-:Y:S03]  /*28510*/  SYNCS.ARRIVE.TRANS64.RED.A1T0 RZ, [UR4], RZ ;  /* 0x000000ffffff79a7 */ /* 0x000fe60008100404 */
.L_x_971:
[----:B------:R-:W-:Y:S05]  /*28520*/  BSYNC B0 ;  /* 0x0000000000007941 */ /* 0x000fea0003800000 */
.L_x_970:
[----:B------:R-:W2:Y:S01]  /*28530*/  LDL.LU R23, [R1+0x204] ;  /* 0x0002040001177983 */ /* 0x000ea20000300800 */
[----:B------:R-:W-:-:S03]  /*28540*/  ULDC.64 UR4, c[0x0][0x8f8] ;  /* 0x00023e0000047ab9 */ /* 0x000fc60000000a00 */
[----:B------:R-:W3:Y:S01]  /*28550*/  LDL.LU R22, [R1+0x200] ;  /* 0x0002000001167983 */ /* 0x000ee20000300800 */
[----:B------:R-:W-:Y:S01]  /*28560*/  UIADD3 UR36, UR36, 0x1, URZ ;  /* 0x0000000124247890 */ /* 0x000fe2000fffe03f */
[----:B------:R-:W-:Y:S01]  /*28570*/  PRMT R0, RZ, 0x7610, R0 ;  /* 0x00007610ff007816 */ /* 0x000fe20000000000 */
[----:B------:R-:W-:Y:S01]  /*28580*/  UMOV UR43, 0xffffffff ;  /* 0xffffffff002b7882 */ /* 0x000fe20000000000 */
[----:B------:R-:W-:Y:S01]  /*28590*/  MOV R19, 0xffffffff ;  /* 0xffffffff00137802 */ /* 0x000fe20000000f00 */
[----:B------:R-:W-:Y:S01]  /*285a0*/  UISETP.NE.AND UP0, UPT, UR36, 0x4, UPT ;  /* 0x000000042400788c */ /* 0x000fe2000bf05270 */
[----:B------:R-:W-:-:S03]  /*285b0*/  MOV R18, 0xffffffff ;  /* 0xffffffff00127802 */ /* 0x000fc60000000f00 */
[----:B------:R-:W-:Y:S01]  /*285c0*/  USEL UR36, UR36, URZ, UP0 ;  /* 0x0000003f24247287 */ /* 0x000fe20008000000 */
[----:B---3--:R-:W-:-:S04]  /*285d0*/  IADD3 R22, P0, R22, UR46, RZ ;  /* 0x0000002e16167c10 */ /* 0x008fc8000ff1e0ff */
[----:B--2---:R-:W-:Y:S01]  /*285e0*/  IADD3.X R23, R23, UR38, RZ, P0, !PT ;  /* 0x0000002617177c10 */ /* 0x004fe200087fe4ff */
[----:B------:R2:W-:Y:S01]  /*285f0*/  STL [R1+0x200], R22 ;  /* 0x0002001601007387 */ /* 0x0005e20000100800 */
[----:B------:R-:W-:-:S03]  /*28600*/  ISETP.GE.U32.AND P0, PT, R22, UR4, PT ;  /* 0x0000000416007c0c */ /* 0x000fc6000bf06070 */
[----:B------:R2:W-:Y:S01]  /*28610*/  STL [R1+0x204], R23 ;  /* 0x0002041701007387 */ /* 0x0005e20000100800 */
[----:B------:R-:W-:-:S13]  /*28620*/  ISETP.GE.U32.AND.EX P0, PT, R23, UR5, PT, P0 ;  /* 0x0000000517007c0c */ /* 0x000fda000bf06100 */
[----:B--2---:R-:W-:Y:S05]  /*28630*/  @P0 BRA `(.L_x_973) ;  /* 0x0000000400740947 */ /* 0x004fea0003800000 */
[----:B------:R-:W2:Y:S01]  /*28640*/  S2R R18, SR_CTAID.X ;  /* 0x0000000000127919 */ /* 0x000ea20000002500 */
[----:B------:R-:W3:Y:S01]  /*28650*/  LDC.64 R8, c[0x0][0x8d0] ;  /* 0x00023400ff087b82 */ /* 0x000ee20000000a00 */
[----:B------:R-:W-:Y:S01]  /*28660*/  ULDC UR4, c[0x0][0x150] ;  /* 0x0000540000047ab9 */ /* 0x000fe20000000800 */
[----:B-1----:R-:W-:Y:S01]  /*28670*/  MOV R6, R22 ;  /* 0x0000001600067202 */ /* 0x002fe20000000f00 */
[----:B------:R-:W1:Y:S01]  /*28680*/  S2R R20, SR_CTAID.Y ;  /* 0x0000000000147919 */ /* 0x000e620000002600 */
[----:B------:R-:W-:-:S04]  /*28690*/  MOV R7, R23 ;  /* 0x0000001700077202 */ /* 0x000fc80000000f00 */
[----:B------:R-:W4:Y:S08]  /*286a0*/  LDC R21, c[0x0][0x144] ;  /* 0x00005100ff157b82 */ /* 0x000f300000000800 */
[----:B------:R-:W1:Y:S08]  /*286b0*/  LDC R10, c[0x0][0x8d8] ;  /* 0x00023600ff0a7b82 */ /* 0x000e700000000800 */
[----:B------:R-:W1:Y:S01]  /*286c0*/  LDC.64 R14, c[0x0][0x8c8] ;  /* 0x00023200ff0e7b82 */ /* 0x000e620000000a00 */
[----:B---3--:R-:W-:-:S04]  /*286d0*/  ISETP.NE.U32.AND P0, PT, R8, RZ, PT ;  /* 0x000000ff0800720c */ /* 0x008fc80003f05070 */
[----:B------:R-:W-:Y:S02]  /*286e0*/  ISETP.NE.AND.EX P0, PT, R9, RZ, PT, P0 ;  /* 0x000000ff0900720c */ /* 0x000fe40003f05300 */
[----:B--2---:R-:W-:-:S05]  /*286f0*/  I2FP.F32.U32 R0, R18 ;  /* 0x0000001200007245 */ /* 0x004fca0000201000 */
[----:B------:R-:W-:-:S04]  /*28700*/  FMUL R0, R0, UR4 ;  /* 0x0000000400007c20 */ /* 0x000fc80008400000 */
[----:B------:R2:W3:Y:S02]  /*28710*/  F2I.U32.TRUNC.NTZ R19, R0 ;  /* 0x0000000000137305 */ /* 0x0004e4000020f000 */
[----:B----4-:R-:W-:Y:S05]  /*28720*/  @!P0 BRA `(.L_x_974) ;  /* 0x0000000000288947 */ /* 0x010fea0003800000 */
[----:B--2---:R-:W2:Y:S02]  /*28730*/  LDC R0, c[0x0][0x8dc] ;  /* 0x00023700ff007b82 */ /* 0x004ea40000000800 */
[----:B--2---:R-:W-:-:S04]  /*28740*/  IADD3 R7, P0, R22, R0, RZ ;  /* 0x0000000016077210 */ /* 0x004fc80007f1e0ff */
[----:B------:R-:W-:-:S05]  /*28750*/  IADD3.X R11, RZ, R23, RZ, P0, !PT ;  /* 0x00000017ff0b7210 */ /* 0x000fca00007fe4ff */
[----:B------:R-:W-:-:S04]  /*28760*/  IMAD.WIDE.U32 R2, R11, R8, RZ ;  /* 0x000000080b027225 */ /* 0x000fc800078e00ff */
[----:B------:R-:W-:-:S04]  /*28770*/  IMAD.WIDE.U32 R4, P0, R7, R9, R2 ;  /* 0x0000000907047225 */ /* 0x000fc80007800002 */
[----:B------:R-:W-:Y:S01]  /*28780*/  IMAD.WIDE.U32 R2, R7, R8, RZ ;  /* 0x0000000807027225 */ /* 0x000fe200078e00ff */
[----:B------:R-:W-:-:S03]  /*28790*/  MOV R6, R5 ;  /* 0x0000000500067202 */ /* 0x000fc60000000f00 */
[----:B------:R-:W-:Y:S01]  /*287a0*/  IMAD.X R7, RZ, RZ, RZ, P0 ;  /* 0x000000ffff077224 */ /* 0x000fe200000e06ff */
[----:B------:R-:W-:-:S05]  /*287b0*/  IADD3 RZ, P0, R3, R4, RZ ;  /* 0x0000000403ff7210 */ /* 0x000fca0007f1e0ff */
[----:B------:R-:W-:-:S08]  /*287c0*/  IMAD.WIDE.U32.X R6, R11, R9, R6, P0 ;  /* 0x000000090b067225 */ /* 0x000fd000000e0406 */
.L_x_974:
[-CC-:B-1----:R-:W-:Y:S01]  /*287d0*/  SHF.R.U64 R26, R6, R10.reuse, R7.reuse ;  /* 0x0000000a061a7219 */ /* 0x182fe20000001207 */
[----:B------:R-:W1:Y:S01]  /*287e0*/  LDC.64 R12, c[0x0][0x8e8] ;  /* 0x00023a00ff0c7b82 */ /* 0x000e620000000a00 */
[----:B--2---:R-:W-:Y:S01]  /*287f0*/  SHF.R.U32.HI R0, RZ, R10, R7 ;  /* 0x0000000aff007219 */ /* 0x004fe20000011607 */
[----:B------:R-:W-:Y:S01]  /*28800*/  ULDC UR4, c[0x0][0x154] ;  /* 0x0000550000047ab9 */ /* 0x000fe20000000800 */
[----:B------:R-:W-:Y:S02]  /*28810*/  IADD3 R5, P0, RZ, -R26, RZ ;  /* 0x8000001aff057210 */ /* 0x000fe40007f1e0ff */
[----:B------:R-:W-:Y:S02]  /*28820*/  MOV R2, R22 ;  /* 0x0000001600027202 */ /* 0x000fe40000000f00 */
[----:B------:R-:W-:Y:S01]  /*28830*/  IADD3.X R3, RZ, ~R0, RZ, P0, !PT ;  /* 0x80000000ff037210 */ /* 0x000fe200007fe4ff */
[----:B------:R-:W2:Y:S01]  /*28840*/  LDC R4, c[0x0][0x8c0] ;  /* 0x00023000ff047b82 */ /* 0x000ea20000000800 */
[----:B---3--:R-:W-:-:S02]  /*28850*/  IADD3 R19, -R19, RZ, RZ ;  /* 0x000000ff13137210 */ /* 0x008fc40007ffe1ff */
[----:B------:R-:W-:Y:S01]  /*28860*/  MOV R7, 0x1 ;  /* 0x0000000100077802 */ /* 0x000fe20000000f00 */
[-C--:B------:R-:W-:Y:S01]  /*28870*/  IMAD R0, R3, R14.reuse, RZ ;  /* 0x0000000e03007224 */ /* 0x080fe200078e02ff */
[----:B------:R-:W-:Y:S01]  /*28880*/  MOV R3, R23 ;  /* 0x0000001700037202 */ /* 0x000fe20000000f00 */
[----:B------:R-:W-:Y:S02]  /*28890*/  IMAD R22, R21, R19, R18 ;  /* 0x0000001315167224 */ /* 0x000fe400078e0212 */
[----:B------:R-:W3:Y:S01]  /*288a0*/  LDC R6, c[0x0][0x8b0] ;  /* 0x00022c00ff067b82 */ /* 0x000ee20000000800 */
[----:B------:R-:W-:-:S04]  /*288b0*/  IMAD.WIDE.U32 R2, R5, R14, R2 ;  /* 0x0000000e05027225 */ /* 0x000fc800078e0002 */
[----:B------:R-:W-:Y:S01]  /*288c0*/  IMAD R5, R5, R15, R0 ;  /* 0x0000000f05057224 */ /* 0x000fe200078e0200 */
[----:B------:R-:W-:Y:S02]  /*288d0*/  I2FP.F32.U32 R0, R20 ;  /* 0x0000001400007245 */ /* 0x000fe40000201000 */
[----:B------:R-:W4:Y:S01]  /*288e0*/  LDC R24, c[0x0][0x900] ;  /* 0x00024000ff187b82 */ /* 0x000f220000000800 */
[----:B-1----:R-:W-:Y:S01]  /*288f0*/  ISETP.NE.U32.AND P0, PT, R12, RZ, PT ;  /* 0x000000ff0c00720c */ /* 0x002fe20003f05070 */
[----:B------:R-:W-:Y:S01]  /*28900*/  IMAD.IADD R3, R3, 0x1, R5 ;  /* 0x0000000103037824 */ /* 0x000fe200078e0205 */
[----:B------:R-:W-:Y:S01]  /*28910*/  MOV R5, 0xffffffff ;  /* 0xffffffff00057802 */ /* 0x000fe20000000f00 */
[----:B------:R-:W-:Y:S01]  /*28920*/  FMUL R0, R0, UR4 ;  /* 0x0000000400007c20 */ /* 0x000fe20008400000 */
[----:B------:R-:W-:-:S03]  /*28930*/  ISETP.NE.AND.EX P0, PT, R13, RZ, PT, P0 ;  /* 0x000000ff0d00720c */ /* 0x000fc60003f05300 */
[----:B------:R-:W1:Y:S01]  /*28940*/  LDC R15, c[0x0][0x148] ;  /* 0x00005200ff0f7b82 */ /* 0x000e620000000800 */
[-CC-:B--2---:R-:W-:Y:S01]  /*28950*/  SHF.R.U64 R10, R2, R4.reuse, R3.reuse ;  /* 0x00000004020a7219 */ /* 0x184fe20000001203 */
[----:B------:R2:W1:Y:S01]  /*28960*/  F2I.U32.TRUNC.NTZ R14, R0 ;  /* 0x00000000000e7305 */ /* 0x000462000020f000 */
[----:B------:R-:W-:-:S05]  /*28970*/  SHF.R.U32.HI R3, RZ, R4, R3 ;  /* 0x00000004ff037219 */ /* 0x000fca0000011603 */
[----:B------:R-:W1:Y:S01]  /*28980*/  LDC R18, c[0x0][0x8a8] ;  /* 0x00022a00ff127b82 */ /* 0x000e620000000800 */
[-CC-:B---3--:R-:W-:Y:S02]  /*28990*/  SHF.R.U64 R8, R10, R6.reuse, R3.reuse ;  /* 0x000000060a087219 */ /* 0x188fe40000001203 */
[----:B------:R-:W-:-:S05]  /*289a0*/  SHF.R.U32.HI R3, RZ, R6, R3 ;  /* 0x00000006ff037219 */ /* 0x000fca0000011603 */
[----:B------:R-:W3:Y:S01]  /*289b0*/  LDC R21, c[0x0][0x8f0] ;  /* 0x00023c00ff157b82 */ /* 0x000ee20000000800 */
[-C--:B----4-:R-:W-:Y:S02]  /*289c0*/  SHF.L.U32 R5, R5, R24.reuse, RZ ;  /* 0x0000001805057219 */ /* 0x090fe400000006ff */
[-CC-:B------:R-:W-:Y:S02]  /*289d0*/  SHF.R.U64 R11, R8, R24.reuse, R3.reuse ;  /* 0x00000018080b7219 */ /* 0x180fe40000001203 */
[-C--:B------:R-:W-:Y:S02]  /*289e0*/  SHF.R.U32.HI R3, RZ, R24.reuse, R3 ;  /* 0x00000018ff037219 */ /* 0x080fe40000011603 */
[----:B------:R-:W-:Y:S01]  /*289f0*/  SHF.L.U32 R24, R7, R24, RZ ;  /* 0x0000001807187219 */ /* 0x000fe200000006ff */
[----:B------:R-:W4:Y:S01]  /*28a00*/  LDC R23, c[0x0][0x8e0] ;  /* 0x00023800ff177b82 */ /* 0x000f220000000800 */
[----:B------:R-:W-:Y:S02]  /*28a10*/  LOP3.LUT R19, RZ, R5, RZ, 0x33, !PT ;  /* 0x00000005ff137212 */ /* 0x000fe400078e33ff */
[----:B------:R-:W-:-:S05]  /*28a20*/  MOV R2, R11 ;  /* 0x0000000b00027202 */ /* 0x000fca0000000f00 */
[----:B------:R-:W1:Y:S01]  /*28a30*/  LDC R25, c[0x0][0x8b8] ;  /* 0x00022e00ff197b82 */ /* 0x000e620000000800 */
[----:B--2---:R-:W-:Y:S05]  /*28a40*/  @!P0 BRA `(.L_x_975) ;  /* 0x0000000000288947 */ /* 0x004fea0003800000 */
[----:B------:R-:W2:Y:S02]  /*28a50*/  LDC R0, c[0x0][0x8f4] ;  /* 0x00023d00ff007b82 */ /* 0x000ea40000000800 */
[----:B--2---:R-:W-:-:S04]  /*28a60*/  IADD3 R7, P0, R11, R0, RZ ;  /* 0x000000000b077210 */ /* 0x004fc80007f1e0ff */
        /* <DEDUP_REMOVED lines=8> */
.L_x_975:
[----:B------:R-:W2:Y:S01]  /*28af0*/  LDC R4, c[0x0][0x904] ;  /* 0x00024100ff047b82 */ /* 0x000ea20000000800 */
[----:B---3--:R-:W-:Y:S02]  /*28b00*/  SHF.R.U64 R0, R2, R21, R3 ;  /* 0x0000001502007219 */ /* 0x008fe40000001203 */
[----:B------:R-:W-:Y:S02]  /*28b10*/  LOP3.LUT R19, R8, R19, RZ, 0xc0, !PT ;  /* 0x0000001308137212 */ /* 0x000fe400078ec0ff */
[----:B-1----:R-:W-:Y:S02]  /*28b20*/  IADD3 R14, -R14, RZ, RZ ;  /* 0x000000ff0e0e7210 */ /* 0x002fe40007ffe1ff */
[----:B------:R-:W-:Y:S01]  /*28b30*/  IADD3 R3, R18, -0x1, RZ ;  /* 0xffffffff12037810 */ /* 0x000fe20007ffe0ff */
[----:B------:R-:W-:Y:S01]  /*28b40*/  IMAD R19, R24, R0, R19 ;  /* 0x0000000018137224 */ /* 0x000fe200078e0213 */
[----:B------:R-:W-:Y:S02]  /*28b50*/  IADD3 R2, -R0, RZ, RZ ;  /* 0x000000ff00027210 */ /* 0x000fe40007ffe1ff */
[----:B------:R-:W-:-:S02]  /*28b60*/  LOP3.LUT R3, R10, R3, RZ, 0xc0, !PT ;  /* 0x000000030a037212 */ /* 0x000fc400078ec0ff */
[----:B------:R-:W-:Y:S01]  /*28b70*/  R2UR UR43, R26 ;  /* 0x000000001a2b72ca */ /* 0x000fe200000e0000 */
[----:B----4-:R-:W-:Y:S01]  /*28b80*/  IMAD R0, R2, R23, R11 ;  /* 0x0000001702007224 */ /* 0x010fe200078e020b */
[----:B------:R-:W-:-:S03]  /*28b90*/  MOV R2, 0x1 ;  /* 0x0000000100027802 */ /* 0x000fc60000000f00 */
[----:B------:R-:W-:Y:S01]  /*28ba0*/  IMAD R0, R0, R18, R3 ;  /* 0x0000001200007224 */ /* 0x000fe200078e0203 */
[----:B--2---:R-:W-:-:S13]  /*28bb0*/  ISETP.NE.AND P0, PT, R4, 0x1, PT ;  /* 0x000000010400780c */ /* 0x004fda0003f05270 */
[----:B------:R-:W-:-:S04]  /*28bc0*/  @P0 IMAD R22, R15, R14, R20 ;  /* 0x0000000e0f160224 */ /* 0x000fc800078e0214 */
[----:B------:R-:W-:-:S05]  /*28bd0*/  IMAD R19, R19, R25, R22 ;  /* 0x0000001913137224 */ /* 0x000fca00078e0216 */
[----:B------:R-:W-:Y:S02]  /*28be0*/  SEL R18, R0, R19, !P0 ;  /* 0x0000001300127207 */ /* 0x000fe40004000000 */
[----:B------:R-:W-:Y:S02]  /*28bf0*/  SEL R19, R19, R0, !P0 ;  /* 0x0000000013137207 */ /* 0x000fe40004000000 */
[----:B------:R-:W-:-:S07]  /*28c00*/  PRMT R0, R2, 0x7610, R0 ;  /* 0x0000761002007816 */ /* 0x000fce0000000000 */
.L_x_973:
[----:B------:R-:W-:Y:S01]  /*28c10*/  LOP3.LUT P0, RZ, R0, 0xff, RZ, 0xc0, !PT ;  /* 0x000000ff00ff7812 */ /* 0x000fe2000780c0ff */
[----:B------:R-:W-:Y:S02]  /*28c20*/  UIMAD.WIDE.U32 UR4, UR52, -0x55555555, URZ ;  /* 0xaaaaaaab340478a5 */ /* 0x000fe4000f8e003f */
[----:B------:R-:W-:Y:S02]  /*28c30*/  UIADD3 UR39, UR39, 0x10, URZ ;  /* 0x0000001027277890 */ /* 0x000fe4000fffe03f */
[----:B------:R-:W-:-:S04]  /*28c40*/  USHF.R.U32.HI UR4, URZ, 0x1, UR5 ;  /* 0x000000013f047899 */ /* 0x000fc80008011605 */
[----:B------:R-:W-:-:S04]  /*28c50*/  UIMAD UR40, UR4, -0x3, UR52 ;  /* 0xfffffffd042878a4 */ /* 0x000fc8000f8e0234 */
[----:B------:R-:W-:Y:S08]  /*28c60*/  @P0 BRA `(.L_x_976) ;  /* 0xfffffd88002c0947 */ /* 0x000ff0000383ffff */
[----:B------:R-:W-:-:S13]  /*28c70*/  PLOP3.LUT P0, PT, PT, PT, PT, 0x8, 0x0 ;  /* 0x000000000000781c */ /* 0x000fda0003f0e170 */
.L_x_18:
[----:B------:R-:W-:Y:S05]  /*28c80*/  @P0 BRA `(.L_x_10) ;  /* 0x0000003c003c0947 */ /* 0x000fea0003800000 */
[----:B------:R-:W-:Y:S01]  /*28c90*/  ULDC.64 UR6, c[0x0][0x588] ;  /* 0x0001620000067ab9 */ /* 0x000fe20000000a00 */
[----:B------:R-:W-:Y:S01]  /*28ca0*/  ULDC.64 UR4, c[0x0][0x590] ;  /* 0x0001640000047ab9 */ /* 0x000fe20000000a00 */
[----:B------:R-:W-:Y:S01]  /*28cb0*/  ISETP.NE.U32.AND P0, PT, RZ, UR6, PT ;  /* 0x00000006ff007c0c */ /* 0x000fe2000bf05070 */
[----:B------:R-:W-:-:S04]  /*28cc0*/  DEPBAR.LE SB0, 0x0 ;  /* 0x000080000000791a */ /* 0x000fc80000000000 */
[----:B------:R-:W-:Y:S01]  /*28cd0*/  ISETP.NE.U32.AND P1, PT, RZ, UR4, PT ;  /* 0x00000004ff007c0c */ /* 0x000fe2000bf25070 */
[----:B------:R-:W-:Y:S01]  /*28ce0*/  BSSY B0, `(.L_x_977) ;  /* 0x0000016000007945 */ /* 0x000fe20003800000 */
[----:B------:R-:W-:Y:S02]  /*28cf0*/  ISETP.NE.AND.EX P0, PT, RZ, UR7, PT, P0 ;  /* 0x00000007ff007c0c */ /* 0x000fe4000bf05300 */
[----:B------:R-:W-:-:S13]  /*28d00*/  ISETP.NE.AND.EX P1, PT, RZ, UR5, PT, P1 ;  /* 0x00000005ff007c0c */ /* 0x000fda000bf25310 */
[----:B------:R-:W-:Y:S05]  /*28d10*/  @P0 BRA P1, `(.L_x_978) ;  /* 0x0000000000480947 */ /* 0x000fea0000800000 */
[----:B------:R-:W-:-:S04]  /*28d20*/  ISETP.NE.U32.AND P0, PT, RZ, UR4, PT ;  /* 0x00000004ff007c0c */ /* 0x000fc8000bf05070 */
[----:B------:R-:W-:-:S13]  /*28d30*/  ISETP.NE.AND.EX P0, PT, RZ, UR5, PT, P0 ;  /* 0x00000005ff007c0c */ /* 0x000fda000bf05300 */
[----:B------:R-:W-:Y:S05]  /*28d40*/  @!P0 BRA `(.L_x_979) ;  /* 0x0000000000308947 */ /* 0x000fea0003800000 */
[----:B------:R-:W4:Y:S02]  /*28d50*/  LDL.LU R0, [R1+0x20c] ;  /* 0x00020c0001007983 */ /* 0x000f240000300800 */
[----:B----4-:R-:W-:-:S13]  /*28d60*/  LOP3.LUT P0, RZ, R0, 0xff, RZ, 0xc0, !PT ;  /* 0x000000ff00ff7812 */ /* 0x010fda000780c0ff */
[----:B------:R-:W-:Y:S05]  /*28d70*/  @!P0 BRA `(.L_x_980) ;  /* 0x0000000000108947 */ /* 0x000fea0003800000 */
[----:B-----5:R-:W-:-:S13]  /*28d80*/  FSETP.NEU.AND P0, PT, R16, RZ, PT ;  /* 0x000000ff1000720b */ /* 0x020fda0003f0d000 */
[----:B------:R-:W-:Y:S05]  /*28d90*/  @!P0 BREAK B0 ;  /* 0x0000000000008942 */ /* 0x000fea0003800000 */
[----:B------:R-:W-:Y:S05]  /*28da0*/  @P0 BRA `(.L_x_978) ;  /* 0x0000000000240947 */ /* 0x000fea0003800000 */
[----:B------:R-:W-:Y:S05]  /*28db0*/  BRA `(.L_x_10) ;  /* 0x0000003800f07947 */ /* 0x000fea0003800000 */
.L_x_980:
[----:B------:R-:W-:-:S04]  /*28dc0*/  ISETP.NE.U32.AND P0, PT, RZ, UR6, PT ;  /* 0x00000006ff007c0c */ /* 0x000fc8000bf05070 */
[----:B------:R-:W-:-:S13]  /*28dd0*/  ISETP.NE.AND.EX P0, PT, RZ, UR7, PT, P0 ;  /* 0x00000007ff007c0c */ /* 0x000fda000bf05300 */
[----:B------:R-:W-:Y:S05]  /*28de0*/  @!P0 BREAK B0 ;  /* 0x0000000000008942 */ /* 0x000fea0003800000 */
[----:B------:R-:W-:Y:S05]  /*28df0*/  @P0 BRA `(.L_x_978) ;  /* 0x0000000000100947 */ /* 0x000fea0003800000 */
[----:B------:R-:W-:Y:S05]  /*28e00*/  BRA `(.L_x_10) ;  /* 0x0000003800dc7947 */ /* 0x000fea0003800000 */
.L_x_979:
[----:B-----5:R-:W-:-:S13]  /*28e10*/  FSETP.NEU.AND P0, PT, R16, RZ, PT ;  /* 0x000000ff1000720b */ /* 0x020fda0003f0d000 */
[----:B------:R-:W-:Y:S05]  /*28e20*/  @!P0 BREAK B0 ;  /* 0x0000000000008942 */ /* 0x000fea0003800000 */
[----:B------:R-:W-:Y:S05]  /*28e30*/  @!P0 BRA `(.L_x_10) ;  /* 0x0000003800d08947 */ /* 0x000fea0003800000 */
.L_x_978:
[----:B------:R-:W-:Y:S05]  /*28e40*/  BSYNC B0 ;  /* 0x0000000000007941 */ /* 0x000fea0003800000 */
.L_x_977:
[----:B------:R-:W4:Y:S02]  /*28e50*/  LDL.LU R0, [R1+0x214] ;  /* 0x0002140001007983 */ /* 0x000f240000300800 */
[----:B----4-:R-:W-:-:S04]  /*28e60*/  LOP3.LUT R0, R0, 0x1, RZ, 0xfc, !PT ;  /* 0x0000000100007812 */ /* 0x010fc800078efcff */
[----:B------:R-:W-:-:S13]  /*28e70*/  ISETP.NE.AND P0, PT, R0, 0x3, PT ;  /* 0x000000030000780c */ /* 0x000fda0003f05270 */
[----:B------:R-:W-:Y:S05]  /*28e80*/  @!P0 BRA `(.L_x_981) ;  /* 0x0000000000048947 */ /* 0x000fea0003800000 */
[----:B------:R-:W-:Y:S01]  /*28e90*/  BPT.TRAP 0x1 ;  /* 0x000000040000795c */ /* 0x000fe20000300000 */
.L_x_981:
[----:B------:R-:W4:Y:S01]  /*28ea0*/  S2UR UR5, SR_CgaCtaId ;  /* 0x00000000000579c3 */ /* 0x000f220000008800 */
[----:B------:R-:W-:Y:S02]  /*28eb0*/  UMOV UR4, 0x400 ;  /* 0x0000040000047882 */ /* 0x000fe40000000000 */
[----:B----4-:R-:W-:-:S04]  /*28ec0*/  ULEA UR4, UR5, UR4, 0x18 ;  /* 0x0000000405047291 */ /* 0x010fc8000f8ec03f */
[----:B------:R-:W-:-:S04]  /*28ed0*/  ULEA UR4, UR36, UR4, 0x3 ;  /* 0x0000000424047291 */ /* 0x000fc8000f8e183f */
[----:B------:R-:W-:-:S04]  /*28ee0*/  UIADD3 UR4, UR4, 0x50, URZ ;  /* 0x0000005004047890 */ /* 0x000fc8000fffe03f */
[----:B------:R-:W-:-:S09]  /*28ef0*/  UPRMT UR4, UR5, 0x654, UR4 ;  /* 0x0000065405047896 */ /* 0x000fd20008000004 */
[----:B------:R-:W-:Y:S01]  /*28f00*/  SYNCS.ARRIVE.TRANS64.RED.A1T0 RZ, [UR4], RZ ;  /* 0x000000ffffff79a7 */ /* 0x000fe20008100404 */
[----:B------:R-:W-:Y:S05]  /*28f10*/  BRA `(.L_x_10) ;  /* 0x0000003800987947 */ /* 0x000fea0003800000 */
.L_x_9:
[----:B------:R-:W2:Y:S01]  /*28f20*/  LDL R21, [R1+0x200] ;  /* 0x0002000001157983 */ /* 0x000ea20000100800 */
[----:B------:R-:W-:-:S03]  /*28f30*/  ULDC.64 UR4, c[0x0][0x8f8] ;  /* 0x00023e0000047ab9 */ /* 0x000fc60000000a00 */
[----:B------:R-:W3:Y:S01]  /*28f40*/  LDL R163, [R1+0x204] ;  /* 0x0002040001a37983 */ /* 0x000ee20000100800 */
[----:B------:R-:W-:Y:S01]  /*28f50*/  PRMT R9, RZ, 0x7610, R9 ;  /* 0x00007610ff097816 */ /* 0x000fe20000000009 */
[----:B------:R-:W-:Y:S01]  /*28f60*/  IMAD.MOV.U32 R2, RZ, RZ, -0x1 ;  /* 0xffffffffff027424 */ /* 0x000fe200078e00ff */
[----:B------:R-:W-:Y:S02]  /*28f70*/  MOV R3, 0xffffffff ;  /* 0xffffffff00037802 */ /* 0x000fe40000000f00 */
[----:B------:R-:W-:Y:S02]  /*28f80*/  MOV R10, 0xffffffff ;  /* 0xffffffff000a7802 */ /* 0x000fe40000000f00 */
[----:B--2---:R-:W-:-:S04]  /*28f90*/  ISETP.GE.U32.AND P1, PT, R21, UR4, PT ;  /* 0x0000000415007c0c */ /* 0x004fc8000bf26070 */
[----:B---3--:R-:W-:-:S13]  /*28fa0*/  ISETP.GE.U32.AND.EX P1, PT, R163, UR5, PT, P1 ;  /* 0x00000005a3007c0c */ /* 0x008fda000bf26110 */
[----:B------:R-:W-:Y:S05]  /*28fb0*/  @P1 BRA `(.L_x_982) ;  /* 0x0000000400681947 */ /* 0x000fea0003800000 */
[----:B------:R-:W1:Y:S01]  /*28fc0*/  LDC.64 R14, c[0x0][0x8d0] ;  /* 0x00023400ff0e7b82 */ /* 0x000e620000000a00 */
[----:B------:R-:W-:Y:S02]  /*28fd0*/  MOV R12, R21 ;  /* 0x00000015000c7202 */ /* 0x000fe40000000f00 */
[----:B------:R-:W-:-:S05]  /*28fe0*/  MOV R13, R163 ;  /* 0x000000a3000d7202 */ /* 0x000fca0000000f00 */
        /* <DEDUP_REMOVED lines=15> */
.L_x_983:
[--C-:B------:R-:W-:Y:S01]  /*290e0*/  SHF.R.U64 R14, R12, R16, R13.reuse ;  /* 0x000000100c0e7219 */ /* 0x100fe2000000120d */
[----:B------:R-:W1:Y:S01]  /*290f0*/  LDC R20, c[0x0][0x8c0] ;  /* 0x00023000ff147b82 */ /* 0x000e620000000800 */
[----:B------:R-:W-:Y:S01]  /*29100*/  I2FP.F32.U32 R10, R4 ;  /* 0x00000004000a7245 */ /* 0x000fe20000201000 */
[----:B------:R-:W-:Y:S01]  /*29110*/  ULDC UR4, c[0x0][0x150] ;  /* 0x0000540000047ab9 */ /* 0x000fe20000000800 */
[----:B------:R-:W-:Y:S02]  /*29120*/  SHF.R.U32.HI R2, RZ, R16, R13 ;  /* 0x00000010ff027219 */ /* 0x000fe4000001160d */
[----:B------:R-:W-:Y:S01]  /*29130*/  IADD3 R5, P1, RZ, -R14, RZ ;  /* 0x8000000eff057210 */ /* 0x000fe20007f3e0ff */
[----:B------:R-:W-:Y:S01]  /*29140*/  FMUL R11, R10, UR4 ;  /* 0x000000040a0b7c20 */ /* 0x000fe20008400000 */
[----:B------:R-:W-:Y:S01]  /*29150*/  MOV R3, R163 ;  /* 0x000000a300037202 */ /* 0x000fe20000000f00 */
[----:B------:R-:W2:Y:S01]  /*29160*/  LDC.64 R22, c[0x0][0x8e8] ;  /* 0x00023a00ff167b82 */ /* 0x000ea20000000a00 */
[----:B------:R-:W-:Y:S01]  /*29170*/  IADD3.X R9, RZ, ~R2, RZ, P1, !PT ;  /* 0x80000002ff097210 */ /* 0x000fe20000ffe4ff */
[----:B------:R-:W-:Y:S01]  /*29180*/  ULDC UR4, c[0x0][0x154] ;  /* 0x0000550000047ab9 */ /* 0x000fe20000000800 */
[----:B------:R-:W-:Y:S01]  /*29190*/  MOV R2, R21 ;  /* 0x0000001500027202 */ /* 0x000fe20000000f00 */
[----:B------:R-:W3:Y:S02]  /*291a0*/  F2I.U32.TRUNC.NTZ R11, R11 ;  /* 0x0000000b000b7305 */ /* 0x000ee4000020f000 */
[----:B------:R-:W-:-:S02]  /*291b0*/  IMAD R10, R9, R18, RZ ;  /* 0x00000012090a7224 */ /* 0x000fc400078e02ff */
[----:B------:R-:W4:Y:S01]  /*291c0*/  LDC R13, c[0x0][0x144] ;  /* 0x00005100ff0d7b82 */ /* 0x000f220000000800 */
[----:B------:R-:W-:-:S04]  /*291d0*/  IMAD.WIDE.U32 R2, R5, R18, R2 ;  /* 0x0000001205027225 */ /* 0x000fc800078e0002 */
[----:B------:R-:W-:Y:S02]  /*291e0*/  IMAD R5, R5, R19, R10 ;  /* 0x0000001305057224 */ /* 0x000fe400078e020a */
[----:B------:R-:W-:Y:S01]  /*291f0*/  IMAD.MOV.U32 R10, RZ, RZ, -0x1 ;  /* 0xffffffffff0a7424 */ /* 0x000fe200078e00ff */
[----:B------:R-:W5:Y:S02]  /*29200*/  LDC R16, c[0x0][0x8b0] ;  /* 0x00022c00ff107b82 */ /* 0x000f640000000800 */
[----:B------:R-:W-:Y:S02]  /*29210*/  IADD3 R3, R3, R5, RZ ;  /* 0x0000000503037210 */ /* 0x000fe40007ffe0ff */
[----:B------:R-:W-:Y:S02]  /*29220*/  I2FP.F32.U32 R5, R8 ;  /* 0x0000000800057245 */ /* 0x000fe40000201000 */
[----:B-1----:R-:W-:Y:S02]  /*29230*/  SHF.R.U64 R12, R2, R20, R3 ;  /* 0x00000014020c7219 */ /* 0x002fe40000001203 */
[----:B------:R-:W1:Y:S01]  /*29240*/  LDC R9, c[0x0][0x900] ;  /* 0x00024000ff097b82 */ /* 0x000e620000000800 */
[----:B---3--:R-:W-:Y:S01]  /*29250*/  IADD3 R2, -R11, RZ, RZ ;  /* 0x000000ff0b027210 */ /* 0x008fe20007ffe1ff */
[----:B------:R-:W-:Y:S01]  /*29260*/  FMUL R5, R5, UR4 ;  /* 0x0000000405057c20 */ /* 0x000fe20008400000 */
[----:B--2---:R-:W-:-:S02]  /*29270*/  ISETP.NE.U32.AND P1, PT, R22, RZ, PT ;  /* 0x000000ff1600720c */ /* 0x004fc40003f25070 */
[----:B------:R-:W-:Y:S02]  /*29280*/  SHF.R.U32.HI R3, RZ, R20, R3 ;  /* 0x00000014ff037219 */ /* 0x000fe40000011603 */
[----:B------:R-:W-:Y:S01]  /*29290*/  ISETP.NE.AND.EX P1, PT, R23, RZ, PT, P1 ;  /* 0x000000ff1700720c */ /* 0x000fe20003f25310 */
[----:B------:R-:W2:Y:S01]  /*292a0*/  LDC R19, c[0x0][0x148] ;  /* 0x00005200ff137b82 */ /* 0x000ea20000000800 */
[----:B----4-:R-:W-:Y:S01]  /*292b0*/  IMAD R20, R13, R2, R4 ;  /* 0x000000020d147224 */ /* 0x010fe200078e0204 */
[----:B------:R-:W-:-:S06]  /*292c0*/  MOV R4, 0x1 ;  /* 0x0000000100047802 */ /* 0x000fcc0000000f00 */
[----:B------:R-:W3:Y:S01]  /*292d0*/  LDC R18, c[0x0][0x8a8] ;  /* 0x00022a00ff127b82 */ /* 0x000ee20000000800 */
[-CC-:B-----5:R-:W-:Y:S02]  /*292e0*/  SHF.R.U64 R15, R12, R16.reuse, R3.reuse ;  /* 0x000000100c0f7219 */ /* 0x1a0fe40000001203 */
[----:B------:R-:W-:Y:S02]  /*292f0*/  SHF.R.U32.HI R2, RZ, R16, R3 ;  /* 0x00000010ff027219 */ /* 0x000fe40000011603 */
[----:B------:R4:W1:Y:S03]  /*29300*/  F2I.U32.TRUNC.NTZ R16, R5 ;  /* 0x0000000500107305 */ /* 0x000866000020f000 */
[----:B------:R-:W2:Y:S01]  /*29310*/  LDC R21, c[0x0][0x8f0] ;  /* 0x00023c00ff157b82 */ /* 0x000ea20000000800 */
[-C--:B-1----:R-:W-:Y:S02]  /*29320*/  SHF.L.U32 R10, R10, R9.reuse, RZ ;  /* 0x000000090a0a7219 */ /* 0x082fe400000006ff */
[----:B------:R-:W-:-:S02]  /*29330*/  SHF.R.U64 R17, R15, R9, R2 ;  /* 0x000000090f117219 */ /* 0x000fc40000001202 */
[-C--:B------:R-:W-:Y:S02]  /*29340*/  SHF.R.U32.HI R3, RZ, R9.reuse, R2 ;  /* 0x00000009ff037219 */ /* 0x080fe40000011602 */
[----:B------:R-:W-:Y:S01]  /*29350*/  SHF.L.U32 R25, R4, R9, RZ ;  /* 0x0000000904197219 */ /* 0x000fe200000006ff */
[----:B------:R-:W1:Y:S01]  /*29360*/  LDC R24, c[0x0][0x8e0] ;  /* 0x00023800ff187b82 */ /* 0x000e620000000800 */
[----:B------:R-:W-:Y:S02]  /*29370*/  LOP3.LUT R26, RZ, R10, RZ, 0x33, !PT ;  /* 0x0000000aff1a7212 */ /* 0x000fe400078e33ff */
[----:B------:R-:W-:-:S05]  /*29380*/  MOV R2, R17 ;  /* 0x0000001100027202 */ /* 0x000fca0000000f00 */
[----:B------:R-:W1:Y:S01]  /*29390*/  LDC R27, c[0x0][0x8b8] ;  /* 0x00022e00ff1b7b82 */ /* 0x000e620000000800 */
[----:B----4-:R-:W-:Y:S05]  /*293a0*/  @!P1 BRA `(.L_x_984) ;  /* 0x0000000000289947 */ /* 0x010fea0003800000 */
[----:B------:R-:W4:Y:S02]  /*293b0*/  LDC R2, c[0x0][0x8f4] ;  /* 0x00023d00ff027b82 */ /* 0x000f240000000800 */
[----:B----4-:R-:W-:-:S04]  /*293c0*/  IADD3 R9, P1, R17, R2, RZ ;  /* 0x0000000211097210 */ /* 0x010fc80007f3e0ff */
        /* <DEDUP_REMOVED lines=8> */
.L_x_984:
[----:B------:R-:W4:Y:S01]  /*29450*/  LDC R4, c[0x0][0x904] ;  /* 0x00024100ff047b82 */ /* 0x000f220000000800 */
[----:B--2---:R-:W-:Y:S01]  /*29460*/  SHF.R.U64 R3, R2, R21, R3 ;  /* 0x0000001502037219 */ /* 0x004fe20000001203 */
[----:B------:R-:W-:Y:S01]  /*29470*/  IMAD.MOV R16, RZ, RZ, -R16 ;  /* 0x000000ffff107224 */ /* 0x000fe200078e0a10 */
[----:B------:R-:W-:Y:S02]  /*29480*/  LOP3.LUT R2, R15, R26, RZ, 0xc0, !PT ;  /* 0x0000001a0f027212 */ /* 0x000fe400078ec0ff */
[----:B---3--:R-:W-:Y:S02]  /*29490*/  IADD3 R5, R18, -0x1, RZ ;  /* 0xffffffff12057810 */ /* 0x008fe40007ffe0ff */
[----:B------:R-:W-:Y:S02]  /*294a0*/  MOV R9, 0x1 ;  /* 0x0000000100097802 */ /* 0x000fe40000000f00 */
[----:B------:R-:W-:Y:S02]  /*294b0*/  LOP3.LUT R5, R12, R5, RZ, 0xc0, !PT ;  /* 0x000000050c057212 */ /* 0x000fe400078ec0ff */
[----:B------:R-:W-:-:S02]  /*294c0*/  MOV R10, R14 ;  /* 0x0000000e000a7202 */ /* 0x000fc40000000f00 */
[----:B----4-:R-:W-:Y:S02]  /*294d0*/  ISETP.NE.AND P1, PT, R4, 0x1, PT ;  /* 0x000000010400780c */ /* 0x010fe40003f25270 */
[----:B------:R-:W-:Y:S01]  /*294e0*/  IADD3 R4, -R3, RZ, RZ ;  /* 0x000000ff03047210 */ /* 0x000fe20007ffe1ff */
[----:B------:R-:W-:-:S04]  /*294f0*/  IMAD R3, R25, R3, R2 ;  /* 0x0000000319037224 */ /* 0x000fc800078e0202 */
[----:B-1----:R-:W-:-:S04]  /*29500*/  IMAD R2, R4, R24, R17 ;  /* 0x0000001804027224 */ /* 0x002fc800078e0211 */
[----:B------:R-:W-:Y:S02]  /*29510*/  IMAD R4, R2, R18, R5 ;  /* 0x0000001202047224 */ /* 0x000fe400078e0205 */
[----:B------:R-:W-:-:S04]  /*29520*/  @P1 IMAD R20, R19, R16, R8 ;  /* 0x0000001013141224 */ /* 0x000fc800078e0208 */
[----:B------:R-:W-:-:S05]  /*29530*/  IMAD R3, R3, R27, R20 ;  /* 0x0000001b03037224 */ /* 0x000fca00078e0214 */
[----:B------:R-:W-:Y:S02]  /*29540*/  SEL R2, R4, R3, !P1 ;  /* 0x0000000304027207 */ /* 0x000fe40004800000 */
[----:B------:R-:W-:-:S07]  /*29550*/  SEL R3, R3, R4, !P1 ;  /* 0x0000000403037207 */ /* 0x000fce0004800000 */
.L_x_982:
[----:B------:R-:W-:-:S08]  /*29560*/  NOP ;  /* 0x0000000000007918 */ /* 0x000fd00000000000 */
[----:B------:R-:W1:-:S00]  /*29570*/  USETMAXREG.DEALLOC.CTAPOOL 0x18 ;  /* 0x00000018000079c8 */ /* 0x000e4000080e0500 */
[----:B-1----:R-:W-:-:S13]  /*29580*/  ISETP.NE.AND P1, PT, R0, 0x1, PT ;  /* 0x000000010000780c */ /* 0x002fda0003f25270 */
[----:B------:R-:W-:Y:S05]  /*29590*/  @!P1 BRA `(.L_x_10) ;  /* 0x0000003000f89947 */ /* 0x000fea0003800000 */
[----:B------:R-:W-:Y:S05]  /*295a0*/  @!P4 BRA `(.L_x_985) ;  /* 0x000000240020c947 */ /* 0x000fea0003800000 */
[----:B------:R-:W-:-:S13]  /*295b0*/  ISETP.NE.OR P0, PT, R0, 0x2, P0 ;  /* 0x000000020000780c */ /* 0x000fda0000705670 */
[----:B------:R-:W-:Y:S05]  /*295c0*/  @P0 BRA `(.L_x_10) ;  /* 0x0000003000ec0947 */ /* 0x000fea0003800000 */
[----:B------:R-:W-:-:S13]  /*295d0*/  LOP3.LUT P1, RZ, R9, 0xff, RZ, 0xc0, !PT ;  /* 0x000000ff09ff7812 */ /* 0x000fda000782c0ff */
[----:B------:R-:W-:Y:S05]  /*295e0*/  @!P1 BRA `(.L_x_986) ;  /* 0x0000000000189947 */ /* 0x000fea0003800000 */
[----:B------:R-:W-:Y:S01]  /*295f0*/  UMOV UR4, 0x400 ;  /* 0x0000040000047882 */ /* 0x000fe20000000000 */
[----:B------:R-:W-:Y:S01]  /*29600*/  MOV R0, RZ ;  /* 0x000000ff00007202 */ /* 0x000fe20000000f00 */
[----:B------:R-:W-:-:S03]  /*29610*/  ULEA UR4, UR37, UR4, 0x18 ;  /* 0x0000000425047291 */ /* 0x000fc6000f8ec03f */
[----:B------:R-:W-:-:S06]  /*29620*/  SHF.L.U32 R0, R0, 0x1f, RZ ;  /* 0x0000001f00007819 */ /* 0x000fcc00000006ff */
[----:B------:R-:W1:Y:S02]  /*29630*/  SYNCS.PHASECHK.TRANS64.TRYWAIT P0, [UR4+0x78], R0 ;  /* 0x00007800ff0075a7 */ /* 0x000e640008000144 */
[----:B-1----:R-:W-:Y:S05]  /*29640*/  @!P0 BRA `(.L_x_987) ;  /* 0x0000003800448947 */ /* 0x002fea0003800000 */
.L_x_986:
[----:B-1----:R-:W-:Y:S01]  /*29650*/  PRMT R0, RZ, 0x7610, R0 ;  /* 0x00007610ff007816 */ /* 0x002fe20000000000 */
[----:B------:R-:W-:Y:S06]  /*29660*/  @P3 BRA `(.L_x_988) ;  /* 0x0000000000243947 */ /* 0x000fec0003800000 */
[----:B------:R-:W-:Y:S02]  /*29670*/  ULDC.64 UR4, c[0x0][0x588] ;  /* 0x0001620000047ab9 */ /* 0x000fe40000000a00 */
[----:B------:R-:W-:-:S04]  /*29680*/  ISETP.NE.U32.AND P0, PT, RZ, UR4, PT ;  /* 0x00000004ff007c0c */ /* 0x000fc8000bf05070 */
[----:B------:R-:W-:-:S13]  /*29690*/  ISETP.NE.AND.EX P0, PT, RZ, UR5, PT, P0 ;  /* 0x00000005ff007c0c */ /* 0x000fda000bf05300 */
[----:B------:R-:W-:Y:S05]  /*296a0*/  @!P0 BRA `(.L_x_989) ;  /* 0x00000000000c8947 */ /* 0x000fea0003800000 */
[----:B------:R2:W5:Y:S01]  /*296b0*/  LDG.E R6, desc[UR54][R6.64] ;  /* 0x0000003606067981 */ /* 0x000562000c1e1900 */
[----:B------:R-:W-:Y:S01]  /*296c0*/  IMAD.MOV.U32 R0, RZ, RZ, 0x1 ;  /* 0x00000001ff007424 */ /* 0x000fe200078e00ff */
[----:B------:R-:W-:Y:S06]  /*296d0*/  BRA `(.L_x_988) ;  /* 0x0000000000087947 */ /* 0x000fec0003800000 */
.L_x_989:
[----:B------:R-:W1:Y:S01]  /*296e0*/  LDC R6, c[0x0][0x580] ;  /* 0x00016000ff067b82 */ /* 0x000e620000000800 */
[----:B------:R-:W-:-:S07]  /*296f0*/  MOV R0, 0x1 ;  /* 0x0000000100007802 */ /* 0x000fce0000000f00 */
.L_x_988:
[----:B------:R-:W-:Y:S05]  /*29700*/  @!P1 BRA `(.L_x_990) ;  /* 0x00000020004c9947 */ /* 0x000fea0003800000 */
[----:B------:R-:W3:Y:S01]  /*29710*/  LDL R5, [R1+0x214] ;  /* 0x0002140001057983 */ /* 0x000ee20000100800 */
[----:B------:R-:W4:Y:S01]  /*29720*/  LDC R17, c[0x0][0x900] ;  /* 0x00024000ff117b82 */ /* 0x000f220000000800 */
[----:B------:R-:W-:Y:S01]  /*29730*/  MOV R4, 0xffffffff ;  /* 0xffffffff00047802 */ /* 0x000fe20000000f00 */
[----:B------:R-:W-:Y:S01]  /*29740*/  ULDC.64 UR30, c[0x0][0x198] ;  /* 0x00006600001e7ab9 */ /* 0x000fe20000000a00 */
[----:B------:R-:W-:Y:S01]  /*29750*/  MOV R8, 0x1 ;  /* 0x0000000100087802 */ /* 0x000fe20000000f00 */
[----:B------:R-:W-:Y:S01]  /*29760*/  ULDC.64 UR6, c[0x0][0x588] ;  /* 0x0001620000067ab9 */ /* 0x000fe20000000a00 */
[----:B------:R-:W-:Y:S01]  /*29770*/  ULDC.64 UR14, c[0x0][0x590] ;  /* 0x00016400000e7ab9 */ /* 0x000fe20000000a00 */
[----:B------:R-:W-:Y:S02]  /*29780*/  ULDC.64 UR4, c[0x0][0x8f8] ;  /* 0x00023e0000047ab9 */ /* 0x000fe40000000a00 */
[----:B------:R-:W2:Y:S01]  /*29790*/  LDC R18, c[0x0][0x8a8] ;  /* 0x00022a00ff127b82 */ /* 0x000ea20000000800 */
[----:B----4-:R-:W-:-:S02]  /*297a0*/  SHF.L.U32 R4, R4, R17, RZ ;  /* 0x0000001104047219 */ /* 0x010fc400000006ff */
[----:B------:R-:W-:Y:S02]  /*297b0*/  SHF.L.U32 R17, R8, R17, RZ ;  /* 0x0000001108117219 */ /* 0x000fe400000006ff */
[----:B------:R-:W-:Y:S02]  /*297c0*/  LOP3.LUT R14, RZ, R4, RZ, 0x33, !PT ;  /* 0x00000004ff0e7212 */ /* 0x000fe400078e33ff */
[----:B--2---:R-:W-:Y:S02]  /*297d0*/  IADD3 R18, R18, -0x1, RZ ;  /* 0xffffffff12127810 */ /* 0x004fe40007ffe0ff */
[----:B---3--:R-:W-:-:S07]  /*297e0*/  LOP3.LUT R16, R5, 0x2, RZ, 0xfc, !PT ;  /* 0x0000000205107812 */ /* 0x008fce00078efcff */
.L_x_1094:
[----:B------:R-:W-:Y:S02]  /*297f0*/  ISETP.NE.U32.AND P0, PT, RZ, UR14, PT ;  /* 0x0000000eff007c0c */ /* 0x000fe4000bf05070 */
[----:B------:R-:W-:Y:S02]  /*29800*/  R2UR UR51, R3 ;  /* 0x00000000033372ca */ /* 0x000fe400000e0000 */
[----:B------:R-:W-:Y:S02]  /*29810*/  R2UR UR50, R2 ;  /* 0x00000000023272ca */ /* 0x000fe400000e0000 */
[----:B------:R-:W-:-:S09]  /*29820*/  ISETP.NE.AND.EX P0, PT, RZ, UR15, PT, P0 ;  /* 0x0000000fff007c0c */ /* 0x000fd2000bf05300 */
[----:B------:R-:W-:Y:S02]  /*29830*/  USHF.L.U32 UR51, UR51, 0x8, URZ ;  /* 0x0000000833337899 */ /* 0x000fe4000800063f */
[----:B------:R-:W-:Y:S02]  /*29840*/  USHF.L.U32 UR50, UR50, 0x8, URZ ;  /* 0x0000000832327899 */ /* 0x000fe4000800063f */
[----:B------:R-:W-:Y:S10]  /*29850*/  @!P0 BRA `(.L_x_991) ;  /* 0x00000000002c8947 */ /* 0x000ff40003800000 */
[----:B------:R-:W-:-:S04]  /*29860*/  ISETP.NE.U32.AND P1, PT, RZ, UR6, PT ;  /* 0x00000006ff007c0c */ /* 0x000fc8000bf25070 */
[----:B------:R-:W-:-:S13]  /*29870*/  ISETP.NE.AND.EX P1, PT, RZ, UR7, PT, P1 ;  /* 0x00000007ff007c0c */ /* 0x000fda000bf25310 */
[----:B------:R-:W-:Y:S05]  /*29880*/  @!P1 BRA `(.L_x_992) ;  /* 0x0000000000189947 */ /* 0x000fea0003800000 */
[----:B------:R-:W2:Y:S01]  /*29890*/  LDC.64 R2, c[0x0][0x588] ;  /* 0x00016200ff027b82 */ /* 0x000ea20000000a00 */
[----:B------:R-:W-:-:S04]  /*298a0*/  IMAD R5, R10, UR14, RZ ;  /* 0x0000000e0a057c24 */ /* 0x000fc8000f8e02ff */
[----:B--2---:R-:W-:-:S05]  /*298b0*/  IMAD.WIDE R2, R5, 0x4, R2 ;  /* 0x0000000405027825 */ /* 0x004fca00078e0202 */
[----:B-1---5:R3:W5:Y:S01]  /*298c0*/  LDG.E R6, desc[UR54][R2.64] ;  /* 0x0000003602067981 */ /* 0x022762000c1e1900 */
[----:B------:R-:W-:Y:S01]  /*298d0*/  MOV R0, 0x1 ;  /* 0x0000000100007802 */ /* 0x000fe20000000f00 */
[----:B------:R-:W-:Y:S06]  /*298e0*/  BRA `(.L_x_991) ;  /* 0x0000000000087947 */ /* 0x000fec0003800000 */
.L_x_992:
[----:B-1---5:R-:W2:Y:S01]  /*298f0*/  LDC R6, c[0x0][0x580] ;  /* 0x00016000ff067b82 */ /* 0x022ea20000000800 */
[----:B------:R-:W-:-:S07]  /*29900*/  IMAD.MOV.U32 R0, RZ, RZ, 0x1 ;  /* 0x00000001ff007424 */ /* 0x000fce00078e00ff */
.L_x_991:
[----:B------:R-:W-:Y:S05]  /*29910*/  @!P0 BRA `(.L_x_993) ;  /* 0x00000000001c8947 */ /* 0x000fea0003800000 */
[----:B------:R-:W-:-:S13]  /*29920*/  LOP3.LUT P2, RZ, R0, 0xff, RZ, 0xc0, !PT ;  /* 0x000000ff00ff7812 */ /* 0x000fda000784c0ff */
[----:B---3--:R-:W3:Y:S02]  /*29930*/  @!P2 LDC.64 R2, c[0x0][0x588] ;  /* 0x00016200ff02ab82 */ /* 0x008ee40000000a00 */
[----:B---3--:R-:W-:-:S04]  /*29940*/  @!P2 ISETP.NE.U32.AND P0, PT, R2, RZ, PT ;  /* 0x000000ff0200a20c */ /* 0x008fc80003f05070 */
[----:B------:R-:W-:Y:S02]  /*29950*/  @!P2 ISETP.NE.AND.EX P1, PT, R3, RZ, PT, P0 ;  /* 0x000000ff0300a20c */ /* 0x000fe40003f25300 */
[----:B-12--5:R-:W-:Y:S02]  /*29960*/  @P2 FSETP.EQ.AND P0, PT, R6, RZ, PT ;  /* 0x000000ff0600220b */ /* 0x026fe40003f02000 */
[----:B------:R-:W-:Y:S01]  /*29970*/  @!P2 PLOP3.LUT P0, PT, P1, PT, PT, 0x8, 0x0 ;  /* 0x000000000000a81c */ /* 0x000fe20000f0e170 */
[----:B------:R-:W-:-:S12]  /*29980*/  BRA `(.L_x_994) ;  /* 0x0000000000047947 */ /* 0x000fd80003800000 */
.L_x_993:
[----:B-12--5:R-:W-:-:S13]  /*29990*/  FSETP.EQ.AND P0, PT, R6, RZ, PT ;  /* 0x000000ff0600720b */ /* 0x026fda0003f02000 */
.L_x_994:
[----:B------:R-:W-:Y:S02]  /*299a0*/  ISETP.NE.AND P2, PT, R16, 0x3, PT ;  /* 0x000000031000780c */ /* 0x000fe40003f45270 */
[----:B------:R-:W-:-:S04]  /*299b0*/  ELECT P1, URZ, PT ;  /* 0x00000000003f782f */ /* 0x000fc80003820000 */
[----:B------:R-:W-:-:S07]  /*299c0*/  PLOP3.LUT P0, PT, P1, P0, PT, 0x20, 0x0 ;  /* 0x000000000000781c */ /* 0x000fce0000f00470 */
[----:B------:R-:W-:Y:S06]  /*299d0*/  @!P2 BRA `(.L_x_995) ;  /* 0x000000000004a947 */ /* 0x000fec0003800000 */
[----:B------:R-:W-:Y:S01]  /*299e0*/  BPT.TRAP 0x1 ;  /* 0x000000040000795c */ /* 0x000fe20000300000 */
.L_x_995:
[----:B------:R-:W1:Y:S01]  /*299f0*/  S2UR UR37, SR_CgaCtaId ;  /* 0x00000000002579c3 */ /* 0x000e620000008800 */
[----:B------:R-:W-:Y:S01]  /*29a00*/  UMOV UR13, 0x400 ;  /* 0x00000400000d7882 */ /* 0x000fe20000000000 */
[----:B---3--:R-:W-:-:S04]  /*29a10*/  MOV R2, 0x1 ;  /* 0x0000000100027802 */ /* 0x008fc80000000f00 */
[----:B------:R-:W-:Y:S01]  /*29a20*/  SHF.L.U32 R2, R2, 0x1f, RZ ;  /* 0x0000001f02027819 */ /* 0x000fe200000006ff */
[----:B-1----:R-:W-:-:S09]  /*29a30*/  ULEA UR13, UR37, UR13, 0x18 ;  /* 0x0000000d250d7291 */ /* 0x002fd2000f8ec03f */
[----:B------:R-:W1:Y:S02]  /*29a40*/  SYNCS.PHASECHK.TRANS64.TRYWAIT P1, [UR13+0x50], R2 ;  /* 0x00005002ff0075a7 */ /* 0x000e64000802014d */
[----:B-1----:R-:W-:Y:S05]  /*29a50*/  @!P1 BRA `(.L_x_996) ;  /* 0x0000003400589947 */ /* 0x002fea0003800000 */
.L_x_1137:
[----:B------:R-:W-:Y:S04]  /*29a60*/  BSSY B0, `(.L_x_997) ;  /* 0x000000e000007945 */ /* 0x000fe80003800000 */
[----:B------:R-:W-:Y:S05]  /*29a70*/  @!P0 BRA `(.L_x_998) ;  /* 0x0000000000308947 */ /* 0x000fea0003800000 */
[----:B------:R-:W-:Y:S01]  /*29a80*/  R2UR UR52, R10 ;  /* 0x000000000a3472ca */ /* 0x000fe200000e0000 */
[----:B------:R-:W-:Y:S02]  /*29a90*/  UIADD3 UR8, UP0, UR30, 0x3f0, URZ ;  /* 0x000003f01e087890 */ /* 0x000fe4000ff1e03f */
[----:B------:R-:W-:Y:S02]  /*29aa0*/  UIADD3 UR48, UR13, 0x200, URZ ;  /* 0x000002000d307890 */ /* 0x000fe4000fffe03f */
[----:B------:R-:W-:Y:S02]  /*29ab0*/  UIADD3 UR49, UR13, 0x30, URZ ;  /* 0x000000300d317890 */ /* 0x000fe4000fffe03f */
[----:B------:R-:W-:Y:S01]  /*29ac0*/  UIADD3.X UR9, URZ, UR31, URZ, UP0, !UPT ;  /* 0x0000001f3f097290 */ /* 0x000fe200087fe43f */
[----:B------:R-:W-:Y:S01]  /*29ad0*/  UMOV UR10, 0x0 ;  /* 0x00000000000a7882 */ /* 0x000fe20000000000 */
[----:B------:R-:W-:-:S07]  /*29ae0*/  UMOV UR11, 0x10000000 ;  /* 0x10000000000b7882 */ /* 0x000fce0000000000 */
[----:B------:R2:W-:Y:S02]  /*29af0*/  UTMALDG.3D [UR48], [UR8], desc[UR10] ;  /* 0x00000a30080075b4 */ /* 0x0005e40008011000 */
[----:B--2---:R-:W-:Y:S05]  /*29b00*/  @!P2 BRA `(.L_x_999) ;  /* 0x000000000004a947 */ /* 0x004fea0003800000 */
[----:B------:R-:W-:Y:S01]  /*29b10*/  BPT.TRAP 0x1 ;  /* 0x000000040000795c */ /* 0x000fe20000300000 */
.L_x_999:
[----:B-1----:R-:W1:Y:S02]  /*29b20*/  LDC R3, c[0x0][0x800] ;  /* 0x00020000ff037b82 */ /* 0x002e640000000800 */
[----:B-1----:R2:W-:Y:S02]  /*29b30*/  SYNCS.ARRIVE.TRANS64.RED.A0TR RZ, [UR13+0x30], R3 ;  /* 0x00003003ffff79a7 */ /* 0x0025e4000830040d */
.L_x_998:
[----:B------:R-:W-:Y:S05]  /*29b40*/  BSYNC B0 ;  /* 0x0000000000007941 */ /* 0x000fea0003800000 */
.L_x_997:
[----:B------:R-:W-:Y:S05]  /*29b50*/  @!P2 BRA `(.L_x_1000) ;  /* 0x000000000004a947 */ /* 0x000fea0003800000 */
[----:B------:R-:W-:Y:S01]  /*29b60*/  BPT.TRAP 0x1 ;  /* 0x000000040000795c */ /* 0x000fe20000300000 */
.L_x_1000:
[----:B------:R-:W-:-:S04]  /*29b70*/  UIADD3 UR41, UR13, 0x30, URZ ;  /* 0x000000300d297890 */ /* 0x000fc8000fffe03f */
[----:B------:R-:W-:-:S09]  /*29b80*/  UPRMT UR29, UR37, 0x654, UR41 ;  /* 0x00000654251d7896 */ /* 0x000fd20008000029 */
[----:B------:R-:W-:Y:S01]  /*29b90*/  SYNCS.ARRIVE.TRANS64.RED.A1T0 RZ, [UR29], RZ ;  /* 0x000000ffffff79a7 */ /* 0x000fe2000810041d */
[----:B------:R-:W-:Y:S05]  /*29ba0*/  @!P2 BRA `(.L_x_1001) ;  /* 0x000000000004a947 */ /* 0x000fea0003800000 */
[----:B------:R-:W-:Y:S01]  /*29bb0*/  BPT.TRAP 0x1 ;  /* 0x000000040000795c */ /* 0x000fe20000300000 */
.L_x_1001:
[----:B------:R-:W3:Y:S02]  /*29bc0*/  SYNCS.PHASECHK.TRANS64.TRYWAIT P1, [UR13+0x58], R2 ;  /* 0x00005802ff0075a7 */ /* 0x000ee4000802014d */
[----:B---3--:R-:W-:Y:S05]  /*29bd0*/  @!P1 BRA `(.L_x_1002) ;  /* 0x0000003400109947 */ /* 0x008fea0003800000 */
.L_x_1138:
[----:B------:R-:W-:Y:S04]  /*29be0*/  BSSY B0, `(.L_x_1003) ;  /* 0x0000010000007945 */ /* 0x000fe80003800000 */
[----:B------:R-:W-:Y:S05]  /*29bf0*/  @!P0 BRA `(.L_x_1004) ;  /* 0x0000000000388947 */ /* 0x000fea0003800000 */
[----:B------:R-:W-:Y:S01]  /*29c00*/  UIADD3 UR16, UP0, UR30, 0x3f0, URZ ;  /* 0x000003f01e107890 */ /* 0x000fe2000ff1e03f */
[----:B------:R-:W-:Y:S01]  /*29c10*/  R2UR UR12, R10 ;  /* 0x000000000a0c72ca */ /* 0x000fe200000e0000 */
[----:B------:R-:W-:Y:S02]  /*29c20*/  UIADD3 UR11, UR51, 0x80, URZ ;  /* 0x00000080330b7890 */ /* 0x000fe4000fffe03f */
[----:B------:R-:W-:Y:S02]  /*29c30*/  UIADD3 UR8, UR13, 0x2200, URZ ;  /* 0x000022000d087890 */ /* 0x000fe4000fffe03f */
[----:B------:R-:W-:Y:S02]  /*29c40*/  UIADD3 UR9, UR13, 0x38, URZ ;  /* 0x000000380d097890 */ /* 0x000fe4000fffe03f */
[----:B------:R-:W-:Y:S01]  /*29c50*/  UIADD3.X UR17, URZ, UR31, URZ, UP0, !UPT ;  /* 0x0000001f3f117290 */ /* 0x000fe200087fe43f */
[----:B------:R-:W-:Y:S01]  /*29c60*/  UMOV UR18, 0x0 ;  /* 0x0000000000127882 */ /* 0x000fe20000000000 */
[----:B------:R-:W-:Y:S01]  /*29c70*/  UMOV UR19, 0x10000000 ;  /* 0x1000000000137882 */ /* 0x000fe20000000000 */
[----:B------:R-:W-:-:S06]  /*29c80*/  UMOV UR10, UR50 ;  /* 0x00000032000a7c82 */ /* 0x000fcc0008000000 */
[----:B------:R3:W-:Y:S02]  /*29c90*/  UTMALDG.3D [UR8], [UR16], desc[UR18] ;  /* 0x00001208100075b4 */ /* 0x0007e40008011000 */
[----:B---3--:R-:W-:Y:S05]  /*29ca0*/  @!P2 BRA `(.L_x_1005) ;  /* 0x000000000004a947 */ /* 0x008fea0003800000 */
[----:B------:R-:W-:Y:S01]  /*29cb0*/  BPT.TRAP 0x1 ;  /* 0x000000040000795c */ /* 0x000fe20000300000 */
.L_x_1005:
[----:B-12---:R-:W1:Y:S02]  /*29cc0*/  LDC R3, c[0x0][0x800] ;  /* 0x00020000ff037b82 */ /* 0x006e640000000800 */
[----:B-1----:R3:W-:Y:S02]  /*29cd0*/  SYNCS.ARRIVE.TRANS64.RED.A0TR RZ, [UR13+0x38], R3 ;  /* 0x00003803ffff79a7 */ /* 0x0027e4000830040d */
.L_x_1004:
[----:B------:R-:W-:Y:S05]  /*29ce0*/  BSYNC B0 ;  /* 0x0000000000007941 */ /* 0x000fea0003800000 */
.L_x_1003:
[----:B------:R-:W-:Y:S05]  /*29cf0*/  @!P2 BRA `(.L_x_1006) ;  /* 0x000000000004a947 */ /* 0x000fea0003800000 */
[----:B------:R-:W-:Y:S01]  /*29d00*/  BPT.TRAP 0x1 ;  /* 0x000000040000795c */ /* 0x000fe20000300000 */
.L_x_1006:
[----:B------:R-:W-:Y:S02]  /*29d10*/  UIADD3 UR33, UR13, 0x38, URZ ;  /* 0x000000380d217890 */ /* 0x000fe4000fffe03f */
[----:B------:R-:W-:Y:S02]  /*29d20*/  UIADD3 UR10, UR50, 0x20, URZ ;  /* 0x00000020320a7890 */ /* 0x000fe4000fffe03f */
[----:B------:R-:W-:-:S09]  /*29d30*/  UPRMT UR23, UR37, 0x654, UR33 ;  /* 0x0000065425177896 */ /* 0x000fd20008000021 */
[----:B------:R-:W-:Y:S01]  /*29d40*/  SYNCS.ARRIVE.TRANS64.RED.A1T0 RZ, [UR23], RZ ;  /* 0x000000ffffff79a7 */ /* 0x000fe20008100417 */
[----:B------:R-:W-:Y:S05]  /*29d50*/  @!P2 BRA `(.L_x_1007) ;  /* 0x000000000004a947 */ /* 0x000fea0003800000 */
[----:B------:R-:W-:Y:S01]  /*29d60*/  BPT.TRAP 0x1 ;  /* 0x000000040000795c */ /* 0x000fe20000300000 */
.L_x_1007:
[----:B------:R-:W4:Y:S02]  /*29d70*/  SYNCS.PHASECHK.TRANS64.TRYWAIT P1, [UR13+0x60], R2 ;  /* 0x00006002ff0075a7 */ /* 0x000f24000802014d */
[----:B----4-:R-:W-:Y:S05]  /*29d80*/  @!P1 BRA `(.L_x_1008) ;  /* 0x0000003000bc9947 */ /* 0x010fea0003800000 */
.L_x_1139:
        /* <DEDUP_REMOVED lines=8> */
[----:B------:R-:W-:Y:S01]  /*29e10*/  UMOV UR19, 0x10000000 ;  /* 0x1000000000137882 */ /* 0x000fe20000000000 */
[----:B------:R-:W-:-:S06]  /*29e20*/  UMOV UR11, UR51 ;  /* 0x00000033000b7c82 */ /* 0x000fcc0008000000 */
[----:B------:R4:W-:Y:S02]  /*29e30*/  UTMALDG.3D [UR8], [UR16], desc[UR18] ;  /* 0x00001208100075b4 */ /* 0x0009e40008011000 */
[----:B----4-:R-:W-:Y:S05]  /*29e40*/  @!P2 BRA `(.L_x_1011) ;  /* 0x000000000004a947 */ /* 0x010fea0003800000 */
[----:B------:R-:W-:Y:S01]  /*29e50*/  BPT.TRAP 0x1 ;  /* 0x000000040000795c */ /* 0x000fe20000300000 */
.L_x_1011:
[----:B-123--:R-:W1:Y:S02]  /*29e60*/  LDC R3, c[0x0][0x800] ;  /* 0x00020000ff037b82 */ /* 0x00ee640000000800 */
[----:B-1----:R4:W-:Y:S02]  /*29e70*/  SYNCS.ARRIVE.TRANS64.RED.A0TR RZ, [UR13+0x40], R3 ;  /* 0x00004003ffff79a7 */ /* 0x0029e4000830040d */
.L_x_1010:
[----:B------:R-:W-:Y:S05]  /*29e80*/  BSYNC B0 ;  /* 0x0000000000007941 */ /* 0x000fea0003800000 */
.L_x_1009:
[----:B------:R-:W-:Y:S05]  /*29e90*/  @!P2 BRA `(.L_x_1012) ;  /* 0x000000000004a947 */ /* 0x000fea0003800000 */
[----:B------:R-:W-:Y:S01]  /*29ea0*/  BPT.TRAP 0x1 ;  /* 0x000000040000795c */ /* 0x000fe20000300000 */
.L_x_1012:
[----:B------:R-:W-:-:S04]  /*29eb0*/  UIADD3 UR25, UR13, 0x40, URZ ;  /* 0x000000400d197890 */ /* 0x000fc8000fffe03f */
[----:B------:R-:W-:-:S09]  /*29ec0*/  UPRMT UR21, UR37, 0x654, UR25 ;  /* 0x0000065425157896 */ /* 0x000fd20008000019 */
[----:B------:R-:W-:Y:S01]  /*29ed0*/  SYNCS.ARRIVE.TRANS64.RED.A1T0 RZ, [UR21], RZ ;  /* 0x000000ffffff79a7 */ /* 0x000fe20008100415 */
[----:B------:R-:W-:Y:S05]  /*29ee0*/  @!P2 BRA `(.L_x_1013) ;  /* 0x000000000004a947 */ /* 0x000fea0003800000 */
[----:B------:R-:W-:Y:S01]  /*29ef0*/  BPT.TRAP 0x1 ;  /* 0x000000040000795c */ /* 0x000fe20000300000 */
.L_x_1013:
[----:B------:R-:W5:Y:S02]  /*29f00*/  SYNCS.PHASECHK.TRANS64.TRYWAIT P1, [UR13+0x68], R2 ;  /* 0x00006802ff0075a7 */ /* 0x000f64000802014d */
[----:B-----5:R-:W-:Y:S05]  /*29f10*/  @!P1 BRA `(.L_x_1014) ;  /* 0x0000003000709947 */ /* 0x020fea0003800000 */
.L_x_1140:
        /* <DEDUP_REMOVED lines=9> */
[----:B------:R-:W-:-:S07]  /*29fb0*/  UMOV UR19, 0x10000000 ;  /* 0x1000000000137882 */ /* 0x000fce0000000000 */
[----:B------:R1:W-:Y:S02]  /*29fc0*/  UTMALDG.3D [UR8], [UR16], desc[UR18] ;  /* 0x00001208100075b4 */ /* 0x0003e40008011000 */
[----:B-1----:R-:W-:Y:S05]  /*29fd0*/  @!P2 BRA `(.L_x_1017) ;  /* 0x000000000004a947 */ /* 0x002fea0003800000 */
[----:B------:R-:W-:Y:S01]  /*29fe0*/  BPT.TRAP 0x1 ;  /* 0x000000040000795c */ /* 0x000fe20000300000 */
.L_x_1017:
[----:B--234-:R-:W1:Y:S02]  /*29ff0*/  LDC R3, c[0x0][0x800] ;  /* 0x00020000ff037b82 */ /* 0x01ce640000000800 */
[----:B-1----:R1:W-:Y:S02]  /*2a000*/  SYNCS.ARRIVE.TRANS64.RED.A0TR RZ, [UR13+0x48], R3 ;  /* 0x00004803ffff79a7 */ /* 0x0023e4000830040d */
.L_x_1016:
[----:B------:R-:W-:Y:S05]  /*2a010*/  BSYNC B0 ;  /* 0x0000000000007941 */ /* 0x000fea0003800000 */
.L_x_1015:
[----:B------:R-:W-:Y:S05]  /*2a020*/  @!P2 BRA `(.L_x_1018) ;  /* 0x000000000004a947 */ /* 0x000fea0003800000 */
[----:B------:R-:W-:Y:S01]  /*2a030*/  BPT.TRAP 0x1 ;  /* 0x000000040000795c */ /* 0x000fe20000300000 */
.L_x_1018:
[----:B------:R-:W-:Y:S02]  /*2a040*/  UIADD3 UR17, UR13, 0x48, URZ ;  /* 0x000000480d117890 */ /* 0x000fe4000fffe03f */
[----:B------:R-:W-:Y:S02]  /*2a050*/  UIADD3 UR42, UR50, 0x40, URZ ;  /* 0x00000040322a7890 */ /* 0x000fe4000fffe03f */
[----:B------:R-:W-:-:S09]  /*2a060*/  UPRMT UR22, UR37, 0x654, UR17 ;  /* 0x0000065425167896 */ /* 0x000fd20008000011 */
[----:B------:R-:W-:Y:S01]  /*2a070*/  SYNCS.ARRIVE.TRANS64.RED.A1T0 RZ, [UR22], RZ ;  /* 0x000000ffffff79a7 */ /* 0x000fe20008100416 */
[----:B------:R-:W-:Y:S05]  /*2a080*/  @!P2 BRA `(.L_x_1019) ;  /* 0x000000000004a947 */ /* 0x000fea0003800000 */
[----:B------:R-:W-:Y:S01]  /*2a090*/  BPT.TRAP 0x1 ;  /* 0x000000040000795c */ /* 0x000fe20000300000 */
.L_x_1019:
[----:B-1234-:R-:W-:-:S04]  /*2a0a0*/  SHF.L.U32 R3, RZ, 0x1f, RZ ;  /* 0x0000001fff037819 */ /* 0x01efc800000006ff */
[----:B------:R-:W1:Y:S02]  /*2a0b0*/  SYNCS.PHASECHK.TRANS64.TRYWAIT P1, [UR13+0x50], R3 ;  /* 0x00005003ff0075a7 */ /* 0x000e64000802014d */
[----:B-1----:R-:W-:Y:S05]  /*2a0c0*/  @!P1 BRA `(.L_x_1020) ;  /* 0x00000030001c9947 */ /* 0x002fea0003800000 */
.L_x_1141:
[----:B------:R-:W-:Y:S04]  /*2a0d0*/  BSSY B0, `(.L_x_1021) ;  /* 0x000000e000007945 */ /* 0x000fe80003800000 */
[----:B------:R-:W-:Y:S05]  /*2a0e0*/  @!P0 BRA `(.L_x_1022) ;  /* 0x0000000000308947 */ /* 0x000fea0003800000 */
[----:B------:R-:W-:Y:S01]  /*2a0f0*/  R2UR UR44, R10 ;  /* 0x000000000a2c72ca */ /* 0x000fe200000e0000 */
[----:B------:R-:W-:Y:S02]  /*2a100*/  UIADD3 UR8, UP0, UR30, 0x3f0, URZ ;  /* 0x000003f01e087890 */ /* 0x000fe4000ff1e03f */
[----:B------:R-:W-:Y:S02]  /*2a110*/  UIADD3 UR40, UR13, 0x200, URZ ;  /* 0x000002000d287890 */ /* 0x000fe4000fffe03f */
[----:B------:R-:W-:Y:S01]  /*2a120*/  UIADD3.X UR9, URZ, UR31, URZ, UP0, !UPT ;  /* 0x0000001f3f097290 */ /* 0x000fe200087fe43f */
[----:B------:R-:W-:Y:S01]  /*2a130*/  UMOV UR10, 0x0 ;  /* 0x00000000000a7882 */ /* 0x000fe20000000000 */
[----:B------:R-:W-:Y:S01]  /*2a140*/  UMOV UR11, 0x10000000 ;  /* 0x10000000000b7882 */ /* 0x000fe20000000000 */
[----:B------:R-:W-:-:S06]  /*2a150*/  UMOV UR43, UR51 ;  /* 0x00000033002b7c82 */ /* 0x000fcc0008000000 */
[----:B------:R2:W-:Y:S02]  /*2a160*/  UTMALDG.3D [UR40], [UR8], desc[UR10] ;  /* 0x00000a28080075b4 */ /* 0x0005e40008011000 */
[----:B--2---:R-:W-:Y:S05]  /*2a170*/  @!P2 BRA `(.L_x_1023) ;  /* 0x000000000004a947 */ /* 0x004fea0003800000 */
[----:B------:R-:W-:Y:S01]  /*2a180*/  BPT.TRAP 0x1 ;  /* 0x000000040000795c */ /* 0x000fe20000300000 */
.L_x_1023:
[----:B-1----:R-:W1:Y:S02]  /*2a190*/  LDC R4, c[0x0][0x800] ;  /* 0x00020000ff047b82 */ /* 0x002e640000000800 */
[----:B-1----:R2:W-:Y:S02]  /*2a1a0*/  SYNCS.ARRIVE.TRANS64.RED.A0TR RZ, [UR13+0x30], R4 ;  /* 0x00003004ffff79a7 */ /* 0x0025e4000830040d */
.L_x_1022:
[----:B------:R-:W-:Y:S05]  /*2a1b0*/  BSYNC B0 ;  /* 0x0000000000007941 */ /* 0x000fea0003800000 */
.L_x_1021:
[----:B------:R-:W-:Y:S05]  /*2a1c0*/  @!P2 BRA `(.L_x_1024) ;  /* 0x000000000004a947 */ /* 0x000fea0003800000 */
[----:B------:R-:W-:Y:S01]  /*2a1d0*/  BPT.TRAP 0x1 ;  /* 0x000000040000795c */ /* 0x000fe20000300000 */
.L_x_1024:
[----:B------:R-:W-:Y:S01]  /*2a1e0*/  SYNCS.ARRIVE.TRANS64.RED.A1T0 RZ, [UR29], RZ ;  /* 0x000000ffffff79a7 */ /* 0x000fe2000810041d */
[----:B------:R-:W-:Y:S05]  /*2a1f0*/  @!P2 BRA `(.L_x_1025) ;  /* 0x000000000004a947 */ /* 0x000fea0003800000 */
[----:B------:R-:W-:Y:S01]  /*2a200*/  BPT.TRAP 0x1 ;  /* 0x000000040000795c */ /* 0x000fe20000300000 */
.L_x_1025:
[----:B------:R-:W3:Y:S02]  /*2a210*/  SYNCS.PHASECHK.TRANS64.TRYWAIT P1, [UR13+0x58], R3 ;  /* 0x00005803ff0075a7 */ /* 0x000ee4000802014d */
[----:B---3--:R-:W-:Y:S05]  /*2a220*/  @!P1 BRA `(.L_x_1026) ;  /* 0x0000002c00dc9947 */ /* 0x008fea0003800000 */
.L_x_1142:
        /* <DEDUP_REMOVED lines=13> */
.L_x_1029:
[----:B-12---:R-:W1:Y:S02]  /*2a300*/  LDC R4, c[0x0][0x800] ;  /* 0x00020000ff047b82 */ /* 0x006e640000000800 */
[----:B-1----:R3:W-:Y:S02]  /*2a310*/  SYNCS.ARRIVE.TRANS64.RED.A0TR RZ, [UR13+0x38], R4 ;  /* 0x00003804ffff79a7 */ /* 0x0027e4000830040d */
.L_x_1028:
[----:B------:R-:W-:Y:S05]  /*2a320*/  BSYNC B0 ;  /* 0x0000000000007941 */ /* 0x000fea0003800000 */
.L_x_1027:
[----:B------:R-:W-:Y:S05]  /*2a330*/  @!P2 BRA `(.L_x_1030) ;  /* 0x000000000004a947 */ /* 0x000fea0003800000 */
[----:B------:R-:W-:Y:S01]  /*2a340*/  BPT.TRAP 0x1 ;  /* 0x000000040000795c */ /* 0x000fe20000300000 */
.L_x_1030:
[----:B------:R-:W-:Y:S01]  /*2a350*/  SYNCS.ARRIVE.TRANS64.RED.A1T0 RZ, [UR23], RZ ;  /* 0x000000ffffff79a7 */ /* 0x000fe20008100417 */
[----:B------:R-:W-:Y:S01]  /*2a360*/  UIADD3 UR26, UR50, 0x60, URZ ;  /* 0x00000060321a7890 */ /* 0x000fe2000fffe03f */
[----:B------:R-:W-:Y:S11]  /*2a370*/  @!P2 BRA `(.L_x_1031) ;  /* 0x000000000004a947 */ /* 0x000ff60003800000 */
[----:B------:R-:W-:Y:S01]  /*2a380*/  BPT.TRAP 0x1 ;  /* 0x000000040000795c */ /* 0x000fe20000300000 */
.L_x_1031:
[----:B------:R-:W4:Y:S02]  /*2a390*/  SYNCS.PHASECHK.TRANS64.TRYWAIT P1, [UR13+0x60], R3 ;  /* 0x00006003ff0075a7 */ /* 0x000f24000802014d */
[----:B----4-:R-:W-:Y:S05]  /*2a3a0*/  @!P1 BRA `(.L_x_1032) ;  /* 0x0000002c00949947 */ /* 0x010fea0003800000 */
.L_x_1143:
        /* <DEDUP_REMOVED lines=12> */
.L_x_1035:
[----:B-123--:R-:W1:Y:S02]  /*2a470*/  LDC R4, c[0x0][0x800] ;  /* 0x00020000ff047b82 */ /* 0x00ee640000000800 */
[----:B-1----:R4:W-:Y:S02]  /*2a480*/  SYNCS.ARRIVE.TRANS64.RED.A0TR RZ, [UR13+0x40], R4 ;  /* 0x00004004ffff79a7 */ /* 0x0029e4000830040d */
.L_x_1034:
[----:B------:R-:W-:Y:S05]  /*2a490*/  BSYNC B0 ;  /* 0x0000000000007941 */ /* 0x000fea0003800000 */
.L_x_1033:
[----:B------:R-:W-:Y:S05]  /*2a4a0*/  @!P2 BRA `(.L_x_1036) ;  /* 0x000000000004a947 */ /* 0x000fea0003800000 */
[----:B------:R-:W-:Y:S01]  /*2a4b0*/  BPT.TRAP 0x1 ;  /* 0x000000040000795c */ /* 0x000fe20000300000 */
.L_x_1036:
[----:B------:R-:W-:Y:S01]  /*2a4c0*/  SYNCS.ARRIVE.TRANS64.RED.A1T0 RZ, [UR21], RZ ;  /* 0x000000ffffff79a7 */ /* 0x000fe20008100415 */
[----:B------:R-:W-:Y:S05]  /*2a4d0*/  @!P2 BRA `(.L_x_1037) ;  /* 0x000000000004a947 */ /* 0x000fea0003800000 */
[----:B------:R-:W-:Y:S01]  /*2a4e0*/  BPT.TRAP 0x1 ;  /* 0x000000040000795c */ /* 0x000fe20000300000 */
.L_x_1037:
[----:B------:R-:W5:Y:S02]  /*2a4f0*/  SYNCS.PHASECHK.TRANS64.TRYWAIT P1, [UR13+0x68], R3 ;  /* 0x00006803ff0075a7 */ /* 0x000f64000802014d */
[----:B-----5:R-:W-:Y:S05]  /*2a500*/  @!P1 BRA `(.L_x_1038) ;  /* 0x0000002c00549947 */ /* 0x020fea0003800000 */
.L_x_1144:
        /* <DEDUP_REMOVED lines=11> */
[----:B-1----:R-:W-:Y:S05]  /*2a5c0*/  @!P2 BRA `(.L_x_1041) ;  /* 0x000000000004a947 */ /* 0x002fea0003800000 */
[----:B------:R-:W-:Y:S01]  /*2a5d0*/  BPT.TRAP 0x1 ;  /* 0x000000040000795c */ /* 0x000fe20000300000 */
.L_x_1041:
[----:B--234-:R-:W1:Y:S02]  /*2a5e0*/  LDC R4, c[0x0][0x800] ;  /* 0x00020000ff047b82 */ /* 0x01ce640000000800 */
[----:B-1----:R1:W-:Y:S02]  /*2a5f0*/  SYNCS.ARRIVE.TRANS64.RED.A0TR RZ, [UR13+0x48], R4 ;  /* 0x00004804ffff79a7 */ /* 0x0023e4000830040d */
.L_x_1040:
[----:B------:R-:W-:Y:S05]  /*2a600*/  BSYNC B0 ;  /* 0x0000000000007941 */ /* 0x000fea0003800000 */
.L_x_1039:
[----:B------:R-:W-:Y:S05]  /*2a610*/  @!P2 BRA `(.L_x_1042) ;  /* 0x000000000004a947 */ /* 0x000fea0003800000 */
[----:B------:R-:W-:Y:S01]  /*2a620*/  BPT.TRAP 0x1 ;  /* 0x000000040000795c */ /* 0x000fe20000300000 */
.L_x_1042:
[----:B------:R-:W-:Y:S01]  /*2a630*/  SYNCS.ARRIVE.TRANS64.RED.A1T0 RZ, [UR22], RZ ;  /* 0x000000ffffff79a7 */ /* 0x000fe20008100416 */
[----:B------:R-:W-:Y:S01]  /*2a640*/  UIADD3 UR10, UR50, 0x80, URZ ;  /* 0x00000080320a7890 */ /* 0x000fe2000fffe03f */
[----:B------:R-:W-:Y:S11]  /*2a650*/  @!P2 BRA `(.L_x_1043) ;  /* 0x000000000004a947 */ /* 0x000ff60003800000 */
[----:B------:R-:W-:Y:S01]  /*2a660*/  BPT.TRAP 0x1 ;  /* 0x000000040000795c */ /* 0x000fe20000300000 */
.L_x_1043:
[----:B------:R-:W5:Y:S02]  /*2a670*/  SYNCS.PHASECHK.TRANS64.TRYWAIT P1, [UR13+0x50], R2 ;  /* 0x00005002ff0075a7 */ /* 0x000f64000802014d */
[----:B-----5:R-:W-:Y:S05]  /*2a680*/  @!P1 BRA `(.L_x_1044) ;  /* 0x0000002c000c9947 */ /* 0x020fea0003800000 */
.L_x_1145:
        /* <DEDUP_REMOVED lines=8> */
[----:B------:R-:W-:Y:S01]  /*2a710*/  UMOV UR9, UR41 ;  /* 0x0000002900097c82 */ /* 0x000fe20008000000 */
[----:B------:R-:W-:-:S05]  /*2a720*/  UMOV UR11, UR51 ;  /* 0x00000033000b7c82 */ /* 0x000fca0008000000 */
[----:B------:R1:W-:Y:S02]  /*2a730*/  UTMALDG.3D [UR8], [UR18], desc[UR26] ;  /* 0x00001a08120075b4 */ /* 0x0003e40008011000 */
[----:B-1----:R-:W-:Y:S05]  /*2a740*/  @!P2 BRA `(.L_x_1047) ;  /* 0x000000000004a947 */ /* 0x002fea0003800000 */
[----:B------:R-:W-:Y:S01]  /*2a750*/  BPT.TRAP 0x1 ;  /* 0x000000040000795c */ /* 0x000fe20000300000 */
.L_x_1047:
[----:B--234-:R-:W1:Y:S02]  /*2a760*/  LDC R4, c[0x0][0x800] ;  /* 0x00020000ff047b82 */ /* 0x01ce640000000800 */
[----:B-1----:R1:W-:Y:S02]  /*2a770*/  SYNCS.ARRIVE.TRANS64.RED.A0TR RZ, [UR13+0x30], R4 ;  /* 0x00003004ffff79a7 */ /* 0x0023e4000830040d */
.L_x_1046:
[----:B------:R-:W-:Y:S05]  /*2a780*/  BSYNC B0 ;  /* 0x0000000000007941 */ /* 0x000fea0003800000 */
.L_x_1045:
[----:B------:R-:W-:Y:S05]  /*2a790*/  @!P2 BRA `(.L_x_1048) ;  /* 0x000000000004a947 */ /* 0x000fea0003800000 */
[----:B------:R-:W-:Y:S01]  /*2a7a0*/  BPT.TRAP 0x1 ;  /* 0x000000040000795c */ /* 0x000fe20000300000 */
.L_x_1048:
[----:B------:R-:W-:Y:S01]  /*2a7b0*/  SYNCS.ARRIVE.TRANS64.RED.A1T0 RZ, [UR29], RZ ;  /* 0x000000ffffff79a7 */ /* 0x000fe2000810041d */
[----:B------:R-:W-:Y:S05]  /*2a7c0*/  @!P2 BRA `(.L_x_1049) ;  /* 0x000000000004a947 */ /* 0x000fea0003800000 */
[----:B------:R-:W-:Y:S01]  /*2a7d0*/  BPT.TRAP 0x1 ;  /* 0x000000040000795c */ /* 0x000fe20000300000 */
.L_x_1049:
[----:B------:R-:W5:Y:S02]  /*2a7e0*/  SYNCS.PHASECHK.TRANS64.TRYWAIT P1, [UR13+0x58], R2 ;  /* 0x00005802ff0075a7 */ /* 0x000f64000802014d */
[----:B-----5:R-:W-:Y:S05]  /*2a7f0*/  @!P1 BRA `(.L_x_1050) ;  /* 0x0000002800c89947 */ /* 0x020fea0003800000 */
.L_x_1146:
        /* <DEDUP_REMOVED lines=13> */
.L_x_1053:
[----:B--234-:R-:W1:Y:S02]  /*2a8d0*/  LDC R4, c[0x0][0x800] ;  /* 0x00020000ff047b82 */ /* 0x01ce640000000800 */
[----:B-1----:R1:W-:Y:S02]  /*2a8e0*/  SYNCS.ARRIVE.TRANS64.RED.A0TR RZ, [UR13+0x38], R4 ;  /* 0x00003804ffff79a7 */ /* 0x0023e4000830040d */
.L_x_1052:
[----:B------:R-:W-:Y:S05]  /*2a8f0*/  BSYNC B0 ;  /* 0x0000000000007941 */ /* 0x000fea0003800000 */
.L_x_1051:
[----:B------:R-:W-:Y:S05]  /*2a900*/  @!P2 BRA `(.L_x_1054) ;  /* 0x000000000004a947 */ /* 0x000fea0003800000 */
[----:B------:R-:W-:Y:S01]  /*2a910*/  BPT.TRAP 0x1 ;  /* 0x000000040000795c */ /* 0x000fe20000300000 */
.L_x_1054:
[----:B------:R-:W-:Y:S01]  /*2a920*/  SYNCS.ARRIVE.TRANS64.RED.A1T0 RZ, [UR23], RZ ;  /* 0x000000ffffff79a7 */ /* 0x000fe20008100417 */
[----:B------:R-:W-:Y:S01]  /*2a930*/  UIADD3 UR10, UR50, 0xa0, URZ ;  /* 0x000000a0320a7890 */ /* 0x000fe2000fffe03f */
[----:B------:R-:W-:Y:S11]  /*2a940*/  @!P2 BRA `(.L_x_1055) ;  /* 0x000000000004a947 */ /* 0x000ff60003800000 */
[----:B------:R-:W-:Y:S01]  /*2a950*/  BPT.TRAP 0x1 ;  /* 0x000000040000795c */ /* 0x000fe20000300000 */
.L_x_1055:
[----:B------:R-:W5:Y:S02]  /*2a960*/  SYNCS.PHASECHK.TRANS64.TRYWAIT P1, [UR13+0x60], R2 ;  /* 0x00006002ff0075a7 */ /* 0x000f64000802014d */
[----:B-----5:R-:W-:Y:S05]  /*2a970*/  @!P1 BRA `(.L_x_1056) ;  /* 0x0000002800809947 */ /* 0x020fea0003800000 */
.L_x_1147:
        /* <DEDUP_REMOVED lines=13> */
.L_x_1059:
[----:B--234-:R-:W1:Y:S02]  /*2aa50*/  LDC R4, c[0x0][0x800] ;  /* 0x00020000ff047b82 */ /* 0x01ce640000000800 */
[----:B-1----:R1:W-:Y:S02]  /*2aa60*/  SYNCS.ARRIVE.TRANS64.RED.A0TR RZ, [UR13+0x40], R4 ;  /* 0x00004004ffff79a7 */ /* 0x0023e4000830040d */
.L_x_1058:
[----:B------:R-:W-:Y:S05]  /*2aa70*/  BSYNC B0 ;  /* 0x0000000000007941 */ /* 0x000fea0003800000 */
.L_x_1057:
[----:B------:R-:W-:Y:S05]  /*2aa80*/  @!P2 BRA `(.L_x_1060) ;  /* 0x000000000004a947 */ /* 0x000fea0003800000 */
[----:B------:R-:W-:Y:S01]  /*2aa90*/  BPT.TRAP 0x1 ;  /* 0x000000040000795c */ /* 0x000fe20000300000 */
.L_x_1060:
[----:B------:R-:W-:Y:S01]  /*2aaa0*/  SYNCS.ARRIVE.TRANS64.RED.A1T0 RZ, [UR21], RZ ;  /* 0x000000ffffff79a7 */ /* 0x000fe20008100415 */
[----:B------:R-:W-:Y:S05]  /*2aab0*/  @!P2 BRA `(.L_x_1061) ;  /* 0x000000000004a947 */ /* 0x000fea0003800000 */
[----:B------:R-:W-:Y:S01]  /*2aac0*/  BPT.TRAP 0x1 ;  /* 0x000000040000795c */ /* 0x000fe20000300000 */
.L_x_1061:
[----:B------:R-:W5:Y:S02]  /*2aad0*/  SYNCS.PHASECHK.TRANS64.TRYWAIT P1, [UR13+0x68], R2 ;  /* 0x00006802ff0075a7 */ /* 0x000f64000802014d */
[----:B-----5:R-:W-:Y:S05]  /*2aae0*/  @!P1 BRA `(.L_x_1062) ;  /* 0x00000028003c9947 */ /* 0x020fea0003800000 */
.L_x_1148:
        /* <DEDUP_REMOVED lines=13> */
.L_x_1065:
[----:B------:R-:W1:Y:S02]  /*2abc0*/  LDC R2, c[0x0][0x800] ;  /* 0x00020000ff027b82 */ /* 0x000e640000000800 */
[----:B-1----:R1:W-:Y:S02]  /*2abd0*/  SYNCS.ARRIVE.TRANS64.RED.A0TR RZ, [UR13+0x48], R2 ;  /* 0x00004802ffff79a7 */ /* 0x0023e4000830040d */
.L_x_1064:
[----:B------:R-:W-:Y:S05]  /*2abe0*/  BSYNC B0 ;  /* 0x0000000000007941 */ /* 0x000fea0003800000 */
.L_x_1063:
[----:B------:R-:W-:Y:S05]  /*2abf0*/  @!P2 BRA `(.L_x_1066) ;  /* 0x000000000004a947 */ /* 0x000fea0003800000 */
[----:B------:R-:W-:Y:S01]  /*2ac00*/  BPT.TRAP 0x1 ;  /* 0x000000040000795c */ /* 0x000fe20000300000 */
.L_x_1066:
[----:B------:R-:W-:Y:S01]  /*2ac10*/  SYNCS.ARRIVE.TRANS64.RED.A1T0 RZ, [UR22], RZ ;  /* 0x000000ffffff79a7 */ /* 0x000fe20008100416 */
[----:B------:R-:W-:Y:S01]  /*2ac20*/  UIADD3 UR10, UR50, 0xc0, URZ ;  /* 0x000000c0320a7890 */ /* 0x000fe2000fffe03f */
[----:B------:R-:W-:Y:S11]  /*2ac30*/  @!P2 BRA `(.L_x_1067) ;  /* 0x000000000004a947 */ /* 0x000ff60003800000 */
[----:B------:R-:W-:Y:S01]  /*2ac40*/  BPT.TRAP 0x1 ;  /* 0x000000040000795c */ /* 0x000fe20000300000 */
.L_x_1067:
[----:B------:R-:W5:Y:S02]  /*2ac50*/  SYNCS.PHASECHK.TRANS64.TRYWAIT P1, [UR13+0x50], R3 ;  /* 0x00005003ff0075a7 */ /* 0x000f64000802014d */
[----:B-----5:R-:W-:Y:S05]  /*2ac60*/  @!P1 BRA `(.L_x_1068) ;  /* 0x0000002400f49947 */ /* 0x020fea0003800000 */
.L_x_1149:
        /* <DEDUP_REMOVED lines=13> */
.L_x_1071:
[----:B------:R-:W1:Y:S02]  /*2ad40*/  LDC R2, c[0x0][0x800] ;  /* 0x00020000ff027b82 */ /* 0x000e640000000800 */
[----:B-1----:R1:W-:Y:S02]  /*2ad50*/  SYNCS.ARRIVE.TRANS64.RED.A0TR RZ, [UR13+0x30], R2 ;  /* 0x00003002ffff79a7 */ /* 0x0023e4000830040d */
.L_x_1070:
[----:B------:R-:W-:Y:S05]  /*2ad60*/  BSYNC B0 ;  /* 0x0000000000007941 */ /* 0x000fea0003800000 */
.L_x_1069:
[----:B------:R-:W-:Y:S05]  /*2ad70*/  @!P2 BRA `(.L_x_1072) ;  /* 0x000000000004a947 */ /* 0x000fea0003800000 */
[----:B------:R-:W-:Y:S01]  /*2ad80*/  BPT.TRAP 0x1 ;  /* 0x000000040000795c */ /* 0x000fe20000300000 */
.L_x_1072:
[----:B------:R-:W-:Y:S01]  /*2ad90*/  SYNCS.ARRIVE.TRANS64.RED.A1T0 RZ, [UR29], RZ ;  /* 0x000000ffffff79a7 */ /* 0x000fe2000810041d */
[----:B------:R-:W-:Y:S05]  /*2ada0*/  @!P2 BRA `(.L_x_1073) ;  /* 0x000000000004a947 */ /* 0x000fea0003800000 */
[----:B------:R-:W-:Y:S01]  /*2adb0*/  BPT.TRAP 0x1 ;  /* 0x000000040000795c */ /* 0x000fe20000300000 */
.L_x_1073:
[----:B------:R-:W5:Y:S02]  /*2adc0*/  SYNCS.PHASECHK.TRANS64.TRYWAIT P1, [UR13+0x58], R3 ;  /* 0x00005803ff0075a7 */ /* 0x000f64000802014d */
[----:B-----5:R-:W-:Y:S05]  /*2add0*/  @!P1 BRA `(.L_x_1074) ;  /* 0x0000002400b09947 */ /* 0x020fea0003800000 */
.L_x_1150:
        /* <DEDUP_REMOVED lines=13> */
.L_x_1077:
[----:B------:R-:W1:Y:S02]  /*2aeb0*/  LDC R2, c[0x0][0x800] ;  /* 0x00020000ff027b82 */ /* 0x000e640000000800 */
[----:B-1----:R1:W-:Y:S02]  /*2aec0*/  SYNCS.ARRIVE.TRANS64.RED.A0TR RZ, [UR13+0x38], R2 ;  /* 0x00003802ffff79a7 */ /* 0x0023e4000830040d */
.L_x_1076:
[----:B------:R-:W-:Y:S05]  /*2aed0*/  BSYNC B0 ;  /* 0x0000000000007941 */ /* 0x000fea0003800000 */
.L_x_1075:
[----:B------:R-:W-:Y:S05]  /*2aee0*/  @!P2 BRA `(.L_x_1078) ;  /* 0x000000000004a947 */ /* 0x000fea0003800000 */
[----:B------:R-:W-:Y:S01]  /*2aef0*/  BPT.TRAP 0x1 ;  /* 0x000000040000795c */ /* 0x000fe20000300000 */
.L_x_1078:
[----:B------:R-:W-:Y:S01]  /*2af00*/  SYNCS.ARRIVE.TRANS64.RED.A1T0 RZ, [UR23], RZ ;  /* 0x000000ffffff79a7 */ /* 0x000fe20008100417 */
[----:B------:R-:W-:Y:S01]  /*2af10*/  UIADD3 UR10, UR50, 0xe0, URZ ;  /* 0x000000e0320a7890 */ /* 0x000fe2000fffe03f */
[----:B------:R-:W-:Y:S11]  /*2af20*/  @!P2 BRA `(.L_x_1079) ;  /* 0x000000000004a947 */ /* 0x000ff60003800000 */
[----:B------:R-:W-:Y:S01]  /*2af30*/  BPT.TRAP 0x1 ;  /* 0x000000040000795c */ /* 0x000fe20000300000 */
.L_x_1079:
[----:B------:R-:W5:Y:S02]  /*2af40*/  SYNCS.PHASECHK.TRANS64.TRYWAIT P1, [UR13+0x60], R3 ;  /* 0x00006003ff0075a7 */ /* 0x000f64000802014d */
[----:B-----5:R-:W-:Y:S05]  /*2af50*/  @!P1 BRA `(.L_x_1080) ;  /* 0x0000002400689947 */ /* 0x020fea0003800000 */
.L_x_1151:
        /* <DEDUP_REMOVED lines=13> */
.L_x_1083:
[----:B------:R-:W1:Y:S02]  /*2b030*/  LDC R2, c[0x0][0x800] ;  /* 0x00020000ff027b82 */ /* 0x000e640000000800 */
[----:B-1----:R1:W-:Y:S02]  /*2b040*/  SYNCS.ARRIVE.TRANS64.RED.A0TR RZ, [UR13+0x40], R2 ;  /* 0x00004002ffff79a7 */ /* 0x0023e4000830040d */
.L_x_1082:
[----:B------:R-:W-:Y:S05]  /*2b050*/  BSYNC B0 ;  /* 0x0000000000007941 */ /* 0x000fea0003800000 */
.L_x_1081:
[----:B------:R-:W-:Y:S05]  /*2b060*/  @!P2 BRA `(.L_x_1084) ;  /* 0x000000000004a947 */ /* 0x000fea0003800000 */
[----:B------:R-:W-:Y:S01]  /*2b070*/  BPT.TRAP 0x1 ;  /* 0x000000040000795c */ /* 0x000fe20000300000 */
.L_x_1084:
[----:B------:R-:W-:Y:S01]  /*2b080*/  SYNCS.ARRIVE.TRANS64.RED.A1T0 RZ, [UR21], RZ ;  /* 0x000000ffffff79a7 */ /* 0x000fe20008100415 */
[----:B------:R-:W-:Y:S05]  /*2b090*/  @!P2 BRA `(.L_x_1085) ;  /* 0x000000000004a947 */ /* 0x000fea0003800000 */
[----:B------:R-:W-:Y:S01]  /*2b0a0*/  BPT.TRAP 0x1 ;  /* 0x000000040000795c */ /* 0x000fe20000300000 */
.L_x_1085:
[----:B------:R-:W5:Y:S02]  /*2b0b0*/  SYNCS.PHASECHK.TRANS64.TRYWAIT P1, [UR13+0x68], R3 ;  /* 0x00006803ff0075a7 */ /* 0x000f64000802014d */
[----:B-----5:R-:W-:Y:S05]  /*2b0c0*/  @!P1 BRA `(.L_x_1086) ;  /* 0x0000002400249947 */ /* 0x020fea0003800000 */
.L_x_1152:
        /* <DEDUP_REMOVED lines=13> */
.L_x_1089:
[----:B------:R-:W1:Y:S02]  /*2b1a0*/  LDC R2, c[0x0][0x800] ;  /* 0x00020000ff027b82 */ /* 0x000e640000000800 */
[----:B-1----:R1:W-:Y:S02]  /*2b1b0*/  SYNCS.ARRIVE.TRANS64.RED.A0TR RZ, [UR13+0x48], R2 ;  /* 0x00004802ffff79a7 */ /* 0x0023e4000830040d */
.L_x_1088:
[----:B------:R-:W-:Y:S05]  /*2b1c0*/  BSYNC B0 ;  /* 0x0000000000007941 */ /* 0x000fea0003800000 */
.L_x_1087:
[----:B------:R-:W-:Y:S05]  /*2b1d0*/  @!P2 BRA `(.L_x_1090) ;  /* 0x000000000004a947 */ /* 0x000fea0003800000 */
[----:B------:R-:W-:Y:S01]  /*2b1e0*/  BPT.TRAP 0x1 ;  /* 0x000000040000795c */ /* 0x000fe20000300000 */
.L_x_1090:
[----:B------:R-:W5:Y:S01]  /*2b1f0*/  LDL.LU R15, [R1+0x204] ;  /* 0x00020400010f7983 */ /* 0x000f620000300800 */
[----:B------:R-:W-:Y:S03]  /*2b200*/  SYNCS.ARRIVE.TRANS64.RED.A1T0 RZ, [UR22], RZ ;  /* 0x000000ffffff79a7 */ /* 0x000fe60008100416 */
[----:B------:R-:W5:Y:S01]  /*2b210*/  LDL.LU R13, [R1+0x200] ;  /* 0x00020000010d7983 */ /* 0x000f620000300800 */
[----:B-1234-:R-:W-:Y:S02]  /*2b220*/  PRMT R4, RZ, 0x7610, R4 ;  /* 0x00007610ff047816 */ /* 0x01efe40000000004 */
[----:B------:R-:W-:Y:S02]  /*2b230*/  MOV R3, 0xffffffff ;  /* 0xffffffff00037802 */ /* 0x000fe40000000f00 */
[----:B------:R-:W-:Y:S02]  /*2b240*/  MOV R2, 0xffffffff ;  /* 0xffffffff00027802 */ /* 0x000fe40000000f00 */
[----:B------:R-:W-:-:S02]  /*2b250*/  MOV R10, 0xffffffff ;  /* 0xffffffff000a7802 */ /* 0x000fc40000000f00 */
[----:B-----5:R-:W-:-:S04]  /*2b260*/  IADD3 R13, P0, R13, UR46, RZ ;  /* 0x0000002e0d0d7c10 */ /* 0x020fc8000ff1e0ff */
[----:B------:R-:W-:Y:S01]  /*2b270*/  IADD3.X R15, R15, UR38, RZ, P0, !PT ;  /* 0x000000260f0f7c10 */ /* 0x000fe200087fe4ff */
[----:B------:R1:W-:Y:S01]  /*2b280*/  STL [R1+0x200], R13 ;  /* 0x0002000d01007387 */ /* 0x0003e20000100800 */
[----:B------:R-:W-:-:S03]  /*2b290*/  ISETP.GE.U32.AND P0, PT, R13, UR4, PT ;  /* 0x000000040d007c0c */ /* 0x000fc6000bf06070 */
[----:B------:R1:W-:Y:S01]  /*2b2a0*/  STL [R1+0x204], R15 ;  /* 0x0002040f01007387 */ /* 0x0003e20000100800 */
[----:B------:R-:W-:-:S13]  /*2b2b0*/  ISETP.GE.U32.AND.EX P0, PT, R15, UR5, PT, P0 ;  /* 0x000000050f007c0c */ /* 0x000fda000bf06100 */
[----:B-1----:R-:W-:Y:S05]  /*2b2c0*/  @P0 BRA `(.L_x_1091) ;  /* 0x0000000400540947 */ /* 0x002fea0003800000 */
[----:B------:R-:W1:Y:S01]  /*2b2d0*/  LDC.64 R8, c[0x0][0x8d0] ;  /* 0x00023400ff087b82 */ /* 0x000e620000000a00 */
[----:B------:R-:W-:Y:S01]  /*2b2e0*/  MOV R2, R13 ;  /* 0x0000000d00027202 */ /* 0x000fe20000000f00 */
[----:B------:R-:W-:Y:S01]  /*2b2f0*/  IMAD.MOV.U32 R3, RZ, RZ, R15 ;  /* 0x000000ffff037224 */ /* 0x000fe200078e000f */
[----:B-1----:R-:W-:-:S04]  /*2b300*/  ISETP.NE.U32.AND P0, PT, R8, RZ, PT ;  /* 0x000000ff0800720c */ /* 0x002fc80003f05070 */
[----:B------:R-:W-:-:S13]  /*2b310*/  ISETP.NE.AND.EX P0, PT, R9, RZ, PT, P0 ;  /* 0x000000ff0900720c */ /* 0x000fda0003f05300 */
[----:B------:R-:W-:Y:S05]  /*2b320*/  @!P0 BRA `(.L_x_1092) ;  /* 0x0000000000288947 */ /* 0x000fea0003800000 */
[----:B------:R-:W1:Y:S02]  /*2b330*/  LDC R2, c[0x0][0x8dc] ;  /* 0x00023700ff027b82 */ /* 0x000e640000000800 */
[----:B-1----:R-:W-:-:S04]  /*2b340*/  IADD3 R3, P0, R13, R2, RZ ;  /* 0x000000020d037210 */ /* 0x002fc80007f1e0ff */
[----:B------:R-:W-:-:S05]  /*2b350*/  IADD3.X R7, RZ, R15, RZ, P0, !PT ;  /* 0x0000000fff077210 */ /* 0x000fca00007fe4ff */
[----:B------:R-:W-:-:S04]  /*2b360*/  IMAD.WIDE.U32 R4, R7, R8, RZ ;  /* 0x0000000807047225 */ /* 0x000fc800078e00ff */
[----:B------:R-:W-:-:S04]  /*2b370*/  IMAD.WIDE.U32 R4, P0, R3, R9, R4 ;  /* 0x0000000903047225 */ /* 0x000fc80007800004 */
[----:B------:R-:W-:Y:S01]  /*2b380*/  IMAD.WIDE.U32 R2, R3, R8, RZ ;  /* 0x0000000803027225 */ /* 0x000fe200078e00ff */
[----:B------:R-:W-:-:S04]  /*2b390*/  MOV R2, R5 ;  /* 0x0000000500027202 */ /* 0x000fc80000000f00 */
[----:B------:R-:W-:Y:S02]  /*2b3a0*/  IADD3 RZ, P1, R3, R4, RZ ;  /* 0x0000000403ff7210 */ /* 0x000fe40007f3e0ff */
[----:B------:R-:W-:-:S03]  /*2b3b0*/  IADD3.X R3, RZ, RZ, RZ, P0, !PT ;  /* 0x000000ffff037210 */ /* 0x000fc600007fe4ff */
[----:B------:R-:W-:-:S08]  /*2b3c0*/  IMAD.WIDE.U32.X R2, R7, R9, R2, P1 ;  /* 0x0000000907027225 */ /* 0x000fd000008e0402 */
.L_x_1092:
[----:B------:R-:W1:Y:S01]  /*2b3d0*/  S2R R7, SR_CTAID.X ;  /* 0x0000000000077919 */ /* 0x000e620000002500 */
[----:B------:R-:W2:Y:S01]  /*2b3e0*/  LDC R11, c[0x0][0x904] ;  /* 0x00024100ff0b7b82 */ /* 0x000ea20000000800 */
[----:B------:R-:W-:Y:S01]  /*2b3f0*/  ULDC UR8, c[0x0][0x150] ;  /* 0x0000540000087ab9 */ /* 0x000fe20000000800 */
[----:B------:R-:W3:Y:S06]  /*2b400*/  S2R R4, SR_CTAID.Y ;  /* 0x0000000000047919 */ /* 0x000eec0000002600 */
[----:B------:R-:W4:Y:S08]  /*2b410*/  LDC R10, c[0x0][0x144] ;  /* 0x00005100ff0a7b82 */ /* 0x000f300000000800 */
[----:B------:R-:W5:Y:S01]  /*2b420*/  LDC R8, c[0x0][0x8d8] ;  /* 0x00023600ff087b82 */ /* 0x000f620000000800 */
[----:B--2---:R-:W-:-:S02]  /*2b430*/  ISETP.NE.AND P2, PT, R11, 0x1, PT ;  /* 0x000000010b00780c */ /* 0x004fc40003f45270 */
[----:B-1----:R-:W-:-:S05]  /*2b440*/  I2FP.F32.U32 R5, R7 ;  /* 0x0000000700057245 */ /* 0x002fca0000201000 */
[----:B------:R-:W-:Y:S01]  /*2b450*/  FMUL R9, R5, UR8 ;  /* 0x0000000805097c20 */ /* 0x000fe20008400000 */
[----:B---3--:R-:W-:Y:S01]  /*2b460*/  I2FP.F32.U32 R5, R4 ;  /* 0x0000000400057245 */ /* 0x008fe20000201000 */
[----:B------:R-:W-:-:S04]  /*2b470*/  ULDC UR8, c[0x0][0x154] ;  /* 0x0000550000087ab9 */ /* 0x000fc80000000800 */
[----:B------:R-:W1:Y:S01]  /*2b480*/  F2I.U32.TRUNC.NTZ R9, R9 ;  /* 0x0000000900097305 */ /* 0x000e62000020f000 */
[----:B------:R-:W-:Y:S02]  /*2b490*/  FMUL R12, R5, UR8 ;  /* 0x00000008050c7c20 */ /* 0x000fe40008400000 */
[----:B------:R-:W2:Y:S05]  /*2b4a0*/  LDC R5, c[0x0][0x148] ;  /* 0x00005200ff057b82 */ /* 0x000eaa0000000800 */
[----:B------:R-:W3:Y:S01]  /*2b4b0*/  F2I.U32.TRUNC.NTZ R12, R12 ;  /* 0x0000000c000c7305 */ /* 0x000ee2000020f000 */
[----:B-1----:R-:W-:-:S05]  /*2b4c0*/  IADD3 R11, -R9, RZ, RZ ;  /* 0x000000ff090b7210 */ /* 0x002fca0007ffe1ff */
[----:B----4-:R-:W-:Y:S01]  /*2b4d0*/  IMAD R7, R10, R11, R7 ;  /* 0x0000000b0a077224 */ /* 0x010fe200078e0207 */
[----:B---3--:R-:W-:Y:S02]  /*2b4e0*/  IADD3 R10, -R12, RZ, RZ ;  /* 0x000000ff0c0a7210 */ /* 0x008fe40007ffe1ff */
[----:B------:R-:W1:Y:S03]  /*2b4f0*/  LDC R12, c[0x0][0x8c0] ;  /* 0x00023000ff0c7b82 */ /* 0x000e660000000800 */
[----:B--2---:R-:W-:Y:S01]  /*2b500*/  @P2 IMAD R7, R5, R10, R4 ;  /* 0x0000000a05072224 */ /* 0x004fe200078e0204 */
[-CC-:B-----5:R-:W-:Y:S02]  /*2b510*/  SHF.R.U64 R10, R2, R8.reuse, R3.reuse ;  /* 0x00000008020a7219 */ /* 0x1a0fe40000001203 */
[----:B------:R-:W-:Y:S02]  /*2b520*/  SHF.R.U32.HI R8, RZ, R8, R3 ;  /* 0x00000008ff087219 */ /* 0x000fe40000011603 */
[----:B------:R-:W2:Y:S01]  /*2b530*/  LDC.64 R4, c[0x0][0x8c8] ;  /* 0x00023200ff047b82 */ /* 0x000ea20000000a00 */
[----:B------:R-:W-:-:S05]  /*2b540*/  IADD3 R9, P0, RZ, -R10, RZ ;  /* 0x8000000aff097210 */ /* 0x000fca0007f1e0ff */
[----:B------:R-:W-:-:S04]  /*2b550*/  IMAD.X R3, RZ, RZ, ~R8, P0 ;  /* 0x000000ffff037224 */ /* 0x000fc800000e0e08 */
[----:B--2---:R-:W-:Y:S01]  /*2b560*/  IMAD R2, R3, R4, RZ ;  /* 0x0000000403027224 */ /* 0x004fe200078e02ff */
[----:B------:R-:W-:-:S03]  /*2b570*/  MOV R3, R15 ;  /* 0x0000000f00037202 */ /* 0x000fc60000000f00 */
[----:B------:R-:W-:Y:S01]  /*2b580*/  IMAD R5, R9, R5, R2 ;  /* 0x0000000509057224 */ /* 0x000fe200078e0202 */
[----:B------:R-:W-:-:S05]  /*2b590*/  MOV R2, R13 ;  /* 0x0000000d00027202 */ /* 0x000fca0000000f00 */
[----:B------:R-:W-:Y:S02]  /*2b5a0*/  IMAD.WIDE.U32 R2, R9, R4, R2 ;  /* 0x0000000409027225 */ /* 0x000fe400078e0002 */
[----:B------:R-:W2:Y:S03]  /*2b5b0*/  LDC.64 R8, c[0x0][0x8e8] ;  /* 0x00023a00ff087b82 */ /* 0x000ea60000000a00 */
[----:B------:R-:W-:-:S04]  /*2b5c0*/  IADD3 R5, R3, R5, RZ ;  /* 0x0000000503057210 */ /* 0x000fc80007ffe0ff */
[-CC-:B-1----:R-:W-:Y:S01]  /*2b5d0*/  SHF.R.U64 R11, R2, R12.reuse, R5.reuse ;  /* 0x0000000c020b7219 */ /* 0x182fe20000001205 */
[----:B------:R-:W1:Y:S01]  /*2b5e0*/  LDC R4, c[0x0][0x8b0] ;  /* 0x00022c00ff047b82 */ /* 0x000e620000000800 */
[----:B------:R-:W-:-:S07]  /*2b5f0*/  SHF.R.U32.HI R5, RZ, R12, R5 ;  /* 0x0000000cff057219 */ /* 0x000fce0000011605 */
[----:B------:R-:W3:Y:S01]  /*2b600*/  LDC R3, c[0x0][0x900] ;  /* 0x00024000ff037b82 */ /* 0x000ee20000000800 */
[----:B--2---:R-:W-:-:S04]  /*2b610*/  ISETP.NE.U32.AND P0, PT, R8, RZ, PT ;  /* 0x000000ff0800720c */ /* 0x004fc80003f05070 */
[----:B------:R-:W-:Y:S02]  /*2b620*/  ISETP.NE.AND.EX P0, PT, R9, RZ, PT, P0 ;  /* 0x000000ff0900720c */ /* 0x000fe40003f05300 */
[-CC-:B-1----:R-:W-:Y:S02]  /*2b630*/  SHF.R.U64 R12, R11, R4.reuse, R5.reuse ;  /* 0x000000040b0c7219 */ /* 0x182fe40000001205 */
[----:B------:R-:W-:-:S04]  /*2b640*/  SHF.R.U32.HI R4, RZ, R4, R5 ;  /* 0x00000004ff047219 */ /* 0x000fc80000011605 */
[-CC-:B---3--:R-:W-:Y:S02]  /*2b650*/  SHF.R.U64 R13, R12, R3.reuse, R4.reuse ;  /* 0x000000030c0d7219 */ /* 0x188fe40000001204 */
[----:B------:R-:W-:Y:S02]  /*2b660*/  SHF.R.U32.HI R3, RZ, R3, R4 ;  /* 0x00000003ff037219 */ /* 0x000fe40000011604 */
[----:B------:R-:W-:Y:S01]  /*2b670*/  MOV R2, R13 ;  /* 0x0000000d00027202 */ /* 0x000fe20000000f00 */
[----:B------:R-:W-:Y:S06]  /*2b680*/  @!P0 BRA `(.L_x_1093) ;  /* 0x0000000000288947 */ /* 0x000fec0003800000 */
[----:B------:R-:W1:Y:S02]  /*2b690*/  LDC R2, c[0x0][0x8f4] ;  /* 0x00023d00ff027b82 */ /* 0x000e640000000800 */
[----:B-1----:R-:W-:-:S04]  /*2b6a0*/  IADD3 R2, P0, R13, R2, RZ ;  /* 0x000000020d027210 */ /* 0x002fc80007f1e0ff */
[----:B------:R-:W-:-:S05]  /*2b6b0*/  IADD3.X R15, RZ, R3, RZ, P0, !PT ;  /* 0x00000003ff0f7210 */ /* 0x000fca00007fe4ff */
[----:B------:R-:W-:-:S04]  /*2b6c0*/  IMAD.WIDE.U32 R4, R15, R8, RZ ;  /* 0x000000080f047225 */ /* 0x000fc800078e00ff */
[----:B------:R-:W-:-:S04]  /*2b6d0*/  IMAD.WIDE.U32 R4, P0, R2, R9, R4 ;  /* 0x0000000902047225 */ /* 0x000fc80007800004 */
[----:B------:R-:W-:Y:S01]  /*2b6e0*/  IMAD.WIDE.U32 R2, R2, R8, RZ ;  /* 0x0000000802027225 */ /* 0x000fe200078e00ff */
[----:B------:R-:W-:-:S04]  /*2b6f0*/  MOV R2, R5 ;  /* 0x0000000500027202 */ /* 0x000fc80000000f00 */
[----:B------:R-:W-:Y:S01]  /*2b700*/  IADD3 RZ, P1, R3, R4, RZ ;  /* 0x0000000403ff7210 */ /* 0x000fe20007f3e0ff */
[----:B------:R-:W-:-:S04]  /*2b710*/  IMAD.X R3, RZ, RZ, RZ, P0 ;  /* 0x000000ffff037224 */ /* 0x000fc800000e06ff */
[----:B------:R-:W-:-:S08]  /*2b720*/  IMAD.WIDE.U32.X R2, R15, R9, R2, P1 ;  /* 0x000000090f027225 */ /* 0x000fd000008e0402 */
.L_x_1093:
[----:B------:R-:W1:Y:S01]  /*2b730*/  LDC R4, c[0x0][0x8f0] ;  /* 0x00023c00ff047b82 */ /* 0x000e620000000800 */
[----:B------:R-:W-:Y:S02]  /*2b740*/  LOP3.LUT R12, R12, R14, RZ, 0xc0, !PT ;  /* 0x0000000e0c0c7212 */ /* 0x000fe400078ec0ff */
[----:B------:R-:W-:-:S05]  /*2b750*/  LOP3.LUT R11, R11, R18, RZ, 0xc0, !PT ;  /* 0x000000120b0b7212 */ /* 0x000fca00078ec0ff */
[----:B------:R-:W2:Y:S01]  /*2b760*/  LDC R8, c[0x0][0x8e0] ;  /* 0x00023800ff087b82 */ /* 0x000ea20000000800 */
[----:B-1----:R-:W-:-:S07]  /*2b770*/  SHF.R.U64 R3, R2, R4, R3 ;  /* 0x0000000402037219 */ /* 0x002fce0000001203 */
[----:B------:R-:W1:Y:S01]  /*2b780*/  LDC R4, c[0x0][0x8b8] ;  /* 0x00022e00ff047b82 */ /* 0x000e620000000800 */
[----:B------:R-:W-:Y:S01]  /*2b790*/  IMAD R12, R17, R3, R12 ;  /* 0x00000003110c7224 */ /* 0x000fe200078e020c */
[----:B------:R-:W-:-:S06]  /*2b7a0*/  IADD3 R3, -R3, RZ, RZ ;  /* 0x000000ff03037210 */ /* 0x000fcc0007ffe1ff */
[----:B------:R-:W3:Y:S01]  /*2b7b0*/  LDC R2, c[0x0][0x8a8] ;  /* 0x00022a00ff027b82 */ /* 0x000ee20000000800 */
[----:B--2---:R-:W-:Y:S02]  /*2b7c0*/  IMAD R13, R3, R8, R13 ;  /* 0x00000008030d7224 */ /* 0x004fe400078e020d */
[----:B-1----:R-:W-:Y:S02]  /*2b7d0*/  IMAD R4, R12, R4, R7 ;  /* 0x000000040c047224 */ /* 0x002fe400078e0207 */
[----:B---3--:R-:W-:-:S05]  /*2b7e0*/  IMAD R13, R13, R2, R11 ;  /* 0x000000020d0d7224 */ /* 0x008fca00078e020b */
[----:B------:R-:W-:Y:S02]  /*2b7f0*/  SEL R2, R13, R4, !P2 ;  /* 0x000000040d027207 */ /* 0x000fe40005000000 */
[----:B------:R-:W-:Y:S02]  /*2b800*/  SEL R3, R4, R13, !P2 ;  /* 0x0000000d04037207 */ /* 0x000fe40005000000 */
[----:B------:R-:W-:-:S07]  /*2b810*/  MOV R4, 0x1 ;  /* 0x0000000100047802 */ /* 0x000fce0000000f00 */
.L_x_1091:
[----:B------:R-:W-:-:S13]  /*2b820*/  LOP3.LUT P0, RZ, R4, 0xff, RZ, 0xc0, !PT ;  /* 0x000000ff04ff7812 */ /* 0x000fda000780c0ff */
[----:B------:R-:W-:Y:S05]  /*2b830*/  @P0 BRA `(.L_x_1094) ;  /* 0xffffffdc00ec0947 */ /* 0x000fea000383ffff */
.L_x_990:
[----:B------:R-:W-:-:S13]  /*2b840*/  ELECT P0, URZ, PT ;  /* 0x00000000003f782f */ /* 0x000fda0003800000 */
[----:B------:R-:W-:Y:S05]  /*2b850*/  @!P0 BRA `(.L_x_10) ;  /* 0x0000001000488947 */ /* 0x000fea0003800000 */
[----:B------:R-:W3:Y:S02]  /*2b860*/  LDL.LU R4, [R1+0x214] ;  /* 0x0002140001047983 */ /* 0x000ee40000300800 */
[----:B---3--:R-:W-:-:S04]  /*2b870*/  LOP3.LUT R0, R4, 0x2, RZ, 0xfc, !PT ;  /* 0x0000000204007812 */ /* 0x008fc800078efcff */
[----:B------:R-:W-:-:S13]  /*2b880*/  ISETP.NE.AND P1, PT, R0, 0x3, PT ;  /* 0x000000030000780c */ /* 0x000fda0003f25270 */
[----:B------:R-:W-:Y:S05]  /*2b890*/  @!P1 BRA `(.L_x_1095) ;  /* 0x0000000000049947 */ /* 0x000fea0003800000 */
[----:B------:R-:W-:Y:S01]  /*2b8a0*/  BPT.TRAP 0x1 ;  /* 0x000000040000795c */ /* 0x000fe20000300000 */
.L_x_1095:
[----:B------:R-:W-:Y:S02]  /*2b8b0*/  MOV R0, 0x400 ;  /* 0x0000040000007802 */ /* 0x000fe40000000f00 */
[----:B------:R-:W-:Y:S02]  /*2b8c0*/  MOV R3, UR37 ;  /* 0x0000002500037c02 */ /* 0x000fe40008000f00 */
[----:B------:R-:W-:Y:S02]  /*2b8d0*/  MOV R2, 0x1 ;  /* 0x0000000100027802 */ /* 0x000fe40000000f00 */
[----:B------:R-:W-:Y:S02]  /*2b8e0*/  LEA R0, R3, R0, 0x18 ;  /* 0x0000000003007211 */ /* 0x000fe400078ec0ff */
[----:B------:R-:W-:-:S04]  /*2b8f0*/  SHF.L.U32 R3, R2, 0x1f, RZ ;  /* 0x0000001f02037819 */ /* 0x000fc800000006ff */
[----:B------:R-:W3:Y:S02]  /*2b900*/  SYNCS.PHASECHK.TRANS64.TRYWAIT P0, [R0+URZ+0x50], R3 ;  /* 0x00005003000075a7 */ /* 0x000ee4000800017f */
[----:B---3--:R-:W-:Y:S05]  /*2b910*/  @!P0 BRA `(.L_x_1096) ;  /* 0x0000001c00288947 */ /* 0x008fea0003800000 */
.L_x_1153:
[----:B------:R-:W-:Y:S05]  /*2b920*/  @!P1 BRA `(.L_x_1097) ;  /* 0x0000000000049947 */ /* 0x000fea0003800000 */
[----:B------:R-:W-:Y:S01]  /*2b930*/  BPT.TRAP 0x1 ;  /* 0x000000040000795c */ /* 0x000fe20000300000 */
.L_x_1097:
[----:B------:R-:W4:Y:S02]  /*2b940*/  SYNCS.PHASECHK.TRANS64.TRYWAIT P0, [R0+URZ+0x58], R3 ;  /* 0x00005803000075a7 */ /* 0x000f24000800017f */
[----:B----4-:R-:W-:Y:S05]  /*2b950*/  @!P0 BRA `(.L_x_1098) ;  /* 0x0000001c002c8947 */ /* 0x010fea0003800000 */
.L_x_1154:
[----:B------:R-:W-:Y:S05]  /*2b960*/  @!P1 BRA `(.L_x_1099) ;  /* 0x0000000000049947 */ /* 0x000fea0003800000 */
[----:B------:R-:W-:Y:S01]  /*2b970*/  BPT.TRAP 0x1 ;  /* 0x000000040000795c */ /* 0x000fe20000300000 */
.L_x_1099:
[----:B------:R-:W1:Y:S02]  /*2b980*/  SYNCS.PHASECHK.TRANS64.TRYWAIT P0, [R0+URZ+0x60], R3 ;  /* 0x00006003000075a7 */ /* 0x000e64000800017f */
[----:B-1----:R-:W-:Y:S05]  /*2b990*/  @!P0 BRA `(.L_x_1100) ;  /* 0x0000001c00308947 */ /* 0x002fea0003800000 */
.L_x_1155:
[----:B------:R-:W-:Y:S05]  /*2b9a0*/  @!P1 BRA `(.L_x_1101) ;  /* 0x0000000000049947 */ /* 0x000fea0003800000 */
[----:B------:R-:W-:Y:S01]  /*2b9b0*/  BPT.TRAP 0x1 ;  /* 0x000000040000795c */ /* 0x000fe20000300000 */
.L_x_1101:
[----:B---34-:R-:W-:-:S05]  /*2b9c0*/  IMAD.MOV.U32 R3, RZ, RZ, 0x1 ;  /* 0x00000001ff037424 */ /* 0x018fca00078e00ff */
[----:B------:R-:W-:-:S07]  /*2b9d0*/  SHF.L.U32 R3, R3, 0x1f, RZ ;  /* 0x0000001f03037819 */ /* 0x000fce00000006ff */
.L_x_1102:
[----:B-1----:R1:W3:Y:S02]  /*2b9e0*/  SYNCS.PHASECHK.TRANS64.TRYWAIT P0, [R0+URZ+0x68], R3 ;  /* 0x00006803000075a7 */ /* 0x0022e4000800017f */
[----:B---3--:R-:W-:Y:S05]  /*2b9f0*/  @!P0 NANOSLEEP.SYNCS 0x989680 ;  /* 0x009896800000895d */ /* 0x008fea0003900000 */
[----:B------:R-:W3:Y:S02]  /*2ba00*/  @!P0 SYNCS.PHASECHK.TRANS64 P0, [R0+URZ+0x68], R3 ;  /* 0x00006803000085a7 */ /* 0x000ee4000800007f */
[----:B---3--:R-:W-:Y:S05]  /*2ba10*/  @P0 BRA `(.L_x_10) ;  /* 0x0000000c00d80947 */ /* 0x008fea0003800000 */
[----:B------:R-:W-:Y:S05]  /*2ba20*/  BRA `(.L_x_1102) ;  /* 0xfffffffc00ec7947 */ /* 0x000fea000383ffff */
.L_x_985:
[----:B------:R-:W-:Y:S02]  /*2ba30*/  LOP3.LUT P0, RZ, R9, 0xff, RZ, 0xc0, !PT ;  /* 0x000000ff09ff7812 */ /* 0x000fe4000780c0ff */
[----:B------:R-:W-:Y:S02]  /*2ba40*/  MOV R0, 0x1 ;  /* 0x0000000100007802 */ /* 0x000fe40000000f00 */
[----:B------:R-:W-:-:S09]  /*2ba50*/  MOV R6, RZ ;  /* 0x000000ff00067202 */ /* 0x000fd20000000f00 */
[----:B------:R-:W-:Y:S05]  /*2ba60*/  @!P0 BRA `(.L_x_1103) ;  /* 0x0000000c00308947 */ /* 0x000fea0003800000 */
[----:B------:R-:W2:Y:S01]  /*2ba70*/  LDL R4, [R1+0x208] ;  /* 0x0002080001047983 */ /* 0x000ea20000100800 */
[----:B------:R-:W1:Y:S01]  /*2ba80*/  LDC R0, c[0x0][0x28c] ;  /* 0x0000a300ff007b82 */ /* 0x000e620000000800 */
[----:B------:R-:W-:Y:S01]  /*2ba90*/  ULDC UR5, c[0x0][0x900] ;  /* 0x0002400000057ab9 */ /* 0x000fe20000000800 */
[----:B------:R-:W3:Y:S01]  /*2baa0*/  S2R R5, SR_TID.X ;  /* 0x0000000000057919 */ /* 0x000ee20000002100 */
[----:B------:R-:W-:Y:S01]  /*2bab0*/  UMOV UR6, 0xffffffff ;  /* 0xffffffff00067882 */ /* 0x000fe20000000000 */
[----:B------:R-:W-:Y:S01]  /*2bac0*/  BSSY B0, `(.L_x_1103) ;  /* 0x00000c6000007945 */ /* 0x000fe20003800000 */
[----:B------:R-:W-:Y:S01]  /*2bad0*/  USHF.L.U32 UR6, UR6, UR5, URZ ;  /* 0x0000000506067299 */ /* 0x000fe2000800063f */
[----:B------:R-:W-:Y:S01]  /*2bae0*/  MOV R11, 0x1 ;  /* 0x00000001000b7802 */ /* 0x000fe20000000f00 */
[----:B------:R-:W-:Y:S01]  /*2baf0*/  IMAD.MOV.U32 R6, RZ, RZ, RZ ;  /* 0x000000ffff067224 */ /* 0x000fe200078e00ff */
[----:B------:R-:W-:Y:S01]  /*2bb00*/  ULDC UR4, c[0x0][0x8a8] ;  /* 0x00022a0000047ab9 */ /* 0x000fe20000000800 */
[----:B-1----:R-:W-:-:S02]  /*2bb10*/  IADD3 R0, R0, 0x3f, RZ ;  /* 0x0000003f00007810 */ /* 0x002fc40007ffe0ff */
[C---:B---3--:R-:W-:Y:S02]  /*2bb20*/  LOP3.LUT P2, RZ, R5.reuse, 0x7f, RZ, 0xc0, !PT ;  /* 0x0000007f05ff7812 */ /* 0x048fe4000784c0ff */
[----:B------:R-:W-:Y:S02]  /*2bb30*/  LOP3.LUT P0, RZ, R5, 0x1f, RZ, 0xc0, !PT ;  /* 0x0000001f05ff7812 */ /* 0x000fe4000780c0ff */
[----:B------:R-:W-:-:S04]  /*2bb40*/  SHF.R.S32.HI R5, RZ, 0x1f, R0 ;  /* 0x0000001fff057819 */ /* 0x000fc80000011400 */
[----:B------:R-:W-:-:S04]  /*2bb50*/  LEA.HI R5, R5, R0, RZ, 0x6 ;  /* 0x0000000005057211 */ /* 0x000fc800078f30ff */
[----:B------:R-:W-:Y:S01]  /*2bb60*/  SHF.R.S32.HI R7, RZ, 0x6, R5 ;  /* 0x00000006ff077819 */ /* 0x000fe20000011405 */
[----:B------:R-:W-:Y:S01]  /*2bb70*/  UMOV UR7, 0x1 ;  /* 0x0000000100077882 */ /* 0x000fe20000000000 */
[----:B------:R-:W-:Y:S02]  /*2bb80*/  PLOP3.LUT P0, PT, P0, P2, PT, 0x8a, 0x0 ;  /* 0x000000000000781c */ /* 0x000fe40000705172 */
[----:B------:R-:W-:Y:S02]  /*2bb90*/  MOV R0, 0x1 ;  /* 0x0000000100007802 */ /* 0x000fe40000000f00 */
[----:B------:R-:W-:Y:S01]  /*2bba0*/  IADD3 R16, R7, 0x1, RZ ;  /* 0x0000000107107810 */ /* 0x000fe20007ffe0ff */
[----:B------:R-:W-:Y:S02]  /*2bbb0*/  UIADD3 UR15, UR4, -0x1, URZ ;  /* 0xffffffff040f7890 */ /* 0x000fe4000fffe03f */
[----:B------:R-:W-:Y:S02]  /*2bbc0*/  USHF.L.U32 UR17, UR7, UR5, URZ ;  /* 0x0000000507117299 */ /* 0x000fe4000800063f */
[----:B------:R-:W-:Y:S01]  /*2bbd0*/  ULOP3.LUT UR16, URZ, UR6, URZ, 0x33, !UPT ;  /* 0x000000063f107292 */ /* 0x000fe2000f8e333f */
[----:B------:R-:W-:Y:S01]  /*2bbe0*/  ULDC.64 UR20, c[0x0][0x198] ;  /* 0x0000660000147ab9 */ /* 0x000fe20000000a00 */
[----:B--2---:R-:W-:-:S10]  /*2bbf0*/  LOP3.LUT R8, R4, 0x2, RZ, 0xfc, !PT ;  /* 0x0000000204087812 */ /* 0x004fd400078efcff */
.L_x_1115:
[----:B------:R-:W-:-:S03]  /*2bc00*/  UMOV UR4, 0xffffffff ;  /* 0xffffffff00047882 */ /* 0x000fc60000000000 */
[----:B-1----:R-:W-:Y:S05]  /*2bc10*/  BRA.DIV UR4, `(.L_x_1104) ;  /* 0x0000001a04a47947 */ /* 0x002fea000b800000 */
[----:B------:R-:W-:-:S13]  /*2bc20*/  ELECT P6, URZ, PT ;  /* 0x00000000003f782f */ /* 0x000fda00038c0000 */
.L_x_1158:
[----:B------:R-:W1:Y:S01]  /*2bc30*/  LDC R4, c[0x0][0x28c] ;  /* 0x0000a300ff047b82 */ /* 0x000e620000000800 */
[----:B------:R-:W-:Y:S01]  /*2bc40*/  BSSY B1, `(.L_x_1105) ;  /* 0x0000035000017945 */ /* 0x000fe20003800000 */
[----:B-1----:R-:W-:-:S13]  /*2bc50*/  ISETP.LT.OR P6, PT, R4, 0x1, !P6 ;  /* 0x000000010400780c */ /* 0x002fda00077c1670 */
[----:B------:R-:W-:Y:S05]  /*2bc60*/  @P6 BRA `(.L_x_1106) ;  /* 0x0000000000c86947 */ /* 0x000fea0003800000 */
[----:B------:R-:W-:Y:S01]  /*2bc70*/  SHF.L.U32 R2, R2, 0x8, RZ ;  /* 0x0000000802027819 */ /* 0x000fe200000006ff */
[----:B------:R-:W-:Y:S01]  /*2bc80*/  IMAD.MOV.U32 R5, RZ, RZ, R0 ;  /* 0x000000ffff057224 */ /* 0x000fe200078e0000 */
[----:B------:R-:W-:Y:S02]  /*2bc90*/  SHF.L.U32 R3, R3, 0x8, RZ ;  /* 0x0000000803037819 */ /* 0x000fe400000006ff */
[----:B------:R-:W-:Y:S02]  /*2bca0*/  MOV R14, RZ ;  /* 0x000000ff000e7202 */ /* 0x000fe40000000f00 */
[----:B------:R-:W-:Y:S02]  /*2bcb0*/  MOV R4, R16 ;  /* 0x0000001000047202 */ /* 0x000fe40000000f00 */
[----:B------:R-:W-:-:S07]  /*2bcc0*/  MOV R9, R6 ;  /* 0x0000000600097202 */ /* 0x000fce0000000f00 */
.L_x_1110:
[----:B-1----:R-:W1:Y:S01]  /*2bcd0*/  S2R R13, SR_CgaCtaId ;  /* 0x00000000000d7919 */ /* 0x002e620000008800 */
[----:B------:R-:W-:Y:S02]  /*2bce0*/  MOV R12, 0x400 ;  /* 0x00000400000c7802 */ /* 0x000fe40000000f00 */
[----:B------:R-:W-:Y:S02]  /*2bcf0*/  SHF.L.U32 R18, R5, 0x1f, RZ ;  /* 0x0000001f05127819 */ /* 0x000fe400000006ff */
[----:B-1----:R-:W-:-:S04]  /*2bd00*/  LEA R12, R13, R12, 0x18 ;  /* 0x0000000c0d0c7211 */ /* 0x002fc800078ec0ff */
[----:B------:R-:W-:-:S04]  /*2bd10*/  LEA R13, R9, R12, 0x3 ;  /* 0x0000000c090d7211 */ /* 0x000fc800078e18ff */
[----:B------:R-:W1:Y:S02]  /*2bd20*/  SYNCS.PHASECHK.TRANS64.TRYWAIT P1, [R13+URZ+0x18], R18 ;  /* 0x000018120d0075a7 */ /* 0x000e64000802017f */
[----:B-1----:R-:W-:Y:S05]  /*2bd30*/  @!P1 BRA `(.L_x_1107) ;  /* 0x00000018007c9947 */ /* 0x002fea0003800000 */
.L_x_1159:
[----:B-1----:R-:W1:Y:S01]  /*2bd40*/  @!P2 LDC R18, c[0x0][0x500] ;  /* 0x00014000ff12ab82 */ /* 0x002e620000000800 */
[----:B------:R-:W-:-:S04]  /*2bd50*/  PRMT R15, R8, 0x9910, RZ ;  /* 0x00009910080f7816 */ /* 0x000fc800000000ff */
[----:B------:R-:W-:Y:S01]  /*2bd60*/  ISETP.NE.AND P1, PT, R15, 0x2, PT ;  /* 0x000000020f00780c */ /* 0x000fe20003f25270 */
[----:B-1----:R1:W-:-:S12]  /*2bd70*/  @!P2 SYNCS.ARRIVE.TRANS64 RZ, [R13+URZ], R18 ;  /* 0x000000120dffa9a7 */ /* 0x0023d8000800003f */
[----:B------:R-:W-:Y:S05]  /*2bd80*/  @P1 BRA `(.L_x_1108) ;  /* 0x0000000000041947 */ /* 0x000fea0003800000 */
[----:B------:R-:W-:Y:S01]  /*2bd90*/  BPT.TRAP 0x1 ;  /* 0x000000040000795c */ /* 0x000fe20000300000 */
.L_x_1108:
[----:B------:R-:W-:Y:S05]  /*2bda0*/  @P0 BRA `(.L_x_1109) ;  /* 0x0000000000040947 */ /* 0x000fea0003800000 */
[----:B------:R-:W-:Y:S01]  /*2bdb0*/  BPT.TRAP 0x1 ;  /* 0x000000040000795c */ /* 0x000fe20000300000 */
.L_x_1109:
[----:B------:R-:W-:Y:S01]  /*2bdc0*/  LEA R12, R9, R12, 0xf ;  /* 0x0000000c090c7211 */ /* 0x000fe200078e78ff */
[----:B------:R-:W-:Y:S01]  /*2bdd0*/  UIADD3 UR4, UP0, UR20, 0xf0, URZ ;  /* 0x000000f014047890 */ /* 0x000fe2000ff1e03f */
[----:B------:R-:W-:Y:S01]  /*2bde0*/  R2UR UR9, R13 ;  /* 0x000000000d0972ca */ /* 0x000fe200000e0000 */
[----:B------:R-:W-:Y:S01]  /*2bdf0*/  UIADD3 UR22, UP1, UR20, 0x1f0, URZ ;  /* 0x000001f014167890 */ /* 0x000fe2000ff3e03f */
[----:B------:R-:W-:Y:S01]  /*2be00*/  R2UR UR8, R12 ;  /* 0x000000000c0872ca */ /* 0x000fe200000e0000 */
[----:B------:R-:W-:Y:S01]  /*2be10*/  UIADD3.X UR5, URZ, UR21, URZ, UP0, !UPT ;  /* 0x000000153f057290 */ /* 0x000fe200087fe43f */
[----:B------:R-:W-:Y:S01]  /*2be20*/  R2UR UR11, R3 ;  /* 0x00000000030b72ca */ /* 0x000fe200000e0000 */
[----:B------:R-:W-:Y:S01]  /*2be30*/  UIADD3.X UR23, URZ, UR21, URZ, UP1, !UPT ;  /* 0x000000153f177290 */ /* 0x000fe20008ffe43f */
[----:B------:R-:W-:Y:S01]  /*2be40*/  R2UR UR10, R14 ;  /* 0x000000000e0a72ca */ /* 0x000fe200000e0000 */
[----:B------:R-:W-:Y:S01]  /*2be50*/  UMOV UR6, 0x0 ;  /* 0x0000000000067882 */ /* 0x000fe20000000000 */
[----:B------:R-:W-:Y:S01]  /*2be60*/  R2UR UR12, R10 ;  /* 0x000000000a0c72ca */ /* 0x000fe200000e0000 */
[----:B------:R-:W-:Y:S01]  /*2be70*/  UMOV UR7, 0x10000000 ;  /* 0x1000000000077882 */ /* 0x000fe20000000000 */
[----:B------:R-:W-:Y:S01]  /*2be80*/  IADD3 R4, R4, -0x1, RZ ;  /* 0xffffffff04047810 */ /* 0x000fe20007ffe0ff */
[----:B------:R-:W-:Y:S01]  /*2be90*/  VIADD R14, R14, 0x40 ;  /* 0x000000400e0e7836 */ /* 0x000fe20000000000 */
[----:B------:R-:W-:-:S02]  /*2bea0*/  R2UR UR18, R2 ;  /* 0x00000000021272ca */ /* 0x000fc400000e0000 */
[----:B------:R-:W-:Y:S01]  /*2beb0*/  ISETP.GT.AND P3, PT, R4, 0x1, PT ;  /* 0x000000010400780c */ /* 0x000fe20003f64270 */
[----:B------:R-:W-:Y:S01]  /*2bec0*/  UIADD3 UR13, UR8, 0x8400, URZ ;  /* 0x00008400080d7890 */ /* 0x000fe2000fffe03f */
[----:B------:R-:W-:Y:S01]  /*2bed0*/  IADD3 R9, R9, 0x1, RZ ;  /* 0x0000000109097810 */ /* 0x000fe20007ffe0ff */
[----:B------:R-:W-:-:S03]  /*2bee0*/  UIADD3 UR14, UR8, 0x20400, URZ ;  /* 0x00020400080e7890 */ /* 0x000fc6000fffe03f */
[C---:B------:R-:W-:Y:S02]  /*2bef0*/  ISETP.NE.AND P1, PT, R9.reuse, 0x3, PT ;  /* 0x000000030900780c */ /* 0x040fe40003f25270 */
[----:B------:R-:W-:Y:S02]  /*2bf00*/  UMOV UR8, UR13 ;  /* 0x0000000d00087c82 */ /* 0x000fe40008000000 */
[----:B------:R2:W-:Y:S01]  /*2bf10*/  UTMALDG.3D [UR8], [UR4], desc[UR6] ;  /* 0x00000608040075b4 */ /* 0x0005e20008011000 */
[----:B------:R-:W-:Y:S02]  /*2bf20*/  SEL R12, RZ, 0x1, P1 ;  /* 0x00000001ff0c7807 */ /* 0x000fe40000800000 */
[----:B------:R-:W-:Y:S02]  /*2bf30*/  SEL R9, R9, RZ, P1 ;  /* 0x000000ff09097207 */ /* 0x000fe40000800000 */
[----:B------:R-:W-:Y:S01]  /*2bf40*/  LOP3.LUT R5, R5, R12, RZ, 0x3c, !PT ;  /* 0x0000000c05057212 */ /* 0x000fe200078e3cff */
[----:B--2---:R-:W-:Y:S01]  /*2bf50*/  UMOV UR8, UR14 ;  /* 0x0000000e00087c82 */ /* 0x004fe20008000000 */
[----:B------:R-:W-:-:S02]  /*2bf60*/  UMOV UR11, UR18 ;  /* 0x00000012000b7c82 */ /* 0x000fc40008000000 */
[----:B------:R2:W-:Y:S02]  /*2bf70*/  UTMALDG.3D [UR8], [UR22], desc[UR6] ;  /* 0x00000608160075b4 */ /* 0x0005e40008011000 */
[----:B--2---:R-:W-:Y:S05]  /*2bf80*/  @P3 BRA `(.L_x_1110) ;  /* 0xfffffffc00503947 */ /* 0x004fea000383ffff */
.L_x_1106:
[----:B------:R-:W-:Y:S05]  /*2bf90*/  BSYNC B1 ;  /* 0x0000000000017941 */ /* 0x000fea0003800000 */
.L_x_1105:
[----:B------:R-:W2:Y:S01]  /*2bfa0*/  LDL.LU R15, [R1+0x204] ;  /* 0x00020400010f7983 */ /* 0x000ea20000300800 */
[----:B------:R-:W-:Y:S01]  /*2bfb0*/  LOP3.LUT P1, RZ, R11, 0xff, RZ, 0xc0, !PT ;  /* 0x000000ff0bff7812 */ /* 0x000fe2000782c0ff */
[----:B------:R-:W-:Y:S02]  /*2bfc0*/  ULDC.64 UR4, c[0x0][0x8f8] ;  /* 0x00023e0000047ab9 */ /* 0x000fe40000000a00 */
[----:B------:R-:W3:Y:S01]  /*2bfd0*/  LDL.LU R12, [R1+0x200] ;  /* 0x00020000010c7983 */ /* 0x000ee20000300800 */
[C---:B------:R-:W-:Y:S01]  /*2bfe0*/  IADD3 R6, R7.reuse, R6, RZ ;  /* 0x0000000607067210 */ /* 0x040fe20007ffe0ff */
[----:B------:R-:W-:Y:S01]  /*2bff0*/  BSSY B1, `(.L_x_1111) ;  /* 0x0000070000017945 */ /* 0x000fe20003800000 */
[----:B------:R-:W-:Y:S02]  /*2c000*/  ISETP.GE.U32.AND P3, PT, R7, 0x3, PT ;  /* 0x000000030700780c */ /* 0x000fe40003f66070 */
[----:B------:R-:W-:Y:S02]  /*2c010*/  MOV R10, 0xffffffff ;  /* 0xffffffff000a7802 */ /* 0x000fe40000000f00 */
[----:B------:R-:W-:-:S02]  /*2c020*/  PRMT R4, RZ, 0x7610, R4 ;  /* 0x00007610ff047816 */ /* 0x000fc40000000004 */
[----:B------:R-:W-:Y:S01]  /*2c030*/  PRMT R11, RZ, 0x7610, R11 ;  /* 0x00007610ff0b7816 */ /* 0x000fe2000000000b */
[----:B------:R-:W4:Y:S01]  /*2c040*/  @P1 S2R R3, SR_CgaCtaId ;  /* 0x0000000000031919 */ /* 0x000f220000008800 */
[----:B------:R-:W-:-:S04]  /*2c050*/  @P1 MOV R2, 0x400 ;  /* 0x0000040000021802 */ /* 0x000fc80000000f00 */
[----:B----4-:R-:W-:-:S04]  /*2c060*/  @P1 LEA R2, R3, R2, 0x18 ;  /* 0x0000000203021211 */ /* 0x010fc800078ec0ff */
[----:B------:R4:W-:Y:S01]  /*2c070*/  @P1 SYNCS.ARRIVE.TRANS64.A1T0 RZ, [R2+URZ+0x78], RZ ;  /* 0x000078ff02ff19a7 */ /* 0x0009e2000810003f */
[----:B------:R-:W-:-:S04]  /*2c080*/  ISETP.GT.U32.AND P1, PT, R6, 0x2, PT ;  /* 0x000000020600780c */ /* 0x000fc80003f24070 */
[----:B------:R-:W-:Y:S01]  /*2c090*/  ISETP.LT.U32.AND P1, PT, R7, 0x3, P1 ;  /* 0x000000030700780c */ /* 0x000fe20000f21070 */
[----:B----4-:R-:W-:Y:S01]  /*2c0a0*/  IMAD.WIDE.U32 R2, R6, -0x55555555, RZ ;  /* 0xaaaaaaab06027825 */ /* 0x010fe200078e00ff */
[----:B------:R-:W-:-:S04]  /*2c0b0*/  MOV R2, 0xffffffff ;  /* 0xffffffff00027802 */ /* 0x000fc80000000f00 */
[----:B------:R-:W-:Y:S02]  /*2c0c0*/  SHF.R.U32.HI R5, RZ, 0x1, R3 ;  /* 0x00000001ff057819 */ /* 0x000fe40000011603 */
[----:B------:R-:W-:-:S03]  /*2c0d0*/  SEL R3, RZ, 0x1, !P1 ;  /* 0x00000001ff037807 */ /* 0x000fc60004800000 */
[----:B------:R-:W-:Y:S01]  /*2c0e0*/  IMAD R6, R5, -0x3, R6 ;  /* 0xfffffffd05067824 */ /* 0x000fe200078e0206 */
[----:B------:R-:W-:Y:S02]  /*2c0f0*/  LOP3.LUT R0, R0, R3, RZ, 0x3c, !PT ;  /* 0x0000000300007212 */ /* 0x000fe400078e3cff */
[----:B------:R-:W-:Y:S02]  /*2c100*/  MOV R3, 0xffffffff ;  /* 0xffffffff00037802 */ /* 0x000fe40000000f00 */
[----:B------:R-:W-:Y:S02]  /*2c110*/  @P3 LOP3.LUT R0, R0, 0x1, R5, 0x78, !PT ;  /* 0x0000000100003812 */ /* 0x000fe400078e7805 */
        /* <DEDUP_REMOVED lines=8> */
[----:B------:R-:W3:Y:S01]  /*2c1a0*/  LDC R17, c[0x0][0x904] ;  /* 0x00024100ff117b82 */ /* 0x000ee20000000800 */
[----:B------:R-:W-:Y:S01]  /*2c1b0*/  ULDC UR4, c[0x0][0x150] ;  /* 0x0000540000047ab9 */ /* 0x000fe20000000800 */
[----:B------:R-:W-:Y:S01]  /*2c1c0*/  ULDC UR7, c[0x0][0x8d8] ;  /* 0x0002360000077ab9 */ /* 0x000fe20000000800 */
[----:B------:R-:W4:Y:S05]  /*2c1d0*/  S2R R2, SR_CTAID.Y ;  /* 0x0000000000027919 */ /* 0x000f2a0000002600 */
[----:B------:R-:W5:Y:S08]  /*2c1e0*/  LDC R4, c[0x0][0x144] ;  /* 0x00005100ff047b82 */ /* 0x000f700000000800 */
[----:B-1----:R-:W1:Y:S01]  /*2c1f0*/  LDC R13, c[0x0][0x148] ;  /* 0x00005200ff0d7b82 */ /* 0x002e620000000800 */
[----:B---3--:R-:W-:-:S02]  /*2c200*/  ISETP.NE.AND P4, PT, R17, 0x1, PT ;  /* 0x000000011100780c */ /* 0x008fc40003f85270 */
[----:B--2---:R-:W-:Y:S02]  /*2c210*/  I2FP.F32.U32 R3, R9 ;  /* 0x0000000900037245 */ /* 0x004fe40000201000 */
[----:B----4-:R-:W-:-:S03]  /*2c220*/  I2FP.F32.U32 R5, R2 ;  /* 0x0000000200057245 */ /* 0x010fc60000201000 */
[----:B------:R-:W-:Y:S01]  /*2c230*/  FMUL R3, R3, UR4 ;  /* 0x0000000403037c20 */ /* 0x000fe20008400000 */
[----:B------:R-:W-:Y:S02]  /*2c240*/  ULDC UR4, c[0x0][0x154] ;  /* 0x0000550000047ab9 */ /* 0x000fe40000000800 */
[----:B------:R-:W-:Y:S01]  /*2c250*/  FMUL R10, R5, UR4 ;  /* 0x00000004050a7c20 */ /* 0x000fe20008400000 */
[----:B------:R-:W-:Y:S02]  /*2c260*/  ULDC.64 UR4, c[0x0][0x8d0] ;  /* 0x0002340000047ab9 */ /* 0x000fe40000000a00 */
[----:B------:R-:W2:Y:S01]  /*2c270*/  F2I.U32.TRUNC.NTZ R3, R3 ;  /* 0x0000000300037305 */ /* 0x000ea2000020f000 */
[----:B------:R-:W-:-:S04]  /*2c280*/  ISETP.NE.U32.AND P1, PT, RZ, UR4, PT ;  /* 0x00000004ff007c0c */ /* 0x000fc8000bf25070 */
[----:B------:R-:W-:-:S03]  /*2c290*/  ISETP.NE.AND.EX P1, PT, RZ, UR5, PT, P1 ;  /* 0x00000005ff007c0c */ /* 0x000fc6000bf25310 */
[----:B------:R-:W3:Y:S01]  /*2c2a0*/  F2I.U32.TRUNC.NTZ R10, R10 ;  /* 0x0000000a000a7305 */ /* 0x000ee2000020f000 */
[----:B--2---:R-:W-:Y:S02]  /*2c2b0*/  IADD3 R5, -R3, RZ, RZ ;  /* 0x000000ff03057210 */ /* 0x004fe40007ffe1ff */
[----:B------:R-:W-:-:S03]  /*2c2c0*/  MOV R3, R15 ;  /* 0x0000000f00037202 */ /* 0x000fc60000000f00 */
[----:B-----5:R-:W-:Y:S02]  /*2c2d0*/  IMAD R9, R4, R5, R9 ;  /* 0x0000000504097224 */ /* 0x020fe400078e0209 */
[----:B---3--:R-:W-:-:S04]  /*2c2e0*/  IMAD.MOV R4, RZ, RZ, -R10 ;  /* 0x000000ffff047224 */ /* 0x008fc800078e0a0a */
[----:B-1----:R-:W-:Y:S01]  /*2c2f0*/  @P4 IMAD R9, R13, R4, R2 ;  /* 0x000000040d094224 */ /* 0x002fe200078e0202 */
[----:B------:R-:W-:Y:S01]  /*2c300*/  MOV R2, R12 ;  /* 0x0000000c00027202 */ /* 0x000fe20000000f00 */
[----:B------:R-:W-:Y:S06]  /*2c310*/  @!P1 BRA `(.L_x_1113) ;  /* 0x0000000000289947 */ /* 0x000fec0003800000 */
[----:B------:R-:W-:Y:S02]  /*2c320*/  ULDC UR6, c[0x0][0x8dc] ;  /* 0x0002370000067ab9 */ /* 0x000fe40000000800 */
[----:B------:R-:W-:-:S04]  /*2c330*/  IADD3 R3, P1, R12, UR6, RZ ;  /* 0x000000060c037c10 */ /* 0x000fc8000ff3e0ff */
[----:B------:R-:W-:-:S05]  /*2c340*/  IADD3.X R13, RZ, R15, RZ, P1, !PT ;  /* 0x0000000fff0d7210 */ /* 0x000fca0000ffe4ff */
[----:B------:R-:W-:-:S04]  /*2c350*/  IMAD.WIDE.U32 R4, R13, UR4, RZ ;  /* 0x000000040d047c25 */ /* 0x000fc8000f8e00ff */
[----:B------:R-:W-:-:S04]  /*2c360*/  IMAD.WIDE.U32 R4, P1, R3, UR5, R4 ;  /* 0x0000000503047c25 */ /* 0x000fc8000f820004 */
[----:B------:R-:W-:Y:S01]  /*2c370*/  IMAD.WIDE.U32 R2, R3, UR4, RZ ;  /* 0x0000000403027c25 */ /* 0x000fe2000f8e00ff */
[----:B------:R-:W-:-:S04]  /*2c380*/  MOV R2, R5 ;  /* 0x0000000500027202 */ /* 0x000fc80000000f00 */
[----:B------:R-:W-:Y:S02]  /*2c390*/  IADD3 RZ, P3, R3, R4, RZ ;  /* 0x0000000403ff7210 */ /* 0x000fe40007f7e0ff */
[----:B------:R-:W-:-:S03]  /*2c3a0*/  IADD3.X R3, RZ, RZ, RZ, P1, !PT ;  /* 0x000000ffff037210 */ /* 0x000fc60000ffe4ff */
[----:B------:R-:W-:-:S08]  /*2c3b0*/  IMAD.WIDE.U32.X R2, R13, UR5, R2, P3 ;  /* 0x000000050d027c25 */ /* 0x000fd000098e0402 */
.L_x_1113:
[--C-:B------:R-:W-:Y:S01]  /*2c3c0*/  SHF.R.U64 R10, R2, UR7, R3.reuse ;  /* 0x00000007020a7c19 */ /* 0x100fe20008001203 */
[----:B------:R-:W-:Y:S01]  /*2c3d0*/  ULDC.64 UR4, c[0x0][0x8c8] ;  /* 0x0002320000047ab9 */ /* 0x000fe20000000a00 */
[----:B------:R-:W-:Y:S01]  /*2c3e0*/  SHF.R.U32.HI R2, RZ, UR7, R3 ;  /* 0x00000007ff027c19 */ /* 0x000fe20008011603 */
[----:B------:R-:W-:Y:S01]  /*2c3f0*/  ULDC.64 UR6, c[0x0][0x8e8] ;  /* 0x00023a0000067ab9 */ /* 0x000fe20000000a00 */
[----:B------:R-:W-:Y:S02]  /*2c400*/  IADD3 R13, P1, RZ, -R10, RZ ;  /* 0x8000000aff0d7210 */ /* 0x000fe40007f3e0ff */
[----:B------:R-:W-:-:S03]  /*2c410*/  MOV R3, R15 ;  /* 0x0000000f00037202 */ /* 0x000fc60000000f00 */
[----:B------:R-:W-:Y:S01]  /*2c420*/  IMAD.X R2, RZ, RZ, ~R2, P1 ;  /* 0x000000ffff027224 */ /* 0x000fe200008e0e02 */
[----:B------:R-:W-:-:S03]  /*2c430*/  ISETP.NE.U32.AND P1, PT, RZ, UR6, PT ;  /* 0x00000006ff007c0c */ /* 0x000fc6000bf25070 */
[----:B------:R-:W-:Y:S01]  /*2c440*/  IMAD R2, R2, UR4, RZ ;  /* 0x0000000402027c24 */ /* 0x000fe2000f8e02ff */
[----:B------:R-:W-:-:S03]  /*2c450*/  ISETP.NE.AND.EX P1, PT, RZ, UR7, PT, P1 ;  /* 0x00000007ff007c0c */ /* 0x000fc6000bf25310 */
[----:B------:R-:W-:Y:S01]  /*2c460*/  IMAD R5, R13, UR5, R2 ;  /* 0x000000050d057c24 */ /* 0x000fe2000f8e0202 */
[----:B------:R-:W-:-:S05]  /*2c470*/  MOV R2, R12 ;  /* 0x0000000c00027202 */ /* 0x000fca0000000f00 */
[----:B------:R-:W-:Y:S01]  /*2c480*/  IMAD.WIDE.U32 R2, R13, UR4, R2 ;  /* 0x000000040d027c25 */ /* 0x000fe2000f8e0002 */
[----:B------:R-:W-:-:S04]  /*2c490*/  ULDC UR4, c[0x0][0x8c0] ;  /* 0x0002300000047ab9 */ /* 0x000fc80000000800 */
[----:B------:R-:W-:-:S04]  /*2c4a0*/  IADD3 R3, R3, R5, RZ ;  /* 0x0000000503037210 */ /* 0x000fc80007ffe0ff */
[--C-:B------:R-:W-:Y:S02]  /*2c4b0*/  SHF.R.U64 R12, R2, UR4, R3.reuse ;  /* 0x00000004020c7c19 */ /* 0x100fe40008001203 */
[----:B------:R-:W-:Y:S01]  /*2c4c0*/  SHF.R.U32.HI R3, RZ, UR4, R3 ;  /* 0x00000004ff037c19 */ /* 0x000fe20008011603 */
[----:B------:R-:W-:-:S03]  /*2c4d0*/  ULDC UR4, c[0x0][0x8b0] ;  /* 0x00022c0000047ab9 */ /* 0x000fc60000000800 */
[--C-:B------:R-:W-:Y:S02]  /*2c4e0*/  SHF.R.U64 R13, R12, UR4, R3.reuse ;  /* 0x000000040c0d7c19 */ /* 0x100fe40008001203 */
[----:B------:R-:W-:Y:S01]  /*2c4f0*/  SHF.R.U32.HI R2, RZ, UR4, R3 ;  /* 0x00000004ff027c19 */ /* 0x000fe20008011603 */
[----:B------:R-:W-:-:S03]  /*2c500*/  ULDC UR4, c[0x0][0x900] ;  /* 0x0002400000047ab9 */ /* 0x000fc60000000800 */
[--C-:B------:R-:W-:Y:S02]  /*2c510*/  SHF.R.U64 R14, R13, UR4, R2.reuse ;  /* 0x000000040d0e7c19 */ /* 0x100fe40008001202 */
[----:B------:R-:W-:Y:S02]  /*2c520*/  SHF.R.U32.HI R15, RZ, UR4, R2 ;  /* 0x00000004ff0f7c19 */ /* 0x000fe40008011602 */
[----:B------:R-:W-:Y:S02]  /*2c530*/  MOV R2, R14 ;  /* 0x0000000e00027202 */ /* 0x000fe40000000f00 */
[----:B------:R-:W-:Y:S01]  /*2c540*/  MOV R3, R15 ;  /* 0x0000000f00037202 */ /* 0x000fe20000000f00 */
[----:B------:R-:W-:Y:S06]  /*2c550*/  @!P1 BRA `(.L_x_1114) ;  /* 0x0000000000289947 */ /* 0x000fec0003800000 */
[----:B------:R-:W-:Y:S02]  /*2c560*/  ULDC UR4, c[0x0][0x8f4] ;  /* 0x00023d0000047ab9 */ /* 0x000fe40000000800 */
[----:B------:R-:W-:-:S05]  /*2c570*/  IADD3 R3, P1, R14, UR4, RZ ;  /* 0x000000040e037c10 */ /* 0x000fca000ff3e0ff */
[----:B------:R-:W-:-:S04]  /*2c580*/  IMAD.X R15, RZ, RZ, R15, P1 ;  /* 0x000000ffff0f7224 */ /* 0x000fc800008e060f */
[----:B------:R-:W-:-:S04]  /*2c590*/  IMAD.WIDE.U32 R4, R15, UR6, RZ ;  /* 0x000000060f047c25 */ /* 0x000fc8000f8e00ff */
[----:B------:R-:W-:-:S04]  /*2c5a0*/  IMAD.WIDE.U32 R4, P1, R3, UR7, R4 ;  /* 0x0000000703047c25 */ /* 0x000fc8000f820004 */
[----:B------:R-:W-:Y:S01]  /*2c5b0*/  IMAD.WIDE.U32 R2, R3, UR6, RZ ;  /* 0x0000000603027c25 */ /* 0x000fe2000f8e00ff */
[----:B------:R-:W-:-:S04]  /*2c5c0*/  MOV R2, R5 ;  /* 0x0000000500027202 */ /* 0x000fc80000000f00 */
[----:B------:R-:W-:Y:S02]  /*2c5d0*/  IADD3 RZ, P3, R3, R4, RZ ;  /* 0x0000000403ff7210 */ /* 0x000fe40007f7e0ff */
[----:B------:R-:W-:-:S03]  /*2c5e0*/  IADD3.X R3, RZ, RZ, RZ, P1, !PT ;  /* 0x000000ffff037210 */ /* 0x000fc60000ffe4ff */
[----:B------:R-:W-:-:S08]  /*2c5f0*/  IMAD.WIDE.U32.X R2, R15, UR7, R2, P3 ;  /* 0x000000070f027c25 */ /* 0x000fd000098e0402 */
.L_x_1114:
[----:B------:R-:W-:Y:S01]  /*2c600*/  ULDC UR4, c[0x0][0x8f0] ;  /* 0x00023c0000047ab9 */ /* 0x000fe20000000800 */
[----:B------:R-:W-:Y:S02]  /*2c610*/  LOP3.LUT R13, R13, UR16, RZ, 0xc0, !PT ;  /* 0x000000100d0d7c12 */ /* 0x000fe4000f8ec0ff */
[----:B------:R-:W-:Y:S01]  /*2c620*/  SHF.R.U64 R2, R2, UR4, R3 ;  /* 0x0000000402027c19 */ /* 0x000fe20008001203 */
[----:B------:R-:W-:-:S03]  /*2c630*/  ULDC UR4, c[0x0][0x8e0] ;  /* 0x0002380000047ab9 */ /* 0x000fc60000000800 */
[C---:B------:R-:W-:Y:S01]  /*2c640*/  IADD3 R3, -R2.reuse, RZ, RZ ;  /* 0x000000ff02037210 */ /* 0x040fe20007ffe1ff */
[----:B------:R-:W-:-:S04]  /*2c650*/  IMAD R4, R2, UR17, R13 ;  /* 0x0000001102047c24 */ /* 0x000fc8000f8e020d */
[----:B------:R-:W-:Y:S01]  /*2c660*/  IMAD R14, R3, UR4, R14 ;  /* 0x00000004030e7c24 */ /* 0x000fe2000f8e020e */
[----:B------:R-:W-:Y:S01]  /*2c670*/  ULDC UR4, c[0x0][0x8b8] ;  /* 0x00022e0000047ab9 */ /* 0x000fe20000000800 */
[----:B------:R-:W-:Y:S01]  /*2c680*/  LOP3.LUT R3, R12, UR15, RZ, 0xc0, !PT ;  /* 0x0000000f0c037c12 */ /* 0x000fe2000f8ec0ff */
[----:B------:R-:W-:Y:S01]  /*2c690*/  IMAD R9, R4, UR4, R9 ;  /* 0x0000000404097c24 */ /* 0x000fe2000f8e0209 */
[----:B------:R-:W-:Y:S01]  /*2c6a0*/  ULDC UR4, c[0x0][0x8a8] ;  /* 0x00022a0000047ab9 */ /* 0x000fe20000000800 */
[----:B------:R-:W-:Y:S02]  /*2c6b0*/  MOV R4, 0x1 ;  /* 0x0000000100047802 */ /* 0x000fe40000000f00 */
[----:B------:R-:W-:-:S05]  /*2c6c0*/  IMAD R14, R14, UR4, R3 ;  /* 0x000000040e0e7c24 */ /* 0x000fca000f8e0203 */
[----:B------:R-:W-:Y:S02]  /*2c6d0*/  SEL R2, R14, R9, !P4 ;  /* 0x000000090e027207 */ /* 0x000fe40006000000 */
[----:B------:R-:W-:-:S07]  /*2c6e0*/  SEL R3, R9, R14, !P4 ;  /* 0x0000000e09037207 */ /* 0x000fce0006000000 */
.L_x_1112:
[----:B------:R-:W-:Y:S05]  /*2c6f0*/  BSYNC B1 ;  /* 0x0000000000017941 */ /* 0x000fea0003800000 */
.L_x_1111:
[----:B------:R-:W-:-:S13]  /*2c700*/  LOP3.LUT P1, RZ, R4, 0xff, RZ, 0xc0, !PT ;  /* 0x000000ff04ff7812 */ /* 0x000fda000782c0ff */
[----:B------:R-:W-:Y:S05]  /*2c710*/  @P1 BRA `(.L_x_1115) ;  /* 0xfffffff400381947 */ /* 0x000fea000383ffff */
[----:B------:R-:W-:Y:S05]  /*2c720*/  BSYNC B0 ;  /* 0x0000000000007941 */ /* 0x000fea0003800000 */
.L_x_1103:
[----:B------:R-:W-:-:S03]  /*2c730*/  UMOV UR4, 0xffffffff ;  /* 0xffffffff00047882 */ /* 0x000fc60000000000 */
[----:B------:R-:W-:Y:S05]  /*2c740*/  BRA.DIV UR4, `(.L_x_1116) ;  /* 0x00000012040c7947 */ /* 0x000fea000b800000 */
[----:B------:R-:W-:-:S13]  /*2c750*/  ELECT P6, URZ, PT ;  /* 0x00000000003f782f */ /* 0x000fda00038c0000 */
.L_x_1162:
[----:B------:R-:W-:Y:S05]  /*2c760*/  @!P6 BRA `(.L_x_10) ;  /* 0x000000000084e947 */ /* 0x000fea0003800000 */
[----:B------:R-:W2:Y:S02]  /*2c770*/  LDL.LU R2, [R1+0x208] ;  /* 0x0002080001027983 */ /* 0x000ea40000300800 */
[----:B--2---:R-:W-:-:S04]  /*2c780*/  LOP3.LUT R2, R2, 0x2, RZ, 0xfc, !PT ;  /* 0x0000000202027812 */ /* 0x004fc800078efcff */
[----:B------:R-:W-:-:S13]  /*2c790*/  ISETP.NE.AND P0, PT, R2, 0x3, PT ;  /* 0x000000030200780c */ /* 0x000fda0003f05270 */
[----:B------:R-:W-:Y:S05]  /*2c7a0*/  @!P0 BRA `(.L_x_1117) ;  /* 0x0000000000048947 */ /* 0x000fea0003800000 */
[----:B------:R-:W-:Y:S01]  /*2c7b0*/  BPT.TRAP 0x1 ;  /* 0x000000040000795c */ /* 0x000fe20000300000 */
.L_x_1117:
[----:B------:R-:W2:Y:S01]  /*2c7c0*/  S2R R3, SR_CgaCtaId ;  /* 0x0000000000037919 */ /* 0x000ea20000008800 */
[----:B------:R-:W-:-:S04]  /*2c7d0*/  MOV R2, 0x400 ;  /* 0x0000040000027802 */ /* 0x000fc80000000f00 */
[----:B--2---:R-:W-:Y:S02]  /*2c7e0*/  LEA R3, R3, R2, 0x18 ;  /* 0x0000000203037211 */ /* 0x004fe400078ec0ff */
[----:B------:R-:W-:Y:S02]  /*2c7f0*/  SHF.L.U32 R2, R0, 0x1f, RZ ;  /* 0x0000001f00027819 */ /* 0x000fe400000006ff */
[----:B------:R-:W-:-:S05]  /*2c800*/  IADD3 R3, R3, 0x18, RZ ;  /* 0x0000001803037810 */ /* 0x000fca0007ffe0ff */
[----:B------:R-:W-:-:S04]  /*2c810*/  IMAD R5, R6, 0x8, R3 ;  /* 0x0000000806057824 */ /* 0x000fc800078e0203 */
[----:B------:R-:W2:Y:S02]  /*2c820*/  SYNCS.PHASECHK.TRANS64.TRYWAIT P0, [R5+URZ], R2 ;  /* 0x00000002050075a7 */ /* 0x000ea4000800017f */
[----:B--2---:R-:W-:Y:S05]  /*2c830*/  @!P0 BRA `(.L_x_1118) ;  /* 0x0000000c00f08947 */ /* 0x004fea0003800000 */
.L_x_1163:
[----:B------:R-:W-:-:S04]  /*2c840*/  IADD3 R6, R6, 0x1, RZ ;  /* 0x0000000106067810 */ /* 0x000fc80007ffe0ff */
[----:B------:R-:W-:-:S04]  /*2c850*/  ISETP.NE.AND P0, PT, R6, 0x3, PT ;  /* 0x000000030600780c */ /* 0x000fc80003f05270 */
[----:B--2---:R-:W-:Y:S02]  /*2c860*/  SEL R5, RZ, 0x1, P0 ;  /* 0x00000001ff057807 */ /* 0x004fe40000000000 */
[----:B------:R-:W-:Y:S02]  /*2c870*/  SEL R6, R6, RZ, P0 ;  /* 0x000000ff06067207 */ /* 0x000fe40000000000 */
[----:B------:R-:W-:Y:S02]  /*2c880*/  LOP3.LUT R5, R0, R5, RZ, 0x3c, !PT ;  /* 0x0000000500057212 */ /* 0x000fe400078e3cff */
[----:B------:R-:W-:Y:S02]  /*2c890*/  LEA R7, R6, R3, 0x3 ;  /* 0x0000000306077211 */ /* 0x000fe400078e18ff */
[----:B------:R-:W-:-:S04]  /*2c8a0*/  SHF.L.U32 R0, R5, 0x1f, RZ ;  /* 0x0000001f05007819 */ /* 0x000fc800000006ff */
[----:B------:R-:W2:Y:S02]  /*2c8b0*/  SYNCS.PHASECHK.TRANS64.TRYWAIT P0, [R7+URZ], R0 ;  /* 0x00000000070075a7 */ /* 0x000ea4000800017f */
[----:B--2---:R-:W-:Y:S05]  /*2c8c0*/  @!P0 BRA `(.L_x_1119) ;  /* 0x0000000c00e08947 */ /* 0x004fea0003800000 */
.L_x_1164:
[----:B--2---:R-:W-:-:S04]  /*2c8d0*/  IADD3 R0, R6, 0x1, RZ ;  /* 0x0000000106007810 */ /* 0x004fc80007ffe0ff */
[----:B------:R-:W-:-:S04]  /*2c8e0*/  ISETP.NE.AND P0, PT, R0, 0x3, PT ;  /* 0x000000030000780c */ /* 0x000fc80003f05270 */
[----:B------:R-:W-:Y:S02]  /*2c8f0*/  SEL R2, RZ, 0x1, P0 ;  /* 0x00000001ff027807 */ /* 0x000fe40000000000 */
[----:B------:R-:W-:Y:S02]  /*2c900*/  SEL R0, R0, RZ, P0 ;  /* 0x000000ff00007207 */ /* 0x000fe40000000000 */
[----:B------:R-:W-:Y:S02]  /*2c910*/  LOP3.LUT R2, R5, R2, RZ, 0x3c, !PT ;  /* 0x0000000205027212 */ /* 0x000fe400078e3cff */
[----:B------:R-:W-:Y:S02]  /*2c920*/  LEA R3, R0, R3, 0x3 ;  /* 0x0000000300037211 */ /* 0x000fe400078e18ff */
[----:B------:R-:W-:-:S07]  /*2c930*/  SHF.L.U32 R0, R2, 0x1f, RZ ;  /* 0x0000001f02007819 */ /* 0x000fce00000006ff */
.L_x_1120:
[----:B--2---:R2:W3:Y:S02]  /*2c940*/  SYNCS.PHASECHK.TRANS64.TRYWAIT P0, [R3+URZ], R0 ;  /* 0x00000000030075a7 */ /* 0x0044e4000800017f */
[----:B---3--:R-:W-:Y:S05]  /*2c950*/  @!P0 NANOSLEEP.SYNCS 0x989680 ;  /* 0x009896800000895d */ /* 0x008fea0003900000 */
[----:B------:R-:W3:Y:S02]  /*2c960*/  @!P0 SYNCS.PHASECHK.TRANS64 P0, [R3+URZ], R0 ;  /* 0x00000000030085a7 */ /* 0x000ee4000800007f */
[----:B---3--:R-:W-:Y:S05]  /*2c970*/  @!P0 BRA `(.L_x_1120) ;  /* 0xfffffffc00f08947 */ /* 0x008fea000383ffff */
.L_x_10:
[----:B------:R-:W-:Y:S05]  /*2c980*/  BSYNC B6 ;  /* 0x0000000000067941 */ /* 0x000fea0003800000 */
.L_x_8:
[----:B------:R-:W-:Y:S05]  /*2c990*/  EXIT ;  /* 0x000000000000794d */ /* 0x000fea0003800000 */
.L_x_23:
[----:B--2---:R2:W3:Y:S02]  /*2c9a0*/  SYNCS.PHASECHK.TRANS64.TRYWAIT P1, [R3+URZ], R0 ;  /* 0x00000000030075a7 */ /* 0x0044e4000802017f */
[----:B---3--:R-:W-:Y:S05]  /*2c9b0*/  @!P1 NANOSLEEP.SYNCS 0x989680 ;  /* 0x009896800000995d */ /* 0x008fea0003900000 */
[----:B------:R-:W3:Y:S02]  /*2c9c0*/  @!P1 SYNCS.PHASECHK.TRANS64 P1, [R3+URZ], R0 ;  /* 0x00000000030095a7 */ /* 0x000ee4000802007f */
[----:B---3--:R-:W-:Y:S05]  /*2c9d0*/  @!P1 BRA `(.L_x_23) ;  /* 0xfffffffc00f09947 */ /* 0x008fea000383ffff */
[----:B------:R-:W-:Y:S05]  /*2c9e0*/  BRA `(.L_x_22) ;  /* 0xfffffd4c00887947 */ /* 0x000fea000383ffff */
.L_x_28:
[----:B--2---:R-:W-:-:S04]  /*2c9f0*/  MOV R4, UR8 ;  /* 0x0000000800047c02 */ /* 0x004fc80008000f00 */
[----:B------:R2:W3:Y:S03]  /*2ca00*/  SYNCS.PHASECHK.TRANS64.TRYWAIT P1, [R4+URZ], R3 ;  /* 0x00000003040075a7 */ /* 0x0004e6000802017f */
[----:B---3--:R-:W-:Y:S05]  /*2ca10*/  @!P1 NANOSLEEP.SYNCS 0x989680 ;  /* 0x009896800000995d */ /* 0x008fea0003900000 */
[----:B------:R-:W3:Y:S02]  /*2ca20*/  @!P1 SYNCS.PHASECHK.TRANS64 P1, [R4+URZ], R3 ;  /* 0x00000003040095a7 */ /* 0x000ee4000802007f */
[----:B---3--:R-:W-:Y:S05]  /*2ca30*/  @!P1 BRA `(.L_x_28) ;  /* 0xfffffffc00ec9947 */ /* 0x008fea000383ffff */
[----:B------:R-:W-:Y:S05]  /*2ca40*/  BRA `(.L_x_27) ;  /* 0xfffffd8400287947 */ /* 0x000fea000383ffff */
.L_x_49:
[----:B-1----:R-:W-:-:S04]  /*2ca50*/  IMAD.U32 R3, RZ, RZ, UR49 ;  /* 0x00000031ff037e24 */ /* 0x002fc8000f8e00ff */
[----:B------:R1:W2:Y:S03]  /*2ca60*/  SYNCS.PHASECHK.TRANS64.TRYWAIT P2, [R3+URZ+0x30], R0 ;  /* 0x00003000030075a7 */ /* 0x0002a6000804017f */
[----:B--2---:R-:W-:Y:S05]  /*2ca70*/  @!P2 NANOSLEEP.SYNCS 0x989680 ;  /* 0x009896800000a95d */ /* 0x004fea0003900000 */
[----:B------:R-:W2:Y:S02]  /*2ca80*/  @!P2 SYNCS.PHASECHK.TRANS64 P2, [R3+URZ+0x30], R0 ;  /* 0x000030000300a5a7 */ /* 0x000ea4000804007f */
[----:B--2---:R-:W-:Y:S05]  /*2ca90*/  @!P2 BRA `(.L_x_49) ;  /* 0xfffffffc00eca947 */ /* 0x004fea000383ffff */
[----:B------:R-:W-:Y:S05]  /*2caa0*/  BRA `(.L_x_1121) ;  /* 0xfffffdcc00ec7947 */ /* 0x000fea000383ffff */
.L_x_108:
[----:B-1----:R1:W2:Y:S02]  /*2cab0*/  SYNCS.PHASECHK.TRANS64.TRYWAIT P2, [R0+URZ+0x30], R2 ;  /* 0x00003002000075a7 */ /* 0x0022a4000804017f */
[----:B--2---:R-:W-:Y:S05]  /*2cac0*/  @!P2 NANOSLEEP.SYNCS 0x989680 ;  /* 0x009896800000a95d */ /* 0x004fea0003900000 */
[----:B------:R-:W2:Y:S02]  /*2cad0*/  @!P2 SYNCS.PHASECHK.TRANS64 P2, [R0+URZ+0x30], R2 ;  /* 0x000030020000a5a7 */ /* 0x000ea4000804007f */
[----:B--2---:R-:W-:Y:S05]  /*2cae0*/  @!P2 BRA `(.L_x_108) ;  /* 0xfffffffc00f0a947 */ /* 0x004fea000383ffff */
[----:B------:R-:W-:Y:S05]  /*2caf0*/  BRA `(.L_x_1122) ;  /* 0xfffffdf000147947 */ /* 0x000fea000383ffff */
.L_x_166:
[----:B-1----:R1:W2:Y:S02]  /*2cb00*/  SYNCS.PHASECHK.TRANS64.TRYWAIT P2, [R0+URZ+0x30], R2 ;  /* 0x00003002000075a7 */ /* 0x0022a4000804017f */
[----:B--2---:R-:W-:Y:S05]  /*2cb10*/  @!P2 NANOSLEEP.SYNCS 0x989680 ;  /* 0x009896800000a95d */ /* 0x004fea0003900000 */
[----:B------:R-:W2:Y:S02]  /*2cb20*/  @!P2 SYNCS.PHASECHK.TRANS64 P2, [R0+URZ+0x30], R2 ;  /* 0x000030020000a5a7 */ /* 0x000ea4000804007f */
[----:B--2---:R-:W-:Y:S05]  /*2cb30*/  @!P2 BRA `(.L_x_166) ;  /* 0xfffffffc00f0a947 */ /* 0x004fea000383ffff */
[----:B------:R-:W-:Y:S05]  /*2cb40*/  BRA `(.L_x_1123) ;  /* 0xfffffe0c00887947 */ /* 0x000fea000383ffff */
.L_x_224:
[----:B-1----:R1:W2:Y:S02]  /*2cb50*/  SYNCS.PHASECHK.TRANS64.TRYWAIT P2, [R0+URZ+0x30], R2 ;  /* 0x00003002000075a7 */ /* 0x0022a4000804017f */
[----:B--2---:R-:W-:Y:S05]  /*2cb60*/  @!P2 NANOSLEEP.SYNCS 0x989680 ;  /* 0x009896800000a95d */ /* 0x004fea0003900000 */
[----:B------:R-:W2:Y:S02]  /*2cb70*/  @!P2 SYNCS.PHASECHK.TRANS64 P2, [R0+URZ+0x30], R2 ;  /* 0x000030020000a5a7 */ /* 0x000ea4000804007f */
[----:B--2---:R-:W-:Y:S05]  /*2cb80*/  @!P2 BRA `(.L_x_224) ;  /* 0xfffffffc00f0a947 */ /* 0x004fea000383ffff */
[----:B------:R-:W-:Y:S05]  /*2cb90*/  BRA `(.L_x_1124) ;  /* 0xfffffe2c00447947 */ /* 0x000fea000383ffff */
.L_x_282:
[----:B-1----:R1:W2:Y:S02]  /*2cba0*/  SYNCS.PHASECHK.TRANS64.TRYWAIT P2, [R2+URZ+0x30], R3 ;  /* 0x00003003020075a7 */ /* 0x0022a4000804017f */
[----:B--2---:R-:W-:Y:S05]  /*2cbb0*/  @!P2 NANOSLEEP.SYNCS 0x989680 ;  /* 0x009896800000a95d */ /* 0x004fea0003900000 */
[----:B------:R-:W2:Y:S02]  /*2cbc0*/  @!P2 SYNCS.PHASECHK.TRANS64 P2, [R2+URZ+0x30], R3 ;  /* 0x000030030200a5a7 */ /* 0x000ea4000804007f */
[----:B--2---:R-:W-:Y:S05]  /*2cbd0*/  @!P2 BRA `(.L_x_282) ;  /* 0xfffffffc00f0a947 */ /* 0x004fea000383ffff */
[----:B------:R-:W-:Y:S05]  /*2cbe0*/  BRA `(.L_x_1125) ;  /* 0xfffffe4800c87947 */ /* 0x000fea000383ffff */
.L_x_340:
[----:B--2---:R2:W3:Y:S02]  /*2cbf0*/  SYNCS.PHASECHK.TRANS64.TRYWAIT P2, [R3+URZ+0x30], R14 ;  /* 0x0000300e030075a7 */ /* 0x0044e4000804017f */
[----:B---3--:R-:W-:Y:S05]  /*2cc00*/  @!P2 NANOSLEEP.SYNCS 0x989680 ;  /* 0x009896800000a95d */ /* 0x008fea0003900000 */
[----:B------:R-:W3:Y:S02]  /*2cc10*/  @!P2 SYNCS.PHASECHK.TRANS64 P2, [R3+URZ+0x30], R14 ;  /* 0x0000300e0300a5a7 */ /* 0x000ee4000804007f */
[----:B---3--:R-:W-:Y:S05]  /*2cc20*/  @!P2 BRA `(.L_x_340) ;  /* 0xfffffffc00f0a947 */ /* 0x008fea000383ffff */
[----:B------:R-:W-:Y:S05]  /*2cc30*/  BRA `(.L_x_1126) ;  /* 0xfffffe68007c7947 */ /* 0x000fea000383ffff */
.L_x_398:
[----:B-1----:R1:W2:Y:S02]  /*2cc40*/  SYNCS.PHASECHK.TRANS64.TRYWAIT P2, [R0+URZ+0x30], R3 ;  /* 0x00003003000075a7 */ /* 0x0022a4000804017f */
[----:B--2---:R-:W-:Y:S05]  /*2cc50*/  @!P2 NANOSLEEP.SYNCS 0x989680 ;  /* 0x009896800000a95d */ /* 0x004fea0003900000 */
[----:B------:R-:W2:Y:S02]  /*2cc60*/  @!P2 SYNCS.PHASECHK.TRANS64 P2, [R0+URZ+0x30], R3 ;  /* 0x000030030000a5a7 */ /* 0x000ea4000804007f */
[----:B--2---:R-:W-:Y:S05]  /*2cc70*/  @!P2 BRA `(.L_x_398) ;  /* 0xfffffffc00f0a947 */ /* 0x004fea000383ffff */
[----:B------:R-:W-:Y:S05]  /*2cc80*/  BRA `(.L_x_1127) ;  /* 0xfffffe8400f07947 */ /* 0x000fea000383ffff */
.L_x_456:
[----:B-1----:R1:W2:Y:S02]  /*2cc90*/  SYNCS.PHASECHK.TRANS64.TRYWAIT P2, [R0+URZ+0x30], R3 ;  /* 0x00003003000075a7 */ /* 0x0022a4000804017f */
[----:B--2---:R-:W-:Y:S05]  /*2cca0*/  @!P2 NANOSLEEP.SYNCS 0x989680 ;  /* 0x009896800000a95d */ /* 0x004fea0003900000 */
[----:B------:R-:W2:Y:S02]  /*2ccb0*/  @!P2 SYNCS.PHASECHK.TRANS64 P2, [R0+URZ+0x30], R3 ;  /* 0x000030030000a5a7 */ /* 0x000ea4000804007f */
[----:B--2---:R-:W-:Y:S05]  /*2ccc0*/  @!P2 BRA `(.L_x_456) ;  /* 0xfffffffc00f0a947 */ /* 0x004fea000383ffff */
[----:B------:R-:W-:Y:S05]  /*2ccd0*/  BRA `(.L_x_1128) ;  /* 0xfffffea400a07947 */ /* 0x000fea000383ffff */
.L_x_514:
[----:B-1----:R1:W2:Y:S02]  /*2cce0*/  SYNCS.PHASECHK.TRANS64.TRYWAIT P2, [R0+URZ+0x30], R3 ;  /* 0x00003003000075a7 */ /* 0x0022a4000804017f */
[----:B--2---:R-:W-:Y:S05]  /*2ccf0*/  @!P2 NANOSLEEP.SYNCS 0x989680 ;  /* 0x009896800000a95d */ /* 0x004fea0003900000 */
[----:B------:R-:W2:Y:S02]  /*2cd00*/  @!P2 SYNCS.PHASECHK.TRANS64 P2, [R0+URZ+0x30], R3 ;  /* 0x000030030000a5a7 */ /* 0x000ea4000804007f */
[----:B--2---:R-:W-:Y:S05]  /*2cd10*/  @!P2 BRA `(.L_x_514) ;  /* 0xfffffffc00f0a947 */ /* 0x004fea000383ffff */
[----:B------:R-:W-:Y:S05]  /*2cd20*/  BRA `(.L_x_1129) ;  /* 0xfffffec400147947 */ /* 0x000fea000383ffff */
.L_x_572:
[----:B-1----:R1:W2:Y:S02]  /*2cd30*/  SYNCS.PHASECHK.TRANS64.TRYWAIT P2, [R0+URZ+0x30], R3 ;  /* 0x00003003000075a7 */ /* 0x0022a4000804017f */
[----:B--2---:R-:W-:Y:S05]  /*2cd40*/  @!P2 NANOSLEEP.SYNCS 0x989680 ;  /* 0x009896800000a95d */ /* 0x004fea0003900000 */
[----:B------:R-:W2:Y:S02]  /*2cd50*/  @!P2 SYNCS.PHASECHK.TRANS64 P2, [R0+URZ+0x30], R3 ;  /* 0x000030030000a5a7 */ /* 0x000ea4000804007f */
[----:B--2---:R-:W-:Y:S05]  /*2cd60*/  @!P2 BRA `(.L_x_572) ;  /* 0xfffffffc00f0a947 */ /* 0x004fea000383ffff */
[----:B------:R-:W-:Y:S05]  /*2cd70*/  BRA `(.L_x_1130) ;  /* 0xfffffee000c87947 */ /* 0x000fea000383ffff */
.L_x_630:
[----:B-1----:R1:W2:Y:S02]  /*2cd80*/  SYNCS.PHASECHK.TRANS64.TRYWAIT P2, [R0+URZ+0x30], R3 ;  /* 0x00003003000075a7 */ /* 0x0022a4000804017f */
[----:B--2---:R-:W-:Y:S05]  /*2cd90*/  @!P2 NANOSLEEP.SYNCS 0x989680 ;  /* 0x009896800000a95d */ /* 0x004fea0003900000 */
[----:B------:R-:W2:Y:S02]  /*2cda0*/  @!P2 SYNCS.PHASECHK.TRANS64 P2, [R0+URZ+0x30], R3 ;  /* 0x000030030000a5a7 */ /* 0x000ea4000804007f */
[----:B--2---:R-:W-:Y:S05]  /*2cdb0*/  @!P2 BRA `(.L_x_630) ;  /* 0xfffffffc00f0a947 */ /* 0x004fea000383ffff */
[----:B------:R-:W-:Y:S05]  /*2cdc0*/  BRA `(.L_x_1131) ;  /* 0xffffff00003c7947 */ /* 0x000fea000383ffff */
.L_x_688:
[----:B-1----:R1:W2:Y:S02]  /*2cdd0*/  SYNCS.PHASECHK.TRANS64.TRYWAIT P2, [R0+URZ+0x30], R3 ;  /* 0x00003003000075a7 */ /* 0x0022a4000804017f */
[----:B--2---:R-:W-:Y:S05]  /*2cde0*/  @!P2 NANOSLEEP.SYNCS 0x989680 ;  /* 0x009896800000a95d */ /* 0x004fea0003900000 */
[----:B------:R-:W2:Y:S02]  /*2cdf0*/  @!P2 SYNCS.PHASECHK.TRANS64 P2, [R0+URZ+0x30], R3 ;  /* 0x000030030000a5a7 */ /* 0x000ea4000804007f */
[----:B--2---:R-:W-:Y:S05]  /*2ce00*/  @!P2 BRA `(.L_x_688) ;  /* 0xfffffffc00f0a947 */ /* 0x004fea000383ffff */
[----:B------:R-:W-:Y:S05]  /*2ce10*/  BRA `(.L_x_1132) ;  /* 0xffffff1c00f07947 */ /* 0x000fea000383ffff */
.L_x_746:
[----:B-1----:R1:W2:Y:S02]  /*2ce20*/  SYNCS.PHASECHK.TRANS64.TRYWAIT P2, [R0+URZ+0x30], R3 ;  /* 0x00003003000075a7 */ /* 0x0022a4000804017f */
[----:B--2---:R-:W-:Y:S05]  /*2ce30*/  @!P2 NANOSLEEP.SYNCS 0x989680 ;  /* 0x009896800000a95d */ /* 0x004fea0003900000 */
[----:B------:R-:W2:Y:S02]  /*2ce40*/  @!P2 SYNCS.PHASECHK.TRANS64 P2, [R0+URZ+0x30], R3 ;  /* 0x000030030000a5a7 */ /* 0x000ea4000804007f */
[----:B--2---:R-:W-:Y:S05]  /*2ce50*/  @!P2 BRA `(.L_x_746) ;  /* 0xfffffffc00f0a947 */ /* 0x004fea000383ffff */
[----:B------:R-:W-:Y:S05]  /*2ce60*/  BRA `(.L_x_1133) ;  /* 0xffffff3c00647947 */ /* 0x000fea000383ffff */
.L_x_804:
[----:B-1----:R1:W2:Y:S02]  /*2ce70*/  SYNCS.PHASECHK.TRANS64.TRYWAIT P2, [R0+URZ+0x30], R3 ;  /* 0x00003003000075a7 */ /* 0x0022a4000804017f */
[----:B--2---:R-:W-:Y:S05]  /*2ce80*/  @!P2 NANOSLEEP.SYNCS 0x989680 ;  /* 0x009896800000a95d */ /* 0x004fea0003900000 */
[----:B------:R-:W2:Y:S02]  /*2ce90*/  @!P2 SYNCS.PHASECHK.TRANS64 P2, [R0+URZ+0x30], R3 ;  /* 0x000030030000a5a7 */ /* 0x000ea4000804007f */
[----:B--2---:R-:W-:Y:S05]  /*2cea0*/  @!P2 BRA `(.L_x_804) ;  /* 0xfffffffc00f0a947 */ /* 0x004fea000383ffff */
[----:B------:R-:W-:Y:S05]  /*2ceb0*/  BRA `(.L_x_1134) ;  /* 0xffffff5c00187947 */ /* 0x000fea000383ffff */
.L_x_862:
[----:B-1----:R1:W2:Y:S02]  /*2cec0*/  SYNCS.PHASECHK.TRANS64.TRYWAIT P2, [R0+URZ+0x30], R3 ;  /* 0x00003003000075a7 */ /* 0x0022a4000804017f */
[----:B--2---:R-:W-:Y:S05]  /*2ced0*/  @!P2 NANOSLEEP.SYNCS 0x989680 ;  /* 0x009896800000a95d */ /* 0x004fea0003900000 */
[----:B------:R-:W2:Y:S02]  /*2cee0*/  @!P2 SYNCS.PHASECHK.TRANS64 P2, [R0+URZ+0x30], R3 ;  /* 0x000030030000a5a7 */ /* 0x000ea4000804007f */
[----:B--2---:R-:W-:Y:S05]  /*2cef0*/  @!P2 BRA `(.L_x_862) ;  /* 0xfffffffc00f0a947 */ /* 0x004fea000383ffff */
[----:B------:R-:W-:Y:S05]  /*2cf00*/  BRA `(.L_x_1135) ;  /* 0xffffff78008c7947 */ /* 0x000fea000383ffff */
.L_x_920:
[----:B--2---:R2:W3:Y:S02]  /*2cf10*/  SYNCS.PHASECHK.TRANS64.TRYWAIT P2, [R0+URZ+0x30], R9 ;  /* 0x00003009000075a7 */ /* 0x0044e4000804017f */
[----:B---3--:R-:W-:Y:S05]  /*2cf20*/  @!P2 NANOSLEEP.SYNCS 0x989680 ;  /* 0x009896800000a95d */ /* 0x008fea0003900000 */
[----:B------:R-:W3:Y:S02]  /*2cf30*/  @!P2 SYNCS.PHASECHK.TRANS64 P2, [R0+URZ+0x30], R9 ;  /* 0x000030090000a5a7 */ /* 0x000ee4000804007f */
[----:B---3--:R-:W-:Y:S05]  /*2cf40*/  @!P2 BRA `(.L_x_920) ;  /* 0xfffffffc00f0a947 */ /* 0x008fea000383ffff */
[----:B------:R-:W-:Y:S05]  /*2cf50*/  BRA `(.L_x_1136) ;  /* 0xffffff9800347947 */ /* 0x000fea000383ffff */
.L_x_987:
[----:B-1----:R-:W-:-:S04]  /*2cf60*/  MOV R5, UR4 ;  /* 0x0000000400057c02 */ /* 0x002fc80008000f00 */
[----:B------:R1:W2:Y:S03]  /*2cf70*/  SYNCS.PHASECHK.TRANS64.TRYWAIT P0, [R5+URZ+0x78], R0 ;  /* 0x00007800050075a7 */ /* 0x0002a6000800017f */
[----:B--2---:R-:W-:Y:S05]  /*2cf80*/  @!P0 NANOSLEEP.SYNCS 0x989680 ;  /* 0x009896800000895d */ /* 0x004fea0003900000 */
[----:B------:R-:W2:Y:S02]  /*2cf90*/  @!P0 SYNCS.PHASECHK.TRANS64 P0, [R5+URZ+0x78], R0 ;  /* 0x00007800050085a7 */ /* 0x000ea4000800007f */
[----:B--2---:R-:W-:Y:S05]  /*2cfa0*/  @!P0 BRA `(.L_x_987) ;  /* 0xfffffffc00ec8947 */ /* 0x004fea000383ffff */
[----:B------:R-:W-:Y:S05]  /*2cfb0*/  BRA `(.L_x_986) ;  /* 0xffffffc400a47947 */ /* 0x000fea000383ffff */
.L_x_996:
[----:B-1----:R-:W-:-:S04]  /*2cfc0*/  MOV R3, UR13 ;  /* 0x0000000d00037c02 */ /* 0x002fc80008000f00 */
[----:B------:R1:W2:Y:S03]  /*2cfd0*/  SYNCS.PHASECHK.TRANS64.TRYWAIT P1, [R3+URZ+0x50], R2 ;  /* 0x00005002030075a7 */ /* 0x0002a6000802017f */
[----:B--2---:R-:W-:Y:S05]  /*2cfe0*/  @!P1 NANOSLEEP.SYNCS 0x989680 ;  /* 0x009896800000995d */ /* 0x004fea0003900000 */
[----:B------:R-:W2:Y:S02]  /*2cff0*/  @!P1 SYNCS.PHASECHK.TRANS64 P1, [R3+URZ+0x50], R2 ;  /* 0x00005002030095a7 */ /* 0x000ea4000802007f */
[----:B--2---:R-:W-:Y:S05]  /*2d000*/  @!P1 BRA `(.L_x_996) ;  /* 0xfffffffc00ec9947 */ /* 0x004fea000383ffff */
[----:B------:R-:W-:Y:S05]  /*2d010*/  BRA `(.L_x_1137) ;  /* 0xffffffc800907947 */ /* 0x000fea000383ffff */
.L_x_1002:
[----:B-12---:R-:W-:-:S04]  /*2d020*/  MOV R3, UR13 ;  /* 0x0000000d00037c02 */ /* 0x006fc80008000f00 */
[----:B------:R1:W2:Y:S03]  /*2d030*/  SYNCS.PHASECHK.TRANS64.TRYWAIT P1, [R3+URZ+0x58], R2 ;  /* 0x00005802030075a7 */ /* 0x0002a6000802017f */
[----:B--2---:R-:W-:Y:S05]  /*2d040*/  @!P1 NANOSLEEP.SYNCS 0x989680 ;  /* 0x009896800000995d */ /* 0x004fea0003900000 */
[----:B------:R-:W2:Y:S02]  /*2d050*/  @!P1 SYNCS.PHASECHK.TRANS64 P1, [R3+URZ+0x58], R2 ;  /* 0x00005802030095a7 */ /* 0x000ea4000802007f */
[----:B--2---:R-:W-:Y:S05]  /*2d060*/  @!P1 BRA `(.L_x_1002) ;  /* 0xfffffffc00ec9947 */ /* 0x004fea000383ffff */
[----:B------:R-:W-:Y:S05]  /*2d070*/  BRA `(.L_x_1138) ;  /* 0xffffffc800d87947 */ /* 0x000fea000383ffff */
.L_x_1008:
[----:B-123--:R-:W-:-:S04]  /*2d080*/  MOV R3, UR13 ;  /* 0x0000000d00037c02 */ /* 0x00efc80008000f00 */
[----:B------:R1:W2:Y:S03]  /*2d090*/  SYNCS.PHASECHK.TRANS64.TRYWAIT P1, [R3+URZ+0x60], R2 ;  /* 0x00006002030075a7 */ /* 0x0002a6000802017f */
[----:B--2---:R-:W-:Y:S05]  /*2d0a0*/  @!P1 NANOSLEEP.SYNCS 0x989680 ;  /* 0x009896800000995d */ /* 0x004fea0003900000 */
[----:B------:R-:W2:Y:S02]  /*2d0b0*/  @!P1 SYNCS.PHASECHK.TRANS64 P1, [R3+URZ+0x60], R2 ;  /* 0x00006002030095a7 */ /* 0x000ea4000802007f */
[----:B--2---:R-:W-:Y:S05]  /*2d0c0*/  @!P1 BRA `(.L_x_1008) ;  /* 0xfffffffc00ec9947 */ /* 0x004fea000383ffff */
[----:B------:R-:W-:Y:S05]  /*2d0d0*/  BRA `(.L_x_1139) ;  /* 0xffffffcc002c7947 */ /* 0x000fea000383ffff */
.L_x_1014:
[----:B-1234-:R-:W-:-:S04]  /*2d0e0*/  MOV R3, UR13 ;  /* 0x0000000d00037c02 */ /* 0x01efc80008000f00 */
[----:B------:R1:W2:Y:S03]  /*2d0f0*/  SYNCS.PHASECHK.TRANS64.TRYWAIT P1, [R3+URZ+0x68], R2 ;  /* 0x00006802030075a7 */ /* 0x0002a6000802017f */
[----:B--2---:R-:W-:Y:S05]  /*2d100*/  @!P1 NANOSLEEP.SYNCS 0x989680 ;  /* 0x009896800000995d */ /* 0x004fea0003900000 */
[----:B------:R-:W2:Y:S02]  /*2d110*/  @!P1 SYNCS.PHASECHK.TRANS64 P1, [R3+URZ+0x68], R2 ;  /* 0x00006802030095a7 */ /* 0x000ea4000802007f */
[----:B--2---:R-:W-:Y:S05]  /*2d120*/  @!P1 BRA `(.L_x_1014) ;  /* 0xfffffffc00ec9947 */ /* 0x004fea000383ffff */
[----:B------:R-:W-:Y:S05]  /*2d130*/  BRA `(.L_x_1140) ;  /* 0xffffffcc00787947 */ /* 0x000fea000383ffff */
.L_x_1020:
[----:B-1----:R-:W-:-:S04]  /*2d140*/  IMAD.U32 R4, RZ, RZ, UR13 ;  /* 0x0000000dff047e24 */ /* 0x002fc8000f8e00ff */
[----:B------:R1:W2:Y:S03]  /*2d150*/  SYNCS.PHASECHK.TRANS64.TRYWAIT P1, [R4+URZ+0x50], R3 ;  /* 0x00005003040075a7 */ /* 0x0002a6000802017f */
[----:B--2---:R-:W-:Y:S05]  /*2d160*/  @!P1 NANOSLEEP.SYNCS 0x989680 ;  /* 0x009896800000995d */ /* 0x004fea0003900000 */
[----:B------:R-:W2:Y:S02]  /*2d170*/  @!P1 SYNCS.PHASECHK.TRANS64 P1, [R4+URZ+0x50], R3 ;  /* 0x00005003040095a7 */ /* 0x000ea4000802007f */
[----:B--2---:R-:W-:Y:S05]  /*2d180*/  @!P1 BRA `(.L_x_1020) ;  /* 0xfffffffc00ec9947 */ /* 0x004fea000383ffff */
[----:B------:R-:W-:Y:S05]  /*2d190*/  BRA `(.L_x_1141) ;  /* 0xffffffcc00cc7947 */ /* 0x000fea000383ffff */
.L_x_1026:
[----:B-12---:R-:W-:-:S04]  /*2d1a0*/  MOV R4, UR13 ;  /* 0x0000000d00047c02 */ /* 0x006fc80008000f00 */
[----:B------:R1:W2:Y:S03]  /*2d1b0*/  SYNCS.PHASECHK.TRANS64.TRYWAIT P1, [R4+URZ+0x58], R3 ;  /* 0x00005803040075a7 */ /* 0x0002a6000802017f */
[----:B--2---:R-:W-:Y:S05]  /*2d1c0*/  @!P1 NANOSLEEP.SYNCS 0x989680 ;  /* 0x009896800000995d */ /* 0x004fea0003900000 */
[----:B------:R-:W2:Y:S02]  /*2d1d0*/  @!P1 SYNCS.PHASECHK.TRANS64 P1, [R4+URZ+0x58], R3 ;  /* 0x00005803040095a7 */ /* 0x000ea4000802007f */
[----:B--2---:R-:W-:Y:S05]  /*2d1e0*/  @!P1 BRA `(.L_x_1026) ;  /* 0xfffffffc00ec9947 */ /* 0x004fea000383ffff */
[----:B------:R-:W-:Y:S05]  /*2d1f0*/  BRA `(.L_x_1142) ;  /* 0xffffffd0000c7947 */ /* 0x000fea000383ffff */
.L_x_1032:
[----:B-123--:R-:W-:-:S04]  /*2d200*/  MOV R4, UR13 ;  /* 0x0000000d00047c02 */ /* 0x00efc80008000f00 */
[----:B------:R1:W2:Y:S03]  /*2d210*/  SYNCS.PHASECHK.TRANS64.TRYWAIT P1, [R4+URZ+0x60], R3 ;  /* 0x00006003040075a7 */ /* 0x0002a6000802017f */
[----:B--2---:R-:W-:Y:S05]  /*2d220*/  @!P1 NANOSLEEP.SYNCS 0x989680 ;  /* 0x009896800000995d */ /* 0x004fea0003900000 */
[----:B------:R-:W2:Y:S02]  /*2d230*/  @!P1 SYNCS.PHASECHK.TRANS64 P1, [R4+URZ+0x60], R3 ;  /* 0x00006003040095a7 */ /* 0x000ea4000802007f */
[----:B--2---:R-:W-:Y:S05]  /*2d240*/  @!P1 BRA `(.L_x_1032) ;  /* 0xfffffffc00ec9947 */ /* 0x004fea000383ffff */
[----:B------:R-:W-:Y:S05]  /*2d250*/  BRA `(.L_x_1143) ;  /* 0xffffffd000547947 */ /* 0x000fea000383ffff */
.L_x_1038:
[----:B-1234-:R-:W-:-:S04]  /*2d260*/  MOV R4, UR13 ;  /* 0x0000000d00047c02 */ /* 0x01efc80008000f00 */
[----:B------:R1:W2:Y:S03]  /*2d270*/  SYNCS.PHASECHK.TRANS64.TRYWAIT P1, [R4+URZ+0x68], R3 ;  /* 0x00006803040075a7 */ /* 0x0002a6000802017f */
[----:B--2---:R-:W-:Y:S05]  /*2d280*/  @!P1 NANOSLEEP.SYNCS 0x989680 ;  /* 0x009896800000995d */ /* 0x004fea0003900000 */
[----:B------:R-:W2:Y:S02]  /*2d290*/  @!P1 SYNCS.PHASECHK.TRANS64 P1, [R4+URZ+0x68], R3 ;  /* 0x00006803040095a7 */ /* 0x000ea4000802007f */
[----:B--2---:R-:W-:Y:S05]  /*2d2a0*/  @!P1 BRA `(.L_x_1038) ;  /* 0xfffffffc00ec9947 */ /* 0x004fea000383ffff */
[----:B------:R-:W-:Y:S05]  /*2d2b0*/  BRA `(.L_x_1144) ;  /* 0xffffffd000947947 */ /* 0x000fea000383ffff */
.L_x_1044:
[----:B------:R-:W-:-:S04]  /*2d2c0*/  MOV R5, UR13 ;  /* 0x0000000d00057c02 */ /* 0x000fc80008000f00 */
[----:B------:R1:W1:Y:S03]  /*2d2d0*/  SYNCS.PHASECHK.TRANS64.TRYWAIT P1, [R5+URZ+0x50], R2 ;  /* 0x00005002050075a7 */ /* 0x000266000802017f */
[----:B-1----:R-:W-:Y:S05]  /*2d2e0*/  @!P1 NANOSLEEP.SYNCS 0x989680 ;  /* 0x009896800000995d */ /* 0x002fea0003900000 */
[----:B------:R-:W1:Y:S02]  /*2d2f0*/  @!P1 SYNCS.PHASECHK.TRANS64 P1, [R5+URZ+0x50], R2 ;  /* 0x00005002050095a7 */ /* 0x000e64000802007f */
[----:B-1----:R-:W-:Y:S05]  /*2d300*/  @!P1 BRA `(.L_x_1044) ;  /* 0xfffffffc00ec9947 */ /* 0x002fea000383ffff */
[----:B------:R-:W-:Y:S05]  /*2d310*/  BRA `(.L_x_1145) ;  /* 0xffffffd000dc7947 */ /* 0x000fea000383ffff */
.L_x_1050:
[----:B------:R-:W-:-:S04]  /*2d320*/  MOV R5, UR13 ;  /* 0x0000000d00057c02 */ /* 0x000fc80008000f00 */
[----:B------:R1:W1:Y:S03]  /*2d330*/  SYNCS.PHASECHK.TRANS64.TRYWAIT P1, [R5+URZ+0x58], R2 ;  /* 0x00005802050075a7 */ /* 0x000266000802017f */
[----:B-1----:R-:W-:Y:S05]  /*2d340*/  @!P1 NANOSLEEP.SYNCS 0x989680 ;  /* 0x009896800000995d */ /* 0x002fea0003900000 */
[----:B------:R-:W1:Y:S02]  /*2d350*/  @!P1 SYNCS.PHASECHK.TRANS64 P1, [R5+URZ+0x58], R2 ;  /* 0x00005802050095a7 */ /* 0x000e64000802007f */
[----:B-1----:R-:W-:Y:S05]  /*2d360*/  @!P1 BRA `(.L_x_1050) ;  /* 0xfffffffc00ec9947 */ /* 0x002fea000383ffff */
[----:B------:R-:W-:Y:S05]  /*2d370*/  BRA `(.L_x_1146) ;  /* 0xffffffd400207947 */ /* 0x000fea000383ffff */
.L_x_1056:
[----:B------:R-:W-:-:S04]  /*2d380*/  IMAD.U32 R5, RZ, RZ, UR13 ;  /* 0x0000000dff057e24 */ /* 0x000fc8000f8e00ff */
[----:B------:R1:W1:Y:S03]  /*2d390*/  SYNCS.PHASECHK.TRANS64.TRYWAIT P1, [R5+URZ+0x60], R2 ;  /* 0x00006002050075a7 */ /* 0x000266000802017f */
[----:B-1----:R-:W-:Y:S05]  /*2d3a0*/  @!P1 NANOSLEEP.SYNCS 0x989680 ;  /* 0x009896800000995d */ /* 0x002fea0003900000 */
[----:B------:R-:W1:Y:S02]  /*2d3b0*/  @!P1 SYNCS.PHASECHK.TRANS64 P1, [R5+URZ+0x60], R2 ;  /* 0x00006002050095a7 */ /* 0x000e64000802007f */
[----:B-1----:R-:W-:Y:S05]  /*2d3c0*/  @!P1 BRA `(.L_x_1056) ;  /* 0xfffffffc00ec9947 */ /* 0x002fea000383ffff */
[----:B------:R-:W-:Y:S05]  /*2d3d0*/  BRA `(.L_x_1147) ;  /* 0xffffffd400687947 */ /* 0x000fea000383ffff */
.L_x_1062:
[----:B------:R-:W-:-:S04]  /*2d3e0*/  MOV R5, UR13 ;  /* 0x0000000d00057c02 */ /* 0x000fc80008000f00 */
[----:B------:R1:W1:Y:S03]  /*2d3f0*/  SYNCS.PHASECHK.TRANS64.TRYWAIT P1, [R5+URZ+0x68], R2 ;  /* 0x00006802050075a7 */ /* 0x000266000802017f */
[----:B-1----:R-:W-:Y:S05]  /*2d400*/  @!P1 NANOSLEEP.SYNCS 0x989680 ;  /* 0x009896800000995d */ /* 0x002fea0003900000 */
[----:B------:R-:W1:Y:S02]  /*2d410*/  @!P1 SYNCS.PHASECHK.TRANS64 P1, [R5+URZ+0x68], R2 ;  /* 0x00006802050095a7 */ /* 0x000e64000802007f */
[----:B-1----:R-:W-:Y:S05]  /*2d420*/  @!P1 BRA `(.L_x_1062) ;  /* 0xfffffffc00ec9947 */ /* 0x002fea000383ffff */
[----:B------:R-:W-:Y:S05]  /*2d430*/  BRA `(.L_x_1148) ;  /* 0xffffffd400ac7947 */ /* 0x000fea000383ffff */
.L_x_1068:
[----:B-1----:R-:W-:-:S04]  /*2d440*/  MOV R2, UR13 ;  /* 0x0000000d00027c02 */ /* 0x002fc80008000f00 */
[----:B------:R1:W1:Y:S03]  /*2d450*/  SYNCS.PHASECHK.TRANS64.TRYWAIT P1, [R2+URZ+0x50], R3 ;  /* 0x00005003020075a7 */ /* 0x000266000802017f */
[----:B-1----:R-:W-:Y:S05]  /*2d460*/  @!P1 NANOSLEEP.SYNCS 0x989680 ;  /* 0x009896800000995d */ /* 0x002fea0003900000 */
[----:B------:R-:W1:Y:S02]  /*2d470*/  @!P1 SYNCS.PHASECHK.TRANS64 P1, [R2+URZ+0x50], R3 ;  /* 0x00005003020095a7 */ /* 0x000e64000802007f */
[----:B-1----:R-:W-:Y:S05]  /*2d480*/  @!P1 BRA `(.L_x_1068) ;  /* 0xfffffffc00ec9947 */ /* 0x002fea000383ffff */
[----:B------:R-:W-:Y:S05]  /*2d490*/  BRA `(.L_x_1149) ;  /* 0xffffffd400f47947 */ /* 0x000fea000383ffff */
.L_x_1074:
[----:B-1----:R-:W-:-:S04]  /*2d4a0*/  MOV R2, UR13 ;  /* 0x0000000d00027c02 */ /* 0x002fc80008000f00 */
[----:B------:R1:W1:Y:S03]  /*2d4b0*/  SYNCS.PHASECHK.TRANS64.TRYWAIT P1, [R2+URZ+0x58], R3 ;  /* 0x00005803020075a7 */ /* 0x000266000802017f */
[----:B-1----:R-:W-:Y:S05]  /*2d4c0*/  @!P1 NANOSLEEP.SYNCS 0x989680 ;  /* 0x009896800000995d */ /* 0x002fea0003900000 */
[----:B------:R-:W1:Y:S02]  /*2d4d0*/  @!P1 SYNCS.PHASECHK.TRANS64 P1, [R2+URZ+0x58], R3 ;  /* 0x00005803020095a7 */ /* 0x000e64000802007f */
[----:B-1----:R-:W-:Y:S05]  /*2d4e0*/  @!P1 BRA `(.L_x_1074) ;  /* 0xfffffffc00ec9947 */ /* 0x002fea000383ffff */
[----:B------:R-:W-:Y:S05]  /*2d4f0*/  BRA `(.L_x_1150) ;  /* 0xffffffd800387947 */ /* 0x000fea000383ffff */
.L_x_1080:
[----:B-1----:R-:W-:-:S04]  /*2d500*/  MOV R2, UR13 ;  /* 0x0000000d00027c02 */ /* 0x002fc80008000f00 */
[----:B------:R1:W1:Y:S03]  /*2d510*/  SYNCS.PHASECHK.TRANS64.TRYWAIT P1, [R2+URZ+0x60], R3 ;  /* 0x00006003020075a7 */ /* 0x000266000802017f */
[----:B-1----:R-:W-:Y:S05]  /*2d520*/  @!P1 NANOSLEEP.SYNCS 0x989680 ;  /* 0x009896800000995d */ /* 0x002fea0003900000 */
[----:B------:R-:W1:Y:S02]  /*2d530*/  @!P1 SYNCS.PHASECHK.TRANS64 P1, [R2+URZ+0x60], R3 ;  /* 0x00006003020095a7 */ /* 0x000e64000802007f */
[----:B-1----:R-:W-:Y:S05]  /*2d540*/  @!P1 BRA `(.L_x_1080) ;  /* 0xfffffffc00ec9947 */ /* 0x002fea000383ffff */
[----:B------:R-:W-:Y:S05]  /*2d550*/  BRA `(.L_x_1151) ;  /* 0xffffffd800807947 */ /* 0x000fea000383ffff */
.L_x_1086:
[----:B-1----:R-:W-:-:S04]  /*2d560*/  MOV R2, UR13 ;  /* 0x0000000d00027c02 */ /* 0x002fc80008000f00 */
[----:B------:R1:W1:Y:S03]  /*2d570*/  SYNCS.PHASECHK.TRANS64.TRYWAIT P1, [R2+URZ+0x68], R3 ;  /* 0x00006803020075a7 */ /* 0x000266000802017f */
[----:B-1----:R-:W-:Y:S05]  /*2d580*/  @!P1 NANOSLEEP.SYNCS 0x989680 ;  /* 0x009896800000995d */ /* 0x002fea0003900000 */
[----:B------:R-:W1:Y:S02]  /*2d590*/  @!P1 SYNCS.PHASECHK.TRANS64 P1, [R2+URZ+0x68], R3 ;  /* 0x00006803020095a7 */ /* 0x000e64000802007f */
[----:B-1----:R-:W-:Y:S05]  /*2d5a0*/  @!P1 BRA `(.L_x_1086) ;  /* 0xfffffffc00ec9947 */ /* 0x002fea000383ffff */
[----:B------:R-:W-:Y:S05]  /*2d5b0*/  BRA `(.L_x_1152) ;  /* 0xffffffd800c47947 */ /* 0x000fea000383ffff */
.L_x_1096:
[----:B---3--:R3:W4:Y:S02]  /*2d5c0*/  SYNCS.PHASECHK.TRANS64.TRYWAIT P0, [R0+URZ+0x50], R3 ;  /* 0x00005003000075a7 */ /* 0x008724000800017f */
[----:B----4-:R-:W-:Y:S05]  /*2d5d0*/  @!P0 NANOSLEEP.SYNCS 0x989680 ;  /* 0x009896800000895d */ /* 0x010fea0003900000 */
[----:B------:R-:W4:Y:S02]  /*2d5e0*/  @!P0 SYNCS.PHASECHK.TRANS64 P0, [R0+URZ+0x50], R3 ;  /* 0x00005003000085a7 */ /* 0x000f24000800007f */
[----:B----4-:R-:W-:Y:S05]  /*2d5f0*/  @!P0 BRA `(.L_x_1096) ;  /* 0xfffffffc00f08947 */ /* 0x010fea000383ffff */
[----:B------:R-:W-:Y:S05]  /*2d600*/  BRA `(.L_x_1153) ;  /* 0xffffffe000c47947 */ /* 0x000fea000383ffff */
.L_x_1098:
[----:B----4-:R4:W1:Y:S02]  /*2d610*/  SYNCS.PHASECHK.TRANS64.TRYWAIT P0, [R0+URZ+0x58], R3 ;  /* 0x00005803000075a7 */ /* 0x010864000800017f */
[----:B-1----:R-:W-:Y:S05]  /*2d620*/  @!P0 NANOSLEEP.SYNCS 0x989680 ;  /* 0x009896800000895d */ /* 0x002fea0003900000 */
[----:B------:R-:W1:Y:S02]  /*2d630*/  @!P0 SYNCS.PHASECHK.TRANS64 P0, [R0+URZ+0x58], R3 ;  /* 0x00005803000085a7 */ /* 0x000e64000800007f */
[----:B-1----:R-:W-:Y:S05]  /*2d640*/  @!P0 BRA `(.L_x_1098) ;  /* 0xfffffffc00f08947 */ /* 0x002fea000383ffff */
[----:B------:R-:W-:Y:S05]  /*2d650*/  BRA `(.L_x_1154) ;  /* 0xffffffe000c07947 */ /* 0x000fea000383ffff */
.L_x_1100:
[----:B------:R1:W1:Y:S02]  /*2d660*/  SYNCS.PHASECHK.TRANS64.TRYWAIT P0, [R0+URZ+0x60], R3 ;  /* 0x00006003000075a7 */ /* 0x000264000800017f */
[----:B-1----:R-:W-:Y:S05]  /*2d670*/  @!P0 NANOSLEEP.SYNCS 0x989680 ;  /* 0x009896800000895d */ /* 0x002fea0003900000 */
[----:B------:R-:W1:Y:S02]  /*2d680*/  @!P0 SYNCS.PHASECHK.TRANS64 P0, [R0+URZ+0x60], R3 ;  /* 0x00006003000085a7 */ /* 0x000e64000800007f */
[----:B-1----:R-:W-:Y:S05]  /*2d690*/  @!P0 BRA `(.L_x_1100) ;  /* 0xfffffffc00f08947 */ /* 0x002fea000383ffff */
[----:B------:R-:W-:Y:S05]  /*2d6a0*/  BRA `(.L_x_1155) ;  /* 0xffffffe000bc7947 */ /* 0x000fea000383ffff */
.L_x_1104:
[----:B------:R-:W-:Y:S01]  /*2d6b0*/  BSSY B1, `(.L_x_1156) ;  /* 0x0000006000017945 */ /* 0x000fe20003800000 */
[----:B------:R-:W-:-:S07]  /*2d6c0*/  IMAD.MOV.U32 R15, RZ, RZ, -0x1 ;  /* 0xffffffffff0f7424 */ /* 0x000fce00078e00ff */
[----:B------:R-:W-:Y:S05]  /*2d6d0*/  WARPSYNC.COLLECTIVE R15, `(.L_x_1157) ;  /* 0x000000000f0c7348 */ /* 0x000fea0003c00000 */
[----:B------:R-:W-:Y:S02]  /*2d6e0*/  ELECT P6, UR62, PT ;  /* 0x00000000003e782f */ /* 0x000fe400038c0000 */
[----:B------:R-:W-:Y:S01]  /*2d6f0*/  MOV R14, UR62 ;  /* 0x0000003e000e7c02 */ /* 0x000fe20008000f00 */
[----:B------:R-:W-:Y:S10]  /*2d700*/  ENDCOLLECTIVE ;  /* 0x000000000000791b */ /* 0x000ff40003800000 */
.L_x_1157:
[----:B------:R-:W-:Y:S05]  /*2d710*/  BSYNC B1 ;  /* 0x0000000000017941 */ /* 0x000fea0003800000 */
.L_x_1156:
[----:B------:R-:W-:Y:S05]  /*2d720*/  BRA `(.L_x_1158) ;  /* 0xffffffe400407947 */ /* 0x000fea000383ffff */
.L_x_1107:
[----:B-1----:R1:W2:Y:S02]  /*2d730*/  SYNCS.PHASECHK.TRANS64.TRYWAIT P1, [R13+URZ+0x18], R18 ;  /* 0x000018120d0075a7 */ /* 0x0022a4000802017f */
[----:B--2---:R-:W-:Y:S05]  /*2d740*/  @!P1 NANOSLEEP.SYNCS 0x989680 ;  /* 0x009896800000995d */ /* 0x004fea0003900000 */
[----:B------:R-:W2:Y:S02]  /*2d750*/  @!P1 SYNCS.PHASECHK.TRANS64 P1, [R13+URZ+0x18], R18 ;  /* 0x000018120d0095a7 */ /* 0x000ea4000802007f */
[----:B--2---:R-:W-:Y:S05]  /*2d760*/  @!P1 BRA `(.L_x_1107) ;  /* 0xfffffffc00f09947 */ /* 0x004fea000383ffff */
[----:B------:R-:W-:Y:S05]  /*2d770*/  BRA `(.L_x_1159) ;  /* 0xffffffe400707947 */ /* 0x000fea000383ffff */
.L_x_1116:
[----:B------:R-:W-:Y:S01]  /*2d780*/  BSSY B0, `(.L_x_1160) ;  /* 0x0000006000007945 */ /* 0x000fe20003800000 */
[----:B------:R-:W-:-:S07]  /*2d790*/  MOV R15, 0xffffffff ;  /* 0xffffffff000f7802 */ /* 0x000fce0000000f00 */
[----:B-1----:R-:W-:Y:S05]  /*2d7a0*/  WARPSYNC.COLLECTIVE R15, `(.L_x_1161) ;  /* 0x000000000f0c7348 */ /* 0x002fea0003c00000 */
[----:B------:R-:W-:Y:S02]  /*2d7b0*/  ELECT P6, UR62, PT ;  /* 0x00000000003e782f */ /* 0x000fe400038c0000 */
[----:B------:R-:W-:Y:S01]  /*2d7c0*/  MOV R14, UR62 ;  /* 0x0000003e000e7c02 */ /* 0x000fe20008000f00 */
[----:B-1----:R-:W-:Y:S10]  /*2d7d0*/  ENDCOLLECTIVE ;  /* 0x000000000000791b */ /* 0x002ff40003800000 */
.L_x_1161:
[----:B------:R-:W-:Y:S05]  /*2d7e0*/  BSYNC B0 ;  /* 0x0000000000007941 */ /* 0x000fea0003800000 */
.L_x_1160:
[----:B------:R-:W-:Y:S05]  /*2d7f0*/  BRA `(.L_x_1162) ;  /* 0xffffffec00d87947 */ /* 0x000fea000383ffff */
.L_x_1118:
[----:B--2---:R2:W3:Y:S02]  /*2d800*/  SYNCS.PHASECHK.TRANS64.TRYWAIT P0, [R5+URZ], R2 ;  /* 0x00000002050075a7 */ /* 0x0044e4000800017f */
[----:B---3--:R-:W-:Y:S05]  /*2d810*/  @!P0 NANOSLEEP.SYNCS 0x989680 ;  /* 0x009896800000895d */ /* 0x008fea0003900000 */
[----:B------:R-:W3:Y:S02]  /*2d820*/  @!P0 SYNCS.PHASECHK.TRANS64 P0, [R5+URZ], R2 ;  /* 0x00000002050085a7 */ /* 0x000ee4000800007f */
[----:B---3--:R-:W-:Y:S05]  /*2d830*/  @!P0 BRA `(.L_x_1118) ;  /* 0xfffffffc00f08947 */ /* 0x008fea000383ffff */
[----:B------:R-:W-:Y:S05]  /*2d840*/  BRA `(.L_x_1163) ;  /* 0xffffffec00fc7947 */ /* 0x000fea000383ffff */
.L_x_1119:
[----:B--2---:R2:W3:Y:S02]  /*2d850*/  SYNCS.PHASECHK.TRANS64.TRYWAIT P0, [R7+URZ], R0 ;  /* 0x00000000070075a7 */ /* 0x0044e4000800017f */
[----:B---3--:R-:W-:Y:S05]  /*2d860*/  @!P0 NANOSLEEP.SYNCS 0x989680 ;  /* 0x009896800000895d */ /* 0x008fea0003900000 */
[----:B------:R-:W3:Y:S02]  /*2d870*/  @!P0 SYNCS.PHASECHK.TRANS64 P0, [R7+URZ], R0 ;  /* 0x00000000070085a7 */ /* 0x000ee4000800007f */
[----:B---3--:R-:W-:Y:S05]  /*2d880*/  @!P0 BRA `(.L_x_1119) ;  /* 0xfffffffc00f08947 */ /* 0x008fea000383ffff */
[----:B------:R-:W-:Y:S05]  /*2d890*/  BRA `(.L_x_1164) ;  /* 0xfffffff0000c7947 */ /* 0x000fea000383ffff */
        .weak           $__internal_0_$__cuda_sm20_rcp_rn_f32_slowpath
        .type           $__internal_0_$__cuda_sm20_rcp_rn_f32_slowpath,@function
        .size           $__internal_0_$__cuda_sm20_rcp_rn_f32_slowpath,(.L_x_1170 - $__internal_0_$__cuda_sm20_rcp_rn_f32_slowpath)
$__internal_0_$__cuda_sm20_rcp_rn_f32_slowpath:
[----:B------:R-:W-:Y:S01]  /*2d8a0*/  SHF.L.U32 R3, R0, 0x1, RZ ;  /* 0x0000000100037819 */ /* 0x000fe200000006ff */
[----:B------:R-:W-:Y:S03]  /*2d8b0*/  BSSY B0, `(.L_x_1165) ;  /* 0x0000030000007945 */ /* 0x000fe60003800000 */
[----:B------:R-:W-:-:S04]  /*2d8c0*/  SHF.R.U32.HI R3, RZ, 0x18, R3 ;  /* 0x00000018ff037819 */ /* 0x000fc80000011603 */
[----:B------:R-:W-:-:S13]  /*2d8d0*/  ISETP.NE.U32.AND P2, PT, R3, RZ, PT ;  /* 0x000000ff0300720c */ /* 0x000fda0003f45070 */
[----:B------:R-:W-:Y:S05]  /*2d8e0*/  @P2 BRA `(.L_x_1166) ;  /* 0x0000000000282947 */ /* 0x000fea0003800000 */
[----:B------:R-:W-:-:S04]  /*2d8f0*/  SHF.L.U32 R3, R0, 0x1, RZ ;  /* 0x0000000100037819 */ /* 0x000fc800000006ff */
[----:B------:R-:W-:-:S13]  /*2d900*/  ISETP.NE.AND P2, PT, R3, RZ, PT ;  /* 0x000000ff0300720c */ /* 0x000fda0003f45270 */
[----:B------:R-:W-:Y:S02]  /*2d910*/  @P2 FFMA R169, R0, 1.84467440737095516160e+19, RZ ;  /* 0x5f80000000a92823 */ /* 0x000fe400000000ff */
[----:B------:R-:W-:Y:S08]  /*2d920*/  @!P2 MUFU.RCP R0, R0 ;  /* 0x000000000000a308 */ /* 0x000ff00000001000 */
[----:B------:R-:W1:Y:S02]  /*2d930*/  @P2 MUFU.RCP R3, R169 ;  /* 0x000000a900032308 */ /* 0x000e640000001000 */
[----:B-1----:R-:W-:-:S04]  /*2d940*/  @P2 FFMA R169, R169, R3, -1 ;  /* 0xbf800000a9a92423 */ /* 0x002fc80000000003 */
[----:B------:R-:W-:-:S04]  /*2d950*/  @P2 FADD.FTZ R169, -R169, -RZ ;  /* 0x800000ffa9a92221 */ /* 0x000fc80000010100 */
[----:B------:R-:W-:-:S04]  /*2d960*/  @P2 FFMA R3, R3, R169, R3 ;  /* 0x000000a903032223 */ /* 0x000fc80000000003 */
[----:B------:R-:W-:Y:S01]  /*2d970*/  @P2 FFMA R0, R3, 1.84467440737095516160e+19, RZ ;  /* 0x5f80000003002823 */ /* 0x000fe200000000ff */
[----:B------:R-:W-:Y:S06]  /*2d980*/  BRA `(.L_x_1167) ;  /* 0x0000000000887947 */ /* 0x000fec0003800000 */
.L_x_1166:
[----:B------:R-:W-:-:S04]  /*2d990*/  IADD3 R178, R3, -0xfd, RZ ;  /* 0xffffff0303b27810 */ /* 0x000fc80007ffe0ff */
[----:B------:R-:W-:-:S13]  /*2d9a0*/  ISETP.GT.U32.AND P2, PT, R178, 0x1, PT ;  /* 0x00000001b200780c */ /* 0x000fda0003f44070 */
[----:B------:R-:W-:Y:S05]  /*2d9b0*/  @P2 BRA `(.L_x_1168) ;  /* 0x0000000000782947 */ /* 0x000fea0003800000 */
[----:B------:R-:W-:Y:S01]  /*2d9c0*/  LOP3.LUT R176, R0, 0x7fffff, RZ, 0xc0, !PT ;  /* 0x007fffff00b07812 */ /* 0x000fe200078ec0ff */
[----:B------:R-:W-:Y:S01]  /*2d9d0*/  VIADD R3, R3, 0xffffff04 ;  /* 0xffffff0403037836 */ /* 0x000fe20000000000 */
[----:B------:R-:W-:Y:S02]  /*2d9e0*/  MOV R179, 0x3 ;  /* 0x0000000300b37802 */ /* 0x000fe40000000f00 */
[----:B------:R-:W-:Y:S02]  /*2d9f0*/  LOP3.LUT R176, R176, 0x3f800000, RZ, 0xfc, !PT ;  /* 0x3f800000b0b07812 */ /* 0x000fe400078efcff */
[----:B------:R-:W-:Y:S02]  /*2da00*/  SHF.L.U32 R179, R179, R178, RZ ;  /* 0x000000b2b3b37219 */ /* 0x000fe400000006ff */
[----:B------:R-:W1:Y:S02]  /*2da10*/  MUFU.RCP R169, R176 ;  /* 0x000000b000a97308 */ /* 0x000e640000001000 */
[----:B-1----:R-:W-:-:S04]  /*2da20*/  FFMA R177, R176, R169, -1 ;  /* 0xbf800000b0b17423 */ /* 0x002fc800000000a9 */
[----:B------:R-:W-:-:S04]  /*2da30*/  FADD.FTZ R177, -R177, -RZ ;  /* 0x800000ffb1b17221 */ /* 0x000fc80000010100 */
[CCC-:B------:R-:W-:Y:S01]  /*2da40*/  FFMA.RM R176, R169.reuse, R177.reuse, R169.reuse ;  /* 0x000000b1a9b07223 */ /* 0x1c0fe200000040a9 */
[----:B------:R-:W-:-:S05]  /*2da50*/  FFMA.RP R169, R169, R177, R169 ;  /* 0x000000b1a9a97223 */ /* 0x000fca00000080a9 */
[C---:B------:R-:W-:Y:S02]  /*2da60*/  FSETP.NEU.FTZ.AND P2, PT, R176.reuse, R169, PT ;  /* 0x000000a9b000720b */ /* 0x040fe40003f5d000 */
[----:B------:R-:W-:Y:S02]  /*2da70*/  LOP3.LUT R169, R176, 0x7fffff, RZ, 0xc0, !PT ;  /* 0x007fffffb0a97812 */ /* 0x000fe400078ec0ff */
[----:B------:R-:W-:Y:S02]  /*2da80*/  SEL R176, RZ, 0xffffffff, !P2 ;  /* 0xffffffffffb07807 */ /* 0x000fe40005000000 */
[----:B------:R-:W-:Y:S02]  /*2da90*/  LOP3.LUT R169, R169, 0x800000, RZ, 0xfc, !PT ;  /* 0x00800000a9a97812 */ /* 0x000fe400078efcff */
[----:B------:R-:W-:Y:S02]  /*2daa0*/  IADD3 R177, -R176, RZ, RZ ;  /* 0x000000ffb0b17210 */ /* 0x000fe40007ffe1ff */
[----:B------:R-:W-:-:S02]  /*2dab0*/  LOP3.LUT R179, R179, R169, RZ, 0xc0, !PT ;  /* 0x000000a9b3b37212 */ /* 0x000fc400078ec0ff */
[-C--:B------:R-:W-:Y:S02]  /*2dac0*/  LOP3.LUT P3, RZ, R177, R178.reuse, R169, 0xf8, !PT ;  /* 0x000000b2b1ff7212 */ /* 0x080fe4000786f8a9 */
[----:B------:R-:W-:Y:S02]  /*2dad0*/  SHF.R.U32.HI R176, RZ, R178, R179 ;  /* 0x000000b2ffb07219 */ /* 0x000fe400000116b3 */
[----:B------:R-:W-:Y:S02]  /*2dae0*/  SHF.R.U32.HI R3, RZ, R3, R169 ;  /* 0x00000003ff037219 */ /* 0x000fe400000116a9 */
[C---:B------:R-:W-:Y:S02]  /*2daf0*/  LOP3.LUT P2, RZ, R176.reuse, 0x1, RZ, 0xc0, !PT ;  /* 0x00000001b0ff7812 */ /* 0x040fe4000784c0ff */
[----:B------:R-:W-:-:S04]  /*2db00*/  LOP3.LUT P4, RZ, R176, 0x2, RZ, 0xc0, !PT ;  /* 0x00000002b0ff7812 */ /* 0x000fc8000788c0ff */
[----:B------:R-:W-:Y:S02]  /*2db10*/  PLOP3.LUT P2, PT, P2, P3, P4, 0xe0, 0x0 ;  /* 0x000000000000781c */ /* 0x000fe40001747c40 */
[----:B------:R-:W-:Y:S02]  /*2db20*/  LOP3.LUT P3, RZ, R0, 0x7fffff, RZ, 0xc0, !PT ;  /* 0x007fffff00ff7812 */ /* 0x000fe4000786c0ff */
[----:B------:R-:W-:-:S04]  /*2db30*/  SEL R169, RZ, 0x1, !P2 ;  /* 0x00000001ffa97807 */ /* 0x000fc80005000000 */
[----:B------:R-:W-:-:S04]  /*2db40*/  IADD3 R169, -R169, RZ, RZ ;  /* 0x000000ffa9a97210 */ /* 0x000fc80007ffe1ff */
[----:B------:R-:W-:-:S13]  /*2db50*/  ISETP.GE.AND P2, PT, R169, RZ, PT ;  /* 0x000000ffa900720c */ /* 0x000fda0003f46270 */
[----:B------:R-:W-:-:S04]  /*2db60*/  @!P2 IADD3 R3, R3, 0x1, RZ ;  /* 0x000000010303a810 */ /* 0x000fc80007ffe0ff */
[----:B------:R-:W-:-:S04]  /*2db70*/  @!P3 SHF.L.U32 R3, R3, 0x1, RZ ;  /* 0x000000010303b819 */ /* 0x000fc800000006ff */
[----:B------:R-:W-:Y:S01]  /*2db80*/  LOP3.LUT R0, R3, 0x80000000, R0, 0xf8, !PT ;  /* 0x8000000003007812 */ /* 0x000fe200078ef800 */
[----:B------:R-:W-:Y:S06]  /*2db90*/  BRA `(.L_x_1167) ;  /* 0x0000000000047947 */ /* 0x000fec0003800000 */
.L_x_1168:
[----:B------:R-:W1:Y:S02]  /*2dba0*/  MUFU.RCP R0, R0 ;  /* 0x0000000000007308 */ /* 0x000e640000001000 */
.L_x_1167:
[----:B------:R-:W-:Y:S05]  /*2dbb0*/  BSYNC B0 ;  /* 0x0000000000007941 */ /* 0x000fea0003800000 */
.L_x_1165:
[----:B------:R-:W-:-:S04]  /*2dbc0*/  MOV R3, 0x0 ;  /* 0x0000000000037802 */ /* 0x000fc80000000f00 */
[----:B-1----:R-:W-:Y:S05]  /*2dbd0*/  RET.REL.NODEC R2 `(_ZN7cutlass13device_kernelINS_4gemm6kernel13GemmUniversalIN4cute5tupleIJiiiiEEENS1_10collective13CollectiveMmaINS1_34MainloopSm90TmaGmmaWarpSpecializedILi3ENS5_IJNS4_1CILi1EEESB_SB_EEENS1_35KernelTmaWarpSpecializedCooperativeEEENS5_IJNSA_ILi256EEESF_NSA_ILi64EEEEEENS_10bfloat16_tENS5_IJlSB_lEEESI_SJ_NS4_8TiledMMAINS4_8MMA_AtomIJNS4_4SM904GMMA28MMA_64x256x16_F32BF16BF16_SSILNSN_5MajorE0ELSP_0ELNSN_7ScaleInE1ELSQ_1EEEEEENS4_6LayoutINS5_IJNSA_ILi2EEESB_SB_EEENS5_IJSB_NSA_ILi0EEESW_EEEEENS5_IJNS4_10UnderscoreESZ_SZ_EEEEENS4_13SM90_TMA_LOADENS4_14ComposedLayoutINS4_7SwizzleILi3ELi4ELi3EEENS4_18smem_ptr_flag_bitsILi16EEENST_INS5_IJNSA_ILi8EEESG_EEENS5_IJSG_SB_EEEEEEEvNS4_8identityES12_S1C_vS1D_EENS_8epilogue10collective18CollectiveEpilogueINS1F_22Sm90TmaWarpSpecializedILi4ELi2ELi16ELb1ELb0EEEJSH_NS5_IJNSA_ILi128EEENSA_ILi32EEEEEESI_SJ_SI_SJ_NS1F_6fusion15FusionCallbacksIS1J_NS1N_13LinCombEltActINS1F_6thread7SigmoidESI_fSI_fLNS_15FloatRoundStyleE2EEESH_S1M_JEEES12_NS13_INS14_ILi2ELi4ELi3EEES17_NST_INS5_IJS18_S1L_EEENS5_IJS1L_SB_EEEEEEENS4_17SM75_U32x4_LDSM_NENS4_14SM90_TMA_STOREES1Z_NS4_17SM90_U32x4_STSM_NENS4_9Copy_AtomIJS22_NS_6half_tEEEEvEEEvvEEEEvNT_6ParamsE) ;  /* 0xfffffd2402087950 */ /* 0x002fea0003c3ffff */
.L_x_1169:
[----:B------:R-:W-:-:S00]  /*2dbe0*/  BRA `(.L_x_1169) ;  /* 0xfffffffc00fc7947 */ /* 0x000fc0000383ffff */
[----:B------:R-:W-:-:S00]  /*2dbf0*/  NOP ;  /* 0x0000000000007918 */ /* 0x000fc00000000000 */
        /* <DEDUP_REMOVED lines=8> */
.L_x_1170:


//--------------------- .nv.global.init           --------------------------
	.section	.nv.global.init,"aw",@progbits
.nv.global.init:
	.type		$str$22,@object
	.size		$str$22,($str$26 - $str$22)
$str$22:
        /*0000*/ 	.byte	0x6b, 0x5f, 0x74, 0x69, 0x6c, 0x65, 0x5f, 0x63, 0x6f, 0x75, 0x6e, 0x74, 0x20, 0x3e, 0x3d, 0x20
        /*0010*/ 	.byte	0x31, 0x00
	.type		$str$26,@object
	.size		$str$26,($str$27 - $str$26)
$str$26:
        /*0012*/ 	.byte	0x28, 0x61, 0x64, 0x64, 0x72, 0x65, 0x73, 0x73, 0x20, 0x26, 0x20, 0x6d, 0x61, 0x73, 0x6b, 0x29
        /*0022*/ 	.byte	0x20, 0x3d, 0x3d, 0x20, 0x30, 0x00
	.type		$str$27,@object
	.size		$str$27,($str$23 - $str$27)
$str$27:
        /*0028*/ 	.byte	0x2f, 0x74, 0x6d, 0x70, 0x2f, 0x63, 0x75, 0x74, 0x6c, 0x61, 0x73, 0x73, 0x5f, 0x73, 0x77, 0x65
        /*0038*/ 	.byte	0x65, 0x70, 0x5f, 0x73, 0x72, 0x63, 0x2f, 0x69, 0x6e, 0x63, 0x6c, 0x75, 0x64, 0x65, 0x2f, 0x63
        /*0048*/ 	.byte	0x75, 0x74, 0x65, 0x2f, 0x70, 0x6f, 0x69, 0x6e, 0x74, 0x65, 0x72, 0x5f, 0x66, 0x6c, 0x61, 0x67
        /*0058*/ 	.byte	0x67, 0x65, 0x64, 0x2e, 0x68, 0x70, 0x70, 0x00
	.type		$str$23,@object
	.size		$str$23,(__unnamed_2 - $str$23)
$str$23:
        /*0060*/ 	.byte	0x2f, 0x74, 0x6d, 0x70, 0x2f, 0x63, 0x75, 0x74, 0x6c, 0x61, 0x73, 0x73, 0x5f, 0x73, 0x77, 0x65
        /*0070*/ 	.byte	0x65, 0x70, 0x5f, 0x73, 0x72, 0x63, 0x2f, 0x69, 0x6e, 0x63, 0x6c, 0x75, 0x64, 0x65, 0x2f, 0x63
        /*0080*/ 	.byte	0x75, 0x74, 0x6c, 0x61, 0x73, 0x73, 0x2f, 0x67, 0x65, 0x6d, 0x6d, 0x2f, 0x63, 0x6f, 0x6c, 0x6c
        /*0090*/ 	.byte	0x65, 0x63, 0x74, 0x69, 0x76, 0x65, 0x2f, 0x73, 0x6d, 0x39, 0x30, 0x5f, 0x6d, 0x6d, 0x61, 0x5f
        /*00a0*/ 	.byte	0x74, 0x6d, 0x61, 0x5f, 0x67, 0x6d, 0x6d, 0x61, 0x5f, 0x73, 0x73, 0x5f, 0x77, 0x61, 0x72, 0x70
        /*00b0*/ 	.byte	0x73, 0x70, 0x65, 0x63, 0x69, 0x61, 0x6c, 0x69, 0x7a, 0x65, 0x64, 0x2e, 0x68, 0x70, 0x70, 0x00
	.type		__unnamed_2,@object
	.size		__unnamed_2,(__unnamed_1 - __unnamed_2)
__unnamed_2:
        /* <DEDUP_REMOVED lines=28> */
        /*0280*/ 	.byte	0x3c, 0x34, 0x30, 0x39, 0x36, 0x3e, 0x3e, 0x3e, 0x3e, 0x3e, 0x5d, 0x00
	.type		__unnamed_1,@object
	.size		__unnamed_1,(.L_0 - __unnamed_1)
__unnamed_1:
        /* <DEDUP_REMOVED lines=181> */
        /*0ddc*/ 	.byte	0x65, 0x6e, 0x74, 0x69, 0x74, 0x79, 0x5d, 0x00
.L_0:


//--------------------- .nv.shared._ZN7cutlass13device_kernelINS_4gemm6kernel13GemmUniversalIN4cute5tupleIJiiiiEEENS1_10collective13CollectiveMmaINS1_34MainloopSm90TmaGmmaWarpSpecializedILi3ENS5_IJNS4_1CILi1EEESB_SB_EEENS1_35KernelTmaWarpSpecializedCooperativeEEENS5_IJNSA_ILi256EEESF_NSA_ILi64EEEEEENS_10bfloat16_tENS5_IJlSB_lEEESI_SJ_NS4_8TiledMMAINS4_8MMA_AtomIJNS4_4SM904GMMA28MMA_64x256x16_F32BF16BF16_SSILNSN_5MajorE0ELSP_0ELNSN_7ScaleInE1ELSQ_1EEEEEENS4_6LayoutINS5_IJNSA_ILi2EEESB_SB_EEENS5_IJSB_NSA_ILi0EEESW_EEEEENS5_IJNS4_10UnderscoreESZ_SZ_EEEEENS4_13SM90_TMA_LOADENS4_14ComposedLayoutINS4_7SwizzleILi3ELi4ELi3EEENS4_18smem_ptr_flag_bitsILi16EEENST_INS5_IJNSA_ILi8EEESG_EEENS5_IJSG_SB_EEEEEEEvNS4_8identityES12_S1C_vS1D_EENS_8epilogue10collective18CollectiveEpilogueINS1F_22Sm90TmaWarpSpecializedILi4ELi2ELi16ELb1ELb0EEEJSH_NS5_IJNSA_ILi128EEENSA_ILi32EEEEEESI_SJ_SI_SJ_NS1F_6fusion15FusionCallbacksIS1J_NS1N_13LinCombEltActINS1F_6thread7SigmoidESI_fSI_fLNS_15FloatRoundStyleE2EEESH_S1M_JEEES12_NS13_INS14_ILi2ELi4ELi3EEES17_NST_INS5_IJS18_S1L_EEENS5_IJS1L_SB_EEEEEEENS4_17SM75_U32x4_LDSM_NENS4_14SM90_TMA_STOREES1Z_NS4_17SM90_U32x4_STSM_NENS4_9Copy_AtomIJS22_NS_6half_tEEEEvEEEvvEEEEvNT_6ParamsE --------------------------
	.section	.nv.shared._ZN7cutlass13device_kernelINS_4gemm6kernel13GemmUniversalIN4cute5tupleIJiiiiEEENS1_10collective13CollectiveMmaINS1_34MainloopSm90TmaGmmaWarpSpecializedILi3ENS5_IJNS4_1CILi1EEESB_SB_EEENS1_35KernelTmaWarpSpecializedCooperativeEEENS5_IJNSA_ILi256EEESF_NSA_ILi64EEEEEENS_10bfloat16_tENS5_IJlSB_lEEESI_SJ_NS4_8TiledMMAINS4_8MMA_AtomIJNS4_4SM904GMMA28MMA_64x256x16_F32BF16BF16_SSILNSN_5MajorE0ELSP_0ELNSN_7ScaleInE1ELSQ_1EEEEEENS4_6LayoutINS5_IJNSA_ILi2EEESB_SB_EEENS5_IJSB_NSA_ILi0EEESW_EEEEENS5_IJNS4_10UnderscoreESZ_SZ_EEEEENS4_13SM90_TMA_LOADENS4_14ComposedLayoutINS4_7SwizzleILi3ELi4ELi3EEENS4_18smem_ptr_flag_bitsILi16EEENST_INS5_IJNSA_ILi8EEESG_EEENS5_IJSG_SB_EEEEEEEvNS4_8identityES12_S1C_vS1D_EENS_8epilogue10collective18CollectiveEpilogueINS1F_22Sm90TmaWarpSpecializedILi4ELi2ELi16ELb1ELb0EEEJSH_NS5_IJNSA_ILi128EEENSA_ILi32EEEEEESI_SJ_SI_SJ_NS1F_6fusion15FusionCallbacksIS1J_NS1N_13LinCombEltActINS1F_6thread7SigmoidESI_fSI_fLNS_15FloatRoundStyleE2EEESH_S1M_JEEES12_NS13_INS14_ILi2ELi4ELi3EEES17_NST_INS5_IJS18_S1L_EEENS5_IJS1L_SB_EEEEEEENS4_17SM75_U32x4_LDSM_NENS4_14SM90_TMA_STOREES1Z_NS4_17SM90_U32x4_STSM_NENS4_9Copy_AtomIJS22_NS_6half_tEEEEvEEEvvEEEEvNT_6ParamsE,"aw",@nobits
	.sectionflags	@""
	.align	16
	.zero		1024


//--------------------- .nv.shared.reserved.0     --------------------------
	.section	.nv.shared.reserved.0,"aw",@nobits
	.weak		__nv_reservedSMEM_offset_0_alias
	.size		__nv_reservedSMEM_offset_0_alias, 0, 0
	.other		__nv_reservedSMEM_offset_0_alias,@"STO_CUDA_RESERVED_SHARED STV_DEFAULT"
__nv_reservedSMEM_offset_0_alias:
	.zero		0


//--------------------- .nv.global                --------------------------
	.section	.nv.global,"aw",@nobits
.nv.global:
	.type		_ZN39_INTERNAL_6fa73085_4_k_cu_3c1903a1_36844cute1_E,@object
	.size		_ZN39_INTERNAL_6fa73085_4_k_cu_3c1903a1_36844cute1_E,(_ZN39_INTERNAL_6fa73085_4_k_cu_3c1903a1_36844cuda3std3__45__cpo6cbeginE - _ZN39_INTERNAL_6fa73085_4_k_cu_3c1903a1_36844cute1_E)
_ZN39_INTERNAL_6fa73085_4_k_cu_3c1903a1_36844cute1_E:
	.zero		1
	.type		_ZN39_INTERNAL_6fa73085_4_k_cu_3c1903a1_36844cuda3std3__45__cpo6cbeginE,@object
	.size		_ZN39_INTERNAL_6fa73085_4_k_cu_3c1903a1_36844cuda3std3__45__cpo6cbeginE,(_ZN39_INTERNAL_6fa73085_4_k_cu_3c1903a1_36844cuda3std3__48in_placeE - _ZN39_INTERNAL_6fa73085_4_k_cu_3c1903a1_36844cuda3std3__45__cpo6cbeginE)
_ZN39_INTERNAL_6fa73085_4_k_cu_3c1903a1_36844cuda3std3__45__cpo6cbeginE:
	.zero		1
	.type		_ZN39_INTERNAL_6fa73085_4_k_cu_3c1903a1_36844cuda3std3__48in_placeE,@object
	.size		_ZN39_INTERNAL_6fa73085_4_k_cu_3c1903a1_36844cuda3std3__48in_placeE,(_ZN39_INTERNAL_6fa73085_4_k_cu_3c1903a1_36844cuda3std6ranges3__45__cpo9iter_moveE - _ZN39_INTERNAL_6fa73085_4_k_cu_3c1903a1_36844cuda3std3__48in_placeE)
_ZN39_INTERNAL_6fa73085_4_k_cu_3c1903a1_36844cuda3std3__48in_placeE:
	.zero		1
	.type		_ZN39_INTERNAL_6fa73085_4_k_cu_3c1903a1_36844cuda3std6ranges3__45__cpo9iter_moveE,@object
	.size		_ZN39_INTERNAL_6fa73085_4_k_cu_3c1903a1_36844cuda3std6ranges3__45__cpo9iter_moveE,(_ZN39_INTERNAL_6fa73085_4_k_cu_3c1903a1_36844cuda3std3__45__cpo5beginE - _ZN39_INTERNAL_6fa73085_4_k_cu_3c1903a1_36844cuda3std6ranges3__45__cpo9iter_moveE)
_ZN39_INTERNAL_6fa73085_4_k_cu_3c1903a1_36844cuda3std6ranges3__45__cpo9iter_moveE:
	.zero		1
	.type		_ZN39_INTERNAL_6fa73085_4_k_cu_3c1903a1_36844cuda3std3__45__cpo5beginE,@object
	.size		_ZN39_INTERNAL_6fa73085_4_k_cu_3c1903a1_36844cuda3std3__45__cpo5beginE,(_ZN39_INTERNAL_6fa73085_4_k_cu_3c1903a1_36844cuda3std3__441_GLOBAL__N__6fa73085_4_k_cu_3c1903a1_36846ignoreE - _ZN39_INTERNAL_6fa73085_4_k_cu_3c1903a1_36844cuda3std3__45__cpo5beginE)
_ZN39_INTERNAL_6fa73085_4_k_cu_3c1903a1_36844cuda3std3__45__cpo5beginE:
	.zero		1
	.type		_ZN39_INTERNAL_6fa73085_4_k_cu_3c1903a1_36844cuda3std3__441_GLOBAL__N__6fa73085_4_k_cu_3c1903a1_36846ignoreE,@object
	.size		_ZN39_INTERNAL_6fa73085_4_k_cu_3c1903a1_36844cuda3std3__441_GLOBAL__N__6fa73085_4_k_cu_3c1903a1_36846ignoreE,(_ZN39_INTERNAL_6fa73085_4_k_cu_3c1903a1_36844cute7productE - _ZN39_INTERNAL_6fa73085_4_k_cu_3c1903a1_36844cuda3std3__441_GLOBAL__N__6fa73085_4_k_cu_3c1903a1_36846ignoreE)
_ZN39_INTERNAL_6fa73085_4_k_cu_3c1903a1_36844cuda3std3__441_GLOBAL__N__6fa73085_4_k_cu_3c1903a1_36846ignoreE:
	.zero		1
	.type		_ZN39_INTERNAL_6fa73085_4_k_cu_3c1903a1_36844cute7productE,@object
	.size		_ZN39_INTERNAL_6fa73085_4_k_cu_3c1903a1_36844cute7productE,(_ZN39_INTERNAL_6fa73085_4_k_cu_3c1903a1_36844cuda3std3__45__cpo3endE - _ZN39_INTERNAL_6fa73085_4_k_cu_3c1903a1_36844cute7productE)
_ZN39_INTERNAL_6fa73085_4_k_cu_3c1903a1_36844cute7productE:
	.zero		1
	.type		_ZN39_INTERNAL_6fa73085_4_k_cu_3c1903a1_36844cuda3std3__45__cpo3endE,@object
	.size		_ZN39_INTERNAL_6fa73085_4_k_cu_3c1903a1_36844cuda3std3__45__cpo3endE,(_ZN39_INTERNAL_6fa73085_4_k_cu_3c1903a1_36844cuda3std3__419piecewise_constructE - _ZN39_INTERNAL_6fa73085_4_k_cu_3c1903a1_36844cuda3std3__45__cpo3endE)
_ZN39_INTERNAL_6fa73085_4_k_cu_3c1903a1_36844cuda3std3__45__cpo3endE:
	.zero		1
	.type		_ZN39_INTERNAL_6fa73085_4_k_cu_3c1903a1_36844cuda3std3__419piecewise_constructE,@object
	.size		_ZN39_INTERNAL_6fa73085_4_k_cu_3c1903a1_36844cuda3std3__419piecewise_constructE,(_ZN39_INTERNAL_6fa73085_4_k_cu_3c1903a1_36844cuda3std3__45__cpo4cendE - _ZN39_INTERNAL_6fa73085_4_k_cu_3c1903a1_36844cuda3std3__419piecewise_constructE)
_ZN39_INTERNAL_6fa73085_4_k_cu_3c1903a1_36844cuda3std3__419piecewise_constructE:
	.zero		1
	.type		_ZN39_INTERNAL_6fa73085_4_k_cu_3c1903a1_36844cuda3std3__45__cpo4cendE,@object
	.size		_ZN39_INTERNAL_6fa73085_4_k_cu_3c1903a1_36844cuda3std3__45__cpo4cendE,(_ZN39_INTERNAL_6fa73085_4_k_cu_3c1903a1_36844cuda3std6ranges3__45__cpo4swapE - _ZN39_INTERNAL_6fa73085_4_k_cu_3c1903a1_36844cuda3std3__45__cpo4cendE)
_ZN39_INTERNAL_6fa73085_4_k_cu_3c1903a1_36844cuda3std3__45__cpo4cendE:
	.zero		1
	.type		_ZN39_INTERNAL_6fa73085_4_k_cu_3c1903a1_36844cuda3std6ranges3__45__cpo4swapE,@object
	.size		_ZN39_INTERNAL_6fa73085_4_k_cu_3c1903a1_36844cuda3std6ranges3__45__cpo4swapE,(.L_9 - _ZN39_INTERNAL_6fa73085_4_k_cu_3c1903a1_36844cuda3std6ranges3__45__cpo4swapE)
_ZN39_INTERNAL_6fa73085_4_k_cu_3c1903a1_36844cuda3std6ranges3__45__cpo4swapE:
	.zero		1
.L_9:


//--------------------- .nv.constant0._ZN7cutlass13device_kernelINS_4gemm6kernel13GemmUniversalIN4cute5tupleIJiiiiEEENS1_10collective13CollectiveMmaINS1_34MainloopSm90TmaGmmaWarpSpecializedILi3ENS5_IJNS4_1CILi1EEESB_SB_EEENS1_35KernelTmaWarpSpecializedCooperativeEEENS5_IJNSA_ILi256EEESF_NSA_ILi64EEEEEENS_10bfloat16_tENS5_IJlSB_lEEESI_SJ_NS4_8TiledMMAINS4_8MMA_AtomIJNS4_4SM904GMMA28MMA_64x256x16_F32BF16BF16_SSILNSN_5MajorE0ELSP_0ELNSN_7ScaleInE1ELSQ_1EEEEEENS4_6LayoutINS5_IJNSA_ILi2EEESB_SB_EEENS5_IJSB_NSA_ILi0EEESW_EEEEENS5_IJNS4_10UnderscoreESZ_SZ_EEEEENS4_13SM90_TMA_LOADENS4_14ComposedLayoutINS4_7SwizzleILi3ELi4ELi3EEENS4_18smem_ptr_flag_bitsILi16EEENST_INS5_IJNSA_ILi8EEESG_EEENS5_IJSG_SB_EEEEEEEvNS4_8identityES12_S1C_vS1D_EENS_8epilogue10collective18CollectiveEpilogueINS1F_22Sm90TmaWarpSpecializedILi4ELi2ELi16ELb1ELb0EEEJSH_NS5_IJNSA_ILi128EEENSA_ILi32EEEEEESI_SJ_SI_SJ_NS1F_6fusion15FusionCallbacksIS1J_NS1N_13LinCombEltActINS1F_6thread7SigmoidESI_fSI_fLNS_15FloatRoundStyleE2EEESH_S1M_JEEES12_NS13_INS14_ILi2ELi4ELi3EEES17_NST_INS5_IJS18_S1L_EEENS5_IJS1L_SB_EEEEEEENS4_17SM75_U32x4_LDSM_NENS4_14SM90_TMA_STOREES1Z_NS4_17SM90_U32x4_STSM_NENS4_9Copy_AtomIJS22_NS_6half_tEEEEvEEEvvEEEEvNT_6ParamsE --------------------------
	.section	.nv.constant0._ZN7cutlass13device_kernelINS_4gemm6kernel13GemmUniversalIN4cute5tupleIJiiiiEEENS1_10collective13CollectiveMmaINS1_34MainloopSm90TmaGmmaWarpSpecializedILi3ENS5_IJNS4_1CILi1EEESB_SB_EEENS1_35KernelTmaWarpSpecializedCooperativeEEENS5_IJNSA_ILi256EEESF_NSA_ILi64EEEEEENS_10bfloat16_tENS5_IJlSB_lEEESI_SJ_NS4_8TiledMMAINS4_8MMA_AtomIJNS4_4SM904GMMA28MMA_64x256x16_F32BF16BF16_SSILNSN_5MajorE0ELSP_0ELNSN_7ScaleInE1ELSQ_1EEEEEENS4_6LayoutINS5_IJNSA_ILi2EEESB_SB_EEENS5_IJSB_NSA_ILi0EEESW_EEEEENS5_IJNS4_10UnderscoreESZ_SZ_EEEEENS4_13SM90_TMA_LOADENS4_14ComposedLayoutINS4_7SwizzleILi3ELi4ELi3EEENS4_18smem_ptr_flag_bitsILi16EEENST_INS5_IJNSA_ILi8EEESG_EEENS5_IJSG_SB_EEEEEEEvNS4_8identityES12_S1C_vS1D_EENS_8epilogue10collective18CollectiveEpilogueINS1F_22Sm90TmaWarpSpecializedILi4ELi2ELi16ELb1ELb0EEEJSH_NS5_IJNSA_ILi128EEENSA_ILi32EEEEEESI_SJ_SI_SJ_NS1F_6fusion15FusionCallbacksIS1J_NS1N_13LinCombEltActINS1F_6thread7SigmoidESI_fSI_fLNS_15FloatRoundStyleE2EEESH_S1M_JEEES12_NS13_INS14_ILi2ELi4ELi3EEES17_NST_INS5_IJS18_S1L_EEENS5_IJS1L_SB_EEEEEEENS4_17SM75_U32x4_LDSM_NENS4_14SM90_TMA_STOREES1Z_NS4_17SM90_U32x4_STSM_NENS4_9Copy_AtomIJS22_NS_6half_tEEEEvEEEvvEEEEvNT_6ParamsE,"a",@progbits
	.sectionflags	@""
	.align	4
.nv.constant0._ZN7cutlass13device_kernelINS_4gemm6kernel13GemmUniversalIN4cute5tupleIJiiiiEEENS1_10collective13CollectiveMmaINS1_34MainloopSm90TmaGmmaWarpSpecializedILi3ENS5_IJNS4_1CILi1EEESB_SB_EEENS1_35KernelTmaWarpSpecializedCooperativeEEENS5_IJNSA_ILi256EEESF_NSA_ILi64EEEEEENS_10bfloat16_tENS5_IJlSB_lEEESI_SJ_NS4_8TiledMMAINS4_8MMA_AtomIJNS4_4SM904GMMA28MMA_64x256x16_F32BF16BF16_SSILNSN_5MajorE0ELSP_0ELNSN_7ScaleInE1ELSQ_1EEEEEENS4_6LayoutINS5_IJNSA_ILi2EEESB_SB_EEENS5_IJSB_NSA_ILi0EEESW_EEEEENS5_IJNS4_10UnderscoreESZ_SZ_EEEEENS4_13SM90_TMA_LOADENS4_14ComposedLayoutINS4_7SwizzleILi3ELi4ELi3EEENS4_18smem_ptr_flag_bitsILi16EEENST_INS5_IJNSA_ILi8EEESG_EEENS5_IJSG_SB_EEEEEEEvNS4_8identityES12_S1C_vS1D_EENS_8epilogue10collective18CollectiveEpilogueINS1F_22Sm90TmaWarpSpecializedILi4ELi2ELi16ELb1ELb0EEEJSH_NS5_IJNSA_ILi128EEENSA_ILi32EEEEEESI_SJ_SI_SJ_NS1F_6fusion15FusionCallbacksIS1J_NS1N_13LinCombEltActINS1F_6thread7SigmoidESI_fSI_fLNS_15FloatRoundStyleE2EEESH_S1M_JEEES12_NS13_INS14_ILi2ELi4ELi3EEES17_NST_INS5_IJS18_S1L_EEENS5_IJS1L_SB_EEEEEEENS4_17SM75_U32x4_LDSM_NENS4_14SM90_TMA_STOREES1Z_NS4_17SM90_U32x4_STSM_NENS4_9Copy_AtomIJS22_NS_6half_tEEEEvEEEvvEEEEvNT_6ParamsE:
	.zero		2432


//--------------------- SYMBOLS --------------------------

	.type		.nv.reservedSmem.offset0,@object
	.size		.nv.reservedSmem.offset0,0x4
	.type		__assertfail,@function
